// auto-generated by cutlass_sweep.gemm — config: {"arch": "sm_90", "cluster_m": 2, "cluster_n": 1, "dtype": "bf16", "dtype_b": "bf16", "layout": "nt", "stages": 0, "tile_k": 64, "tile_m": 384, "tile_n": 176}
#include "cutlass/cutlass.h"
#include "cutlass/gemm/collective/collective_builder.hpp"
#include "cutlass/gemm/device/gemm_universal_adapter.h"
#include "cutlass/gemm/kernel/gemm_universal.hpp"
#include "cutlass/epilogue/collective/collective_builder.hpp"

using ElemA = cutlass::bfloat16_t;
using ElemB = cutlass::bfloat16_t;
using ElemCD = cutlass::bfloat16_t;
using Acc  = float;
using TileShape    = cute::Shape<cute::_384, cute::_176, cute::_64>;
using ClusterShape = cute::Shape<cute::_2, cute::_1, cute::_1>;

using CollectiveEpilogue = typename cutlass::epilogue::collective::CollectiveBuilder<
    cutlass::arch::Sm90, cutlass::arch::OpClassTensorOp,
    TileShape, ClusterShape,
    cutlass::epilogue::collective::EpilogueTileAuto,
    Acc, Acc,
    ElemCD, cutlass::layout::RowMajor, 128 / cutlass::sizeof_bits<ElemCD>::value,
    ElemCD, cutlass::layout::RowMajor, 128 / cutlass::sizeof_bits<ElemCD>::value,
    cutlass::epilogue::collective::EpilogueScheduleAuto
  >::CollectiveOp;

using CollectiveMainloop = typename cutlass::gemm::collective::CollectiveBuilder<
    cutlass::arch::Sm90, cutlass::arch::OpClassTensorOp,
    ElemA, cutlass::layout::RowMajor, 128 / cutlass::sizeof_bits<ElemA>::value,
    ElemB, cutlass::layout::ColumnMajor, 128 / cutlass::sizeof_bits<ElemB>::value,
    Acc,
    TileShape, ClusterShape,
    cutlass::gemm::collective::StageCountAutoCarveout<static_cast<int>(sizeof(typename CollectiveEpilogue::SharedStorage))>,
    cutlass::gemm::collective::KernelScheduleAuto
  >::CollectiveOp;

using GemmKernel = cutlass::gemm::kernel::GemmUniversal<
    cute::Shape<int,int,int,int>,
    CollectiveMainloop,
    CollectiveEpilogue
>;
using Gemm = cutlass::gemm::device::GemmUniversalAdapter<GemmKernel>;

// Force the device kernel symbol into the cubin without needing a host main.
auto* _anchor = &cutlass::device_kernel<GemmKernel>;


// ===== COMPILED SASS (sm_90a) =====

	.target	sm_90a

	.elftype	@"ET_EXEC"


//--------------------- .note.nv.tkinfo           --------------------------
	.section	.note.nv.tkinfo,"",@"SHT_NOTE"
	.sectionflags	@"SHF_NOTE_NV_TKINFO"
	.tkinfo
        /*0018*/ 	.word	0x00000002
        /*0030*/ 	.string	""
        /*0030*/ 	.string	"ptxas"
        /*0030*/ 	.string	"Cuda compilation tools, release 13.0, V13.0.88"
        /*0030*/ 	.string	"Build cuda_13.0.r13.0/compiler.36424714_0"
        /*0030*/ 	.string	"-arch sm_90a -m 64 "



//--------------------- .note.nv.cuinfo           --------------------------
	.section	.note.nv.cuinfo,"",@"SHT_NOTE"
	.sectionflags	@"SHF_NOTE_NV_CUINFO"
        /*0018*/ 	.short	0x0002
        /*001a*/ 	.short	0x005a
        /*001c*/ 	.short	0x0082
	.zero		2


//--------------------- .nv.info                  --------------------------
	.section	.nv.info,"",@"SHT_CUDA_INFO"
	.align	4


	//----- nvinfo : EIATTR_REGCOUNT
	.align		4
        /*0000*/ 	.byte	0x04, 0x2f
        /*0002*/ 	.short	(.L_15 - .L_14)
	.align		4
.L_14:
        /*0004*/ 	.word	index@(_ZN7cutlass13device_kernelINS_4gemm6kernel13GemmUniversalIN4cute5tupleIJiiiiEEENS1_10collective13CollectiveMmaINS1_34MainloopSm90TmaGmmaWarpSpecializedILi3ENS5_IJNS4_1CILi2EEENSA_ILi1EEESC_EEENS1_35KernelTmaWarpSpecializedCooperativeEEENS5_IJNSA_ILi384EEENSA_ILi176EEENSA_ILi64EEEEEENS_10bfloat16_tENS5_IJlSC_lEEESK_SL_NS4_8TiledMMAINS4_8MMA_AtomIJNS4_4SM904GMMA27MMA_64x16x16_F32BF16BF16_SSILNSP_5MajorE0ELSR_0ELNSP_7ScaleInE1ELSS_1EEEEEENS4_6LayoutISD_NS5_IJSC_NSA_ILi0EEESW_EEEEENS5_IJNS4_10UnderscoreESZ_SZ_EEEEENS4_13SM90_TMA_LOADENS4_14ComposedLayoutINS4_7SwizzleILi3ELi4ELi3EEENS4_18smem_ptr_flag_bitsILi16EEENSV_INS5_IJNSA_ILi8EEESI_EEENS5_IJSI_SC_EEEEEEEvNS4_8identityENS4_23SM90_TMA_LOAD_MULTICASTES1C_vS1D_EENS_8epilogue10collective6detail29Sm90TmaWarpSpecializedAdapterINS1H_15DefaultEpilogueISK_SL_SL_NS1G_6thread17LinearCombinationISK_Li1EffLNS1L_9ScaleType4KindE0ELNS_15FloatRoundStyleE2ESK_EENS1_15EpilogueDefaultEEEEEvvEEEEvNT_6ParamsE)
        /*0008*/ 	.word	0x000000a8


	//----- nvinfo : EIATTR_FRAME_SIZE
	.align		4
.L_15:
        /*000c*/ 	.byte	0x04, 0x11
        /*000e*/ 	.short	(.L_17 - .L_16)
	.align		4
.L_16:
        /*0010*/ 	.word	index@(_ZN7cutlass13device_kernelINS_4gemm6kernel13GemmUniversalIN4cute5tupleIJiiiiEEENS1_10collective13CollectiveMmaINS1_34MainloopSm90TmaGmmaWarpSpecializedILi3ENS5_IJNS4_1CILi2EEENSA_ILi1EEESC_EEENS1_35KernelTmaWarpSpecializedCooperativeEEENS5_IJNSA_ILi384EEENSA_ILi176EEENSA_ILi64EEEEEENS_10bfloat16_tENS5_IJlSC_lEEESK_SL_NS4_8TiledMMAINS4_8MMA_AtomIJNS4_4SM904GMMA27MMA_64x16x16_F32BF16BF16_SSILNSP_5MajorE0ELSR_0ELNSP_7ScaleInE1ELSS_1EEEEEENS4_6LayoutISD_NS5_IJSC_NSA_ILi0EEESW_EEEEENS5_IJNS4_10UnderscoreESZ_SZ_EEEEENS4_13SM90_TMA_LOADENS4_14ComposedLayoutINS4_7SwizzleILi3ELi4ELi3EEENS4_18smem_ptr_flag_bitsILi16EEENSV_INS5_IJNSA_ILi8EEESI_EEENS5_IJSI_SC_EEEEEEEvNS4_8identityENS4_23SM90_TMA_LOAD_MULTICASTES1C_vS1D_EENS_8epilogue10collective6detail29Sm90TmaWarpSpecializedAdapterINS1H_15DefaultEpilogueISK_SL_SL_NS1G_6thread17LinearCombinationISK_Li1EffLNS1L_9ScaleType4KindE0ELNS_15FloatRoundStyleE2ESK_EENS1_15EpilogueDefaultEEEEEvvEEEEvNT_6ParamsE)
        /*0014*/ 	.word	0x00000378


	//----- nvinfo : EIATTR_MIN_STACK_SIZE
	.align		4
.L_17:
        /*0018*/ 	.byte	0x04, 0x12
        /*001a*/ 	.short	(.L_19 - .L_18)
	.align		4
.L_18:
        /*001c*/ 	.word	index@(_ZN7cutlass13device_kernelINS_4gemm6kernel13GemmUniversalIN4cute5tupleIJiiiiEEENS1_10collective13CollectiveMmaINS1_34MainloopSm90TmaGmmaWarpSpecializedILi3ENS5_IJNS4_1CILi2EEENSA_ILi1EEESC_EEENS1_35KernelTmaWarpSpecializedCooperativeEEENS5_IJNSA_ILi384EEENSA_ILi176EEENSA_ILi64EEEEEENS_10bfloat16_tENS5_IJlSC_lEEESK_SL_NS4_8TiledMMAINS4_8MMA_AtomIJNS4_4SM904GMMA27MMA_64x16x16_F32BF16BF16_SSILNSP_5MajorE0ELSR_0ELNSP_7ScaleInE1ELSS_1EEEEEENS4_6LayoutISD_NS5_IJSC_NSA_ILi0EEESW_EEEEENS5_IJNS4_10UnderscoreESZ_SZ_EEEEENS4_13SM90_TMA_LOADENS4_14ComposedLayoutINS4_7SwizzleILi3ELi4ELi3EEENS4_18smem_ptr_flag_bitsILi16EEENSV_INS5_IJNSA_ILi8EEESI_EEENS5_IJSI_SC_EEEEEEEvNS4_8identityENS4_23SM90_TMA_LOAD_MULTICASTES1C_vS1D_EENS_8epilogue10collective6detail29Sm90TmaWarpSpecializedAdapterINS1H_15DefaultEpilogueISK_SL_SL_NS1G_6thread17LinearCombinationISK_Li1EffLNS1L_9ScaleType4KindE0ELNS_15FloatRoundStyleE2ESK_EENS1_15EpilogueDefaultEEEEEvvEEEEvNT_6ParamsE)
        /*0020*/ 	.word	0x00000378
.L_19:


//--------------------- .nv.compat                --------------------------
	.section	.nv.compat,"",@"SHT_CUDA_COMPAT_INFO"
	.align	4
        /*0000*/ 	.byte	0x02, 0x09, 0x01, 0x00, 0x02, 0x02, 0x04, 0x00, 0x02, 0x05, 0x05, 0x00, 0x03, 0x07, 0x01, 0x01
        /*0010*/ 	.byte	0x02, 0x03, 0x01, 0x00, 0x02, 0x06, 0x01, 0x00, 0x04, 0x0b, 0x08, 0x00, 0x00, 0x00, 0x00, 0x00
        /*0020*/ 	.byte	0x00, 0x00, 0x00, 0x00


//--------------------- .nv.info._ZN7cutlass13device_kernelINS_4gemm6kernel13GemmUniversalIN4cute5tupleIJiiiiEEENS1_10collective13CollectiveMmaINS1_34MainloopSm90TmaGmmaWarpSpecializedILi3ENS5_IJNS4_1CILi2EEENSA_ILi1EEESC_EEENS1_35KernelTmaWarpSpecializedCooperativeEEENS5_IJNSA_ILi384EEENSA_ILi176EEENSA_ILi64EEEEEENS_10bfloat16_tENS5_IJlSC_lEEESK_SL_NS4_8TiledMMAINS4_8MMA_AtomIJNS4_4SM904GMMA27MMA_64x16x16_F32BF16BF16_SSILNSP_5MajorE0ELSR_0ELNSP_7ScaleInE1ELSS_1EEEEEENS4_6LayoutISD_NS5_IJSC_NSA_ILi0EEESW_EEEEENS5_IJNS4_10UnderscoreESZ_SZ_EEEEENS4_13SM90_TMA_LOADENS4_14ComposedLayoutINS4_7SwizzleILi3ELi4ELi3EEENS4_18smem_ptr_flag_bitsILi16EEENSV_INS5_IJNSA_ILi8EEESI_EEENS5_IJSI_SC_EEEEEEEvNS4_8identityENS4_23SM90_TMA_LOAD_MULTICASTES1C_vS1D_EENS_8epilogue10collective6detail29Sm90TmaWarpSpecializedAdapterINS1H_15DefaultEpilogueISK_SL_SL_NS1G_6thread17LinearCombinationISK_Li1EffLNS1L_9ScaleType4KindE0ELNS_15FloatRoundStyleE2ESK_EENS1_15EpilogueDefaultEEEEEvvEEEEvNT_6ParamsE --------------------------
	.section	.nv.info._ZN7cutlass13device_kernelINS_4gemm6kernel13GemmUniversalIN4cute5tupleIJiiiiEEENS1_10collective13CollectiveMmaINS1_34MainloopSm90TmaGmmaWarpSpecializedILi3ENS5_IJNS4_1CILi2EEENSA_ILi1EEESC_EEENS1_35KernelTmaWarpSpecializedCooperativeEEENS5_IJNSA_ILi384EEENSA_ILi176EEENSA_ILi64EEEEEENS_10bfloat16_tENS5_IJlSC_lEEESK_SL_NS4_8TiledMMAINS4_8MMA_AtomIJNS4_4SM904GMMA27MMA_64x16x16_F32BF16BF16_SSILNSP_5MajorE0ELSR_0ELNSP_7ScaleInE1ELSS_1EEEEEENS4_6LayoutISD_NS5_IJSC_NSA_ILi0EEESW_EEEEENS5_IJNS4_10UnderscoreESZ_SZ_EEEEENS4_13SM90_TMA_LOADENS4_14ComposedLayoutINS4_7SwizzleILi3ELi4ELi3EEENS4_18smem_ptr_flag_bitsILi16EEENSV_INS5_IJNSA_ILi8EEESI_EEENS5_IJSI_SC_EEEEEEEvNS4_8identityENS4_23SM90_TMA_LOAD_MULTICASTES1C_vS1D_EENS_8epilogue10collective6detail29Sm90TmaWarpSpecializedAdapterINS1H_15DefaultEpilogueISK_SL_SL_NS1G_6thread17LinearCombinationISK_Li1EffLNS1L_9ScaleType4KindE0ELNS_15FloatRoundStyleE2ESK_EENS1_15EpilogueDefaultEEEEEvvEEEEvNT_6ParamsE,"",@"SHT_CUDA_INFO"
	.sectionflags	@""
	.align	4


	//----- nvinfo : EIATTR_CUDA_API_VERSION
	.align		4
        /*0000*/ 	.byte	0x04, 0x37
        /*0002*/ 	.short	(.L_21 - .L_20)
.L_20:
        /*0004*/ 	.word	0x00000082


	//----- nvinfo : EIATTR_KPARAM_INFO
	.align		4
.L_21:
        /*0008*/ 	.byte	0x04, 0x17
        /*000a*/ 	.short	(.L_23 - .L_22)
.L_22:
        /*000c*/ 	.word	0x00000000
        /*0010*/ 	.short	0x0000
        /*0012*/ 	.short	0x0070
        /*0014*/ 	.byte	0x00, 0xf0, 0x01, 0x10


	//----- nvinfo : EIATTR_SPARSE_MMA_MASK
	.align		4
.L_23:
        /*0018*/ 	.byte	0x03, 0x50
        /*001a*/ 	.short	0x0000


	//----- nvinfo : EIATTR_MAXREG_COUNT
	.align		4
        /*001c*/ 	.byte	0x03, 0x1b
        /*001e*/ 	.short	0x00a8


	//----- nvinfo : EIATTR_NUM_BARRIERS
	.align		4
        /*0020*/ 	.byte	0x02, 0x4c
        /*0022*/ 	.byte	0x01
	.zero		1


	//----- nvinfo : EIATTR_EXTERNS
	.align		4
        /*0024*/ 	.byte	0x04, 0x0f
        /*0026*/ 	.short	(.L_25 - .L_24)


	//   ....[0]....
	.align		4
.L_24:
        /*0028*/ 	.word	index@(__assertfail)


	//----- nvinfo : EIATTR_ANNOTATIONS
	.align		4
.L_25:
        /*002c*/ 	.byte	0x04, 0x55
        /*002e*/ 	.short	(.L_27 - .L_26)


	//   ....[0]....
.L_26:
        /*0030*/ 	.word	0x00000001
        /*0034*/ 	.byte	0x50, 0x02, 0x00, 0x00, 0x01, 0x00, 0x00, 0x00, 0x20, 0x07, 0x00, 0x00, 0x01, 0x00, 0x00, 0x00
        /* <DEDUP_REMOVED lines=700> */
        /*2c04*/ 	.byte	0xe0, 0x04, 0x02, 0x00, 0x01, 0x00, 0x00, 0x00, 0xf0, 0x0a, 0x02, 0x00


	//----- nvinfo : EIATTR_MERCURY_ISA_VERSION
	.align		4
.L_27:
        /*2c10*/ 	.byte	0x03, 0x5f
        /*2c12*/ 	.short	0x0101


	//----- nvinfo : EIATTR_INT_WARP_WIDE_INSTR_OFFSETS
	.align		4
        /*2c14*/ 	.byte	0x04, 0x31
        /*2c16*/ 	.short	(.L_29 - .L_28)


	//   ....[0]....
.L_28:
        /*2c18*/ 	.word	0x00000560


	//   ....[1]....
        /*2c1c*/ 	.word	0x00000580


	//   ....[2]....
        /*2c20*/ 	.word	0x000006f0


	//----- nvinfo : EIATTR_COOP_GROUP_MASK_REGIDS
	.align		4
.L_29:
        /*2c24*/ 	.byte	0x04, 0x29
        /*2c26*/ 	.short	(.L_31 - .L_30)


	//   ....[0]....
.L_30:
        /*2c28*/ 	.word	0xffffffff


	//   ....[1]....
        /*2c2c*/ 	.word	0xffffffff


	//   ....[2]....
        /*2c30*/ 	.word	0xffffffff


	//   ....[3]....
        /*2c34*/ 	.word	0xffffffff


	//   ....[4]....
        /*2c38*/ 	.word	0xffffffff


	//   ....[5]....
        /*2c3c*/ 	.word	0xffffffff


	//----- nvinfo : EIATTR_COOP_GROUP_INSTR_OFFSETS
	.align		4
.L_31:
        /*2c40*/ 	.byte	0x04, 0x28
        /*2c42*/ 	.short	(.L_33 - .L_32)


	//   ....[0]....
.L_32:
        /*2c44*/ 	.word	0x00000070


	//   ....[1]....
        /*2c48*/ 	.word	0x00000080


	//   ....[2]....
        /*2c4c*/ 	.word	0x000001b0


	//   ....[3]....
        /*2c50*/ 	.word	0x000003c0


	//   ....[4]....
        /*2c54*/ 	.word	0x00000830


	//   ....[5]....
        /*2c58*/ 	.word	0x00001400


	//----- nvinfo : EIATTR_REG_RECONFIG
	.align		4
.L_33:
        /*2c5c*/ 	.byte	0x01, 0x54
	.zero		2


	//----- nvinfo : EIATTR_SYSCALL_OFFSETS
	.align		4
        /*2c60*/ 	.byte	0x04, 0x46
        /*2c62*/ 	.short	(.L_35 - .L_34)


	//   ....[0]....
.L_34:
        /*2c64*/ 	.word	0x000015b0


	//----- nvinfo : EIATTR_MBARRIER_INSTR_OFFSETS
	.align		4
.L_35:
        /*2c68*/ 	.byte	0x04, 0x39
        /*2c6a*/ 	.short	(.L_37 - .L_36)


	//   ....[0]....
.L_36:
        /*2c6c*/ 	.word	0x00000340
        /*2c70*/ 	.word	0x000000ff
        /*2c74*/ 	.word	0x00000000
        /*2c78*/ 	.short	0x0100
        /*2c7a*/ 	.byte	0x09
	.zero		1


	//   ....[1]....
        /*2c7c*/ 	.word	0x00000350
        /*2c80*/ 	.word	0x000000ff
        /*2c84*/ 	.word	0x00000018
        /*2c88*/ 	.short	0x0100
        /*2c8a*/ 	.byte	0x09
	.zero		1


	//   ....[2]....
        /*2c8c*/ 	.word	0x00000360
        /*2c90*/ 	.word	0x000000ff
        /*2c94*/ 	.word	0x00000008
        /*2c98*/ 	.short	0x0100
        /*2c9a*/ 	.byte	0x09
	.zero		1


	//   ....[3]....
        /*2c9c*/ 	.word	0x00000370
        /*2ca0*/ 	.word	0x000000ff
        /*2ca4*/ 	.word	0x00000020
        /*2ca8*/ 	.short	0x0100
        /*2caa*/ 	.byte	0x09
	.zero		1


	//   ....[4]....
        /*2cac*/ 	.word	0x00000380
        /*2cb0*/ 	.word	0x000000ff
        /*2cb4*/ 	.word	0x00000010
        /*2cb8*/ 	.short	0x0100
        /*2cba*/ 	.byte	0x09
	.zero		1


	//   ....[5]....
        /*2cbc*/ 	.word	0x00000390
        /*2cc0*/ 	.word	0x000000ff
        /*2cc4*/ 	.word	0x00000028
        /*2cc8*/ 	.short	0x0100
        /*2cca*/ 	.byte	0x09
	.zero		1


	//   ....[6]....
        /*2ccc*/ 	.word	0x00000770
        /*2cd0*/ 	.word	0x000000ff
        /*2cd4*/ 	.word	0x00000040
        /*2cd8*/ 	.short	0x0100
        /*2cda*/ 	.byte	0x06
	.zero		1


	//   ....[7]....
        /*2cdc*/ 	.word	0x000007e0
        /*2ce0*/ 	.word	0x000000ff
        /*2ce4*/ 	.word	0x00000048
        /*2ce8*/ 	.short	0x0100
        /*2cea*/ 	.byte	0x06
	.zero		1


	//   ....[8]....
        /*2cec*/ 	.word	0x000016b0
        /*2cf0*/ 	.word	0x00000003
        /*2cf4*/ 	.word	0x00000000
        /*2cf8*/ 	.short	0x010a
        /*2cfa*/ 	.byte	0x3f
	.zero		1


	//   ....[9]....
        /*2cfc*/ 	.word	0x000016f0
        /*2d00*/ 	.word	0x00000003
        /*2d04*/ 	.word	0x00000000
        /*2d08*/ 	.short	0x010a
        /*2d0a*/ 	.byte	0x3f
	.zero		1


	//   ....[10]....
        /*2d0c*/ 	.word	0x00006580
        /*2d10*/ 	.word	0x000000ff
        /*2d14*/ 	.word	0x00000000
        /*2d18*/ 	.short	0x010a
        /*2d1a*/ 	.byte	0x05
	.zero		1


	//   ....[11]....
        /*2d1c*/ 	.word	0x000065c0
        /*2d20*/ 	.word	0x000000ff
        /*2d24*/ 	.word	0x00000000
        /*2d28*/ 	.short	0x010a
        /*2d2a*/ 	.byte	0x05
	.zero		1


	//   ....[12]....
        /*2d2c*/ 	.word	0x0000b360
        /*2d30*/ 	.word	0x00000000
        /*2d34*/ 	.word	0x00000000
        /*2d38*/ 	.short	0x0101
        /*2d3a*/ 	.byte	0x3f
	.zero		1


	//   ....[13]....
        /*2d3c*/ 	.word	0x0000b5a0
        /*2d40*/ 	.word	0x00000000
        /*2d44*/ 	.word	0x00000000
        /*2d48*/ 	.short	0x0101
        /*2d4a*/ 	.byte	0x3f
	.zero		1


	//   ....[14]....
        /*2d4c*/ 	.word	0x00020040
        /*2d50*/ 	.word	0x0000000c
        /*2d54*/ 	.word	0x00000018
        /*2d58*/ 	.short	0x010a
        /*2d5a*/ 	.byte	0x3f
	.zero		1


	//   ....[15]....
        /*2d5c*/ 	.word	0x000203f0
        /*2d60*/ 	.word	0x00000002
        /*2d64*/ 	.word	0x00000048
        /*2d68*/ 	.short	0x0101
        /*2d6a*/ 	.byte	0x3f
	.zero		1


	//   ....[16]....
        /*2d6c*/ 	.word	0x00020bc0
        /*2d70*/ 	.word	0x00000005
        /*2d74*/ 	.word	0x00000000
        /*2d78*/ 	.short	0x010a
        /*2d7a*/ 	.byte	0x3f
	.zero		1


	//   ....[17]....
        /*2d7c*/ 	.word	0x00020c50
        /*2d80*/ 	.word	0x00000007
        /*2d84*/ 	.word	0x00000000
        /*2d88*/ 	.short	0x010a
        /*2d8a*/ 	.byte	0x3f
	.zero		1


	//   ....[18]....
        /*2d8c*/ 	.word	0x00020ce0
        /*2d90*/ 	.word	0x00000003
        /*2d94*/ 	.word	0x00000000
        /*2d98*/ 	.short	0x010a
        /*2d9a*/ 	.byte	0x3f
	.zero		1


	//   ....[19]....
        /*2d9c*/ 	.word	0x00020d40
        /*2da0*/ 	.word	0x00000003
        /*2da4*/ 	.word	0x00000000
        /*2da8*/ 	.short	0x010a
        /*2daa*/ 	.byte	0x3f
	.zero		1


	//   ....[20]....
        /*2dac*/ 	.word	0x00020da0
        /*2db0*/ 	.word	0x00000005
        /*2db4*/ 	.word	0x00000000
        /*2db8*/ 	.short	0x010a
        /*2dba*/ 	.byte	0x3f
	.zero		1


	//   ....[21]....
        /*2dbc*/ 	.word	0x00020e70
        /*2dc0*/ 	.word	0x0000000c
        /*2dc4*/ 	.word	0x00000018
        /*2dc8*/ 	.short	0x010a
        /*2dca*/ 	.byte	0x3f
	.zero		1


	//   ....[22]....
        /*2dcc*/ 	.word	0x00020f40
        /*2dd0*/ 	.word	0x00000005
        /*2dd4*/ 	.word	0x00000000
        /*2dd8*/ 	.short	0x010a
        /*2dda*/ 	.byte	0x3f
	.zero		1


	//   ....[23]....
        /*2ddc*/ 	.word	0x00020f90
        /*2de0*/ 	.word	0x00000007
        /*2de4*/ 	.word	0x00000000
        /*2de8*/ 	.short	0x010a
        /*2dea*/ 	.byte	0x3f
	.zero		1


	//----- nvinfo : EIATTR_NUM_MBARRIERS
	.align		4
.L_37:
        /*2dec*/ 	.byte	0x03, 0x38
        /*2dee*/ 	.short	0x0008


	//----- nvinfo : EIATTR_EXIT_INSTR_OFFSETS
	.align		4
        /*2df0*/ 	.byte	0x04, 0x1c
        /*2df2*/ 	.short	(.L_39 - .L_38)


	//   ....[0]....
.L_38:
        /*2df4*/ 	.word	0x00000a00


	//   ....[1]....
        /*2df8*/ 	.word	0x000012c0


	//   ....[2]....
        /*2dfc*/ 	.word	0x0001f720


	//   ....[3]....
        /*2e00*/ 	.word	0x0001fcd0


	//   ....[4]....
        /*2e04*/ 	.word	0x00020d30


	//----- nvinfo : EIATTR_MAX_THREADS
	.align		4
.L_39:
        /*2e08*/ 	.byte	0x04, 0x05
        /*2e0a*/ 	.short	(.L_41 - .L_40)
.L_40:
        /*2e0c*/ 	.word	0x00000180
        /*2e10*/ 	.word	0x00000001
        /*2e14*/ 	.word	0x00000001


	//----- nvinfo : EIATTR_CRS_STACK_SIZE
	.align		4
.L_41:
        /*2e18*/ 	.byte	0x04, 0x1e
        /*2e1a*/ 	.short	(.L_43 - .L_42)
.L_42:
        /*2e1c*/ 	.word	0x00000000


	//----- nvinfo : EIATTR_CBANK_PARAM_SIZE
	.align		4
.L_43:
        /*2e20*/ 	.byte	0x03, 0x19
        /*2e22*/ 	.short	0x0470


	//----- nvinfo : EIATTR_PARAM_CBANK
	.align		4
        /*2e24*/ 	.byte	0x04, 0x0a
        /*2e26*/ 	.short	(.L_45 - .L_44)
	.align		4
.L_44:
        /*2e28*/ 	.word	index@(.nv.constant0._ZN7cutlass13device_kernelINS_4gemm6kernel13GemmUniversalIN4cute5tupleIJiiiiEEENS1_10collective13CollectiveMmaINS1_34MainloopSm90TmaGmmaWarpSpecializedILi3ENS5_IJNS4_1CILi2EEENSA_ILi1EEESC_EEENS1_35KernelTmaWarpSpecializedCooperativeEEENS5_IJNSA_ILi384EEENSA_ILi176EEENSA_ILi64EEEEEENS_10bfloat16_tENS5_IJlSC_lEEESK_SL_NS4_8TiledMMAINS4_8MMA_AtomIJNS4_4SM904GMMA27MMA_64x16x16_F32BF16BF16_SSILNSP_5MajorE0ELSR_0ELNSP_7ScaleInE1ELSS_1EEEEEENS4_6LayoutISD_NS5_IJSC_NSA_ILi0EEESW_EEEEENS5_IJNS4_10UnderscoreESZ_SZ_EEEEENS4_13SM90_TMA_LOADENS4_14ComposedLayoutINS4_7SwizzleILi3ELi4ELi3EEENS4_18smem_ptr_flag_bitsILi16EEENSV_INS5_IJNSA_ILi8EEESI_EEENS5_IJSI_SC_EEEEEEEvNS4_8identityENS4_23SM90_TMA_LOAD_MULTICASTES1C_vS1D_EENS_8epilogue10collective6detail29Sm90TmaWarpSpecializedAdapterINS1H_15DefaultEpilogueISK_SL_SL_NS1G_6thread17LinearCombinationISK_Li1EffLNS1L_9ScaleType4KindE0ELNS_15FloatRoundStyleE2ESK_EENS1_15EpilogueDefaultEEEEEvvEEEEvNT_6ParamsE)
        /*2e2c*/ 	.short	0x0210
        /*2e2e*/ 	.short	0x0470


	//----- nvinfo : EIATTR_SW_WAR
	.align		4
.L_45:
        /*2e30*/ 	.byte	0x04, 0x36
        /*2e32*/ 	.short	(.L_47 - .L_46)
.L_46:
        /*2e34*/ 	.word	0x00000008
.L_47:


//--------------------- .nv.callgraph             --------------------------
	.section	.nv.callgraph,"",@"SHT_CUDA_CALLGRAPH"
	.align	4
	.sectionentsize	8
	.align		4
        /*0000*/ 	.word	0x00000000
	.align		4
        /*0004*/ 	.word	0xffffffff
	.align		4
        /*0008*/ 	.word	index@(_ZN7cutlass13device_kernelINS_4gemm6kernel13GemmUniversalIN4cute5tupleIJiiiiEEENS1_10collective13CollectiveMmaINS1_34MainloopSm90TmaGmmaWarpSpecializedILi3ENS5_IJNS4_1CILi2EEENSA_ILi1EEESC_EEENS1_35KernelTmaWarpSpecializedCooperativeEEENS5_IJNSA_ILi384EEENSA_ILi176EEENSA_ILi64EEEEEENS_10bfloat16_tENS5_IJlSC_lEEESK_SL_NS4_8TiledMMAINS4_8MMA_AtomIJNS4_4SM904GMMA27MMA_64x16x16_F32BF16BF16_SSILNSP_5MajorE0ELSR_0ELNSP_7ScaleInE1ELSS_1EEEEEENS4_6LayoutISD_NS5_IJSC_NSA_ILi0EEESW_EEEEENS5_IJNS4_10UnderscoreESZ_SZ_EEEEENS4_13SM90_TMA_LOADENS4_14ComposedLayoutINS4_7SwizzleILi3ELi4ELi3EEENS4_18smem_ptr_flag_bitsILi16EEENSV_INS5_IJNSA_ILi8EEESI_EEENS5_IJSI_SC_EEEEEEEvNS4_8identityENS4_23SM90_TMA_LOAD_MULTICASTES1C_vS1D_EENS_8epilogue10collective6detail29Sm90TmaWarpSpecializedAdapterINS1H_15DefaultEpilogueISK_SL_SL_NS1G_6thread17LinearCombinationISK_Li1EffLNS1L_9ScaleType4KindE0ELNS_15FloatRoundStyleE2ESK_EENS1_15EpilogueDefaultEEEEEvvEEEEvNT_6ParamsE)
	.align		4
        /*000c*/ 	.word	index@(__assertfail)
	.align		4
        /*0010*/ 	.word	0x00000000
	.align		4
        /*0014*/ 	.word	0xfffffffe
	.align		4
        /*0018*/ 	.word	0x00000000
	.align		4
        /*001c*/ 	.word	0xfffffffd
	.align		4
        /*0020*/ 	.word	0x00000000
	.align		4
        /*0024*/ 	.word	0xfffffffc


//--------------------- .nv.constant4             --------------------------
	.section	.nv.constant4,"a",@progbits
	.align	8
	.align		8
.nv.constant4:
        /*0000*/ 	.dword	__assertfail
	.align		8
        /*0008*/ 	.dword	__unnamed_1
	.align		8
        /*0010*/ 	.dword	_ZN40_INTERNAL_65c3c01b_4_k_cu_580d6171_174954cuda3std3__45__cpo5beginE
	.align		8
        /*0018*/ 	.dword	_ZN40_INTERNAL_65c3c01b_4_k_cu_580d6171_174954cuda3std3__45__cpo3endE
	.align		8
        /*0020*/ 	.dword	_ZN40_INTERNAL_65c3c01b_4_k_cu_580d6171_174954cuda3std3__45__cpo6cbeginE
	.align		8
        /*0028*/ 	.dword	_ZN40_INTERNAL_65c3c01b_4_k_cu_580d6171_174954cuda3std3__45__cpo4cendE
	.align		8
        /*0030*/ 	.dword	_ZN40_INTERNAL_65c3c01b_4_k_cu_580d6171_174954cuda3std3__442_GLOBAL__N__65c3c01b_4_k_cu_580d6171_174956ignoreE
	.align		8
        /*0038*/ 	.dword	_ZN40_INTERNAL_65c3c01b_4_k_cu_580d6171_174954cuda3std3__419piecewise_constructE
	.align		8
        /*0040*/ 	.dword	_ZN40_INTERNAL_65c3c01b_4_k_cu_580d6171_174954cuda3std3__48in_placeE
	.align		8
        /*0048*/ 	.dword	_ZN40_INTERNAL_65c3c01b_4_k_cu_580d6171_174954cuda3std6ranges3__45__cpo4swapE
	.align		8
        /*0050*/ 	.dword	_ZN40_INTERNAL_65c3c01b_4_k_cu_580d6171_174954cuda3std6ranges3__45__cpo9iter_moveE
	.align		8
        /*0058*/ 	.dword	_ZN40_INTERNAL_65c3c01b_4_k_cu_580d6171_174954cute7productE
	.align		8
        /*0060*/ 	.dword	_ZN40_INTERNAL_65c3c01b_4_k_cu_580d6171_174954cute1_E
	.align		8
        /*0068*/ 	.dword	$str$22
	.align		8
        /*0070*/ 	.dword	$str$23


//--------------------- .text._ZN7cutlass13device_kernelINS_4gemm6kernel13GemmUniversalIN4cute5tupleIJiiiiEEENS1_10collective13CollectiveMmaINS1_34MainloopSm90TmaGmmaWarpSpecializedILi3ENS5_IJNS4_1CILi2EEENSA_ILi1EEESC_EEENS1_35KernelTmaWarpSpecializedCooperativeEEENS5_IJNSA_ILi384EEENSA_ILi176EEENSA_ILi64EEEEEENS_10bfloat16_tENS5_IJlSC_lEEESK_SL_NS4_8TiledMMAINS4_8MMA_AtomIJNS4_4SM904GMMA27MMA_64x16x16_F32BF16BF16_SSILNSP_5MajorE0ELSR_0ELNSP_7ScaleInE1ELSS_1EEEEEENS4_6LayoutISD_NS5_IJSC_NSA_ILi0EEESW_EEEEENS5_IJNS4_10UnderscoreESZ_SZ_EEEEENS4_13SM90_TMA_LOADENS4_14ComposedLayoutINS4_7SwizzleILi3ELi4ELi3EEENS4_18smem_ptr_flag_bitsILi16EEENSV_INS5_IJNSA_ILi8EEESI_EEENS5_IJSI_SC_EEEEEEEvNS4_8identityENS4_23SM90_TMA_LOAD_MULTICASTES1C_vS1D_EENS_8epilogue10collective6detail29Sm90TmaWarpSpecializedAdapterINS1H_15DefaultEpilogueISK_SL_SL_NS1G_6thread17LinearCombinationISK_Li1EffLNS1L_9ScaleType4KindE0ELNS_15FloatRoundStyleE2ESK_EENS1_15EpilogueDefaultEEEEEvvEEEEvNT_6ParamsE --------------------------
	.section	.text._ZN7cutlass13device_kernelINS_4gemm6kernel13GemmUniversalIN4cute5tupleIJiiiiEEENS1_10collective13CollectiveMmaINS1_34MainloopSm90TmaGmmaWarpSpecializedILi3ENS5_IJNS4_1CILi2EEENSA_ILi1EEESC_EEENS1_35KernelTmaWarpSpecializedCooperativeEEENS5_IJNSA_ILi384EEENSA_ILi176EEENSA_ILi64EEEEEENS_10bfloat16_tENS5_IJlSC_lEEESK_SL_NS4_8TiledMMAINS4_8MMA_AtomIJNS4_4SM904GMMA27MMA_64x16x16_F32BF16BF16_SSILNSP_5MajorE0ELSR_0ELNSP_7ScaleInE1ELSS_1EEEEEENS4_6LayoutISD_NS5_IJSC_NSA_ILi0EEESW_EEEEENS5_IJNS4_10UnderscoreESZ_SZ_EEEEENS4_13SM90_TMA_LOADENS4_14ComposedLayoutINS4_7SwizzleILi3ELi4ELi3EEENS4_18smem_ptr_flag_bitsILi16EEENSV_INS5_IJNSA_ILi8EEESI_EEENS5_IJSI_SC_EEEEEEEvNS4_8identityENS4_23SM90_TMA_LOAD_MULTICASTES1C_vS1D_EENS_8epilogue10collective6detail29Sm90TmaWarpSpecializedAdapterINS1H_15DefaultEpilogueISK_SL_SL_NS1G_6thread17LinearCombinationISK_Li1EffLNS1L_9ScaleType4KindE0ELNS_15FloatRoundStyleE2ESK_EENS1_15EpilogueDefaultEEEEEvvEEEEvNT_6ParamsE,"ax",@progbits
	.align	128
.text._ZN7cutlass13device_kernelINS_4gemm6kernel13GemmUniversalIN4cute5tupleIJiiiiEEENS1_10collective13CollectiveMmaINS1_34MainloopSm90TmaGmmaWarpSpecializedILi3ENS5_IJNS4_1CILi2EEENSA_ILi1EEESC_EEENS1_35KernelTmaWarpSpecializedCooperativeEEENS5_IJNSA_ILi384EEENSA_ILi176EEENSA_ILi64EEEEEENS_10bfloat16_tENS5_IJlSC_lEEESK_SL_NS4_8TiledMMAINS4_8MMA_AtomIJNS4_4SM904GMMA27MMA_64x16x16_F32BF16BF16_SSILNSP_5MajorE0ELSR_0ELNSP_7ScaleInE1ELSS_1EEEEEENS4_6LayoutISD_NS5_IJSC_NSA_ILi0EEESW_EEEEENS5_IJNS4_10UnderscoreESZ_SZ_EEEEENS4_13SM90_TMA_LOADENS4_14ComposedLayoutINS4_7SwizzleILi3ELi4ELi3EEENS4_18smem_ptr_flag_bitsILi16EEENSV_INS5_IJNSA_ILi8EEESI_EEENS5_IJSI_SC_EEEEEEEvNS4_8identityENS4_23SM90_TMA_LOAD_MULTICASTES1C_vS1D_EENS_8epilogue10collective6detail29Sm90TmaWarpSpecializedAdapterINS1H_15DefaultEpilogueISK_SL_SL_NS1G_6thread17LinearCombinationISK_Li1EffLNS1L_9ScaleType4KindE0ELNS_15FloatRoundStyleE2ESK_EENS1_15EpilogueDefaultEEEEEvvEEEEvNT_6ParamsE:
        .type           _ZN7cutlass13device_kernelINS_4gemm6kernel13GemmUniversalIN4cute5tupleIJiiiiEEENS1_10collective13CollectiveMmaINS1_34MainloopSm90TmaGmmaWarpSpecializedILi3ENS5_IJNS4_1CILi2EEENSA_ILi1EEESC_EEENS1_35KernelTmaWarpSpecializedCooperativeEEENS5_IJNSA_ILi384EEENSA_ILi176EEENSA_ILi64EEEEEENS_10bfloat16_tENS5_IJlSC_lEEESK_SL_NS4_8TiledMMAINS4_8MMA_AtomIJNS4_4SM904GMMA27MMA_64x16x16_F32BF16BF16_SSILNSP_5MajorE0ELSR_0ELNSP_7ScaleInE1ELSS_1EEEEEENS4_6LayoutISD_NS5_IJSC_NSA_ILi0EEESW_EEEEENS5_IJNS4_10UnderscoreESZ_SZ_EEEEENS4_13SM90_TMA_LOADENS4_14ComposedLayoutINS4_7SwizzleILi3ELi4ELi3EEENS4_18smem_ptr_flag_bitsILi16EEENSV_INS5_IJNSA_ILi8EEESI_EEENS5_IJSI_SC_EEEEEEEvNS4_8identityENS4_23SM90_TMA_LOAD_MULTICASTES1C_vS1D_EENS_8epilogue10collective6detail29Sm90TmaWarpSpecializedAdapterINS1H_15DefaultEpilogueISK_SL_SL_NS1G_6thread17LinearCombinationISK_Li1EffLNS1L_9ScaleType4KindE0ELNS_15FloatRoundStyleE2ESK_EENS1_15EpilogueDefaultEEEEEvvEEEEvNT_6ParamsE,@function
        .size           _ZN7cutlass13device_kernelINS_4gemm6kernel13GemmUniversalIN4cute5tupleIJiiiiEEENS1_10collective13CollectiveMmaINS1_34MainloopSm90TmaGmmaWarpSpecializedILi3ENS5_IJNS4_1CILi2EEENSA_ILi1EEESC_EEENS1_35KernelTmaWarpSpecializedCooperativeEEENS5_IJNSA_ILi384EEENSA_ILi176EEENSA_ILi64EEEEEENS_10bfloat16_tENS5_IJlSC_lEEESK_SL_NS4_8TiledMMAINS4_8MMA_AtomIJNS4_4SM904GMMA27MMA_64x16x16_F32BF16BF16_SSILNSP_5MajorE0ELSR_0ELNSP_7ScaleInE1ELSS_1EEEEEENS4_6LayoutISD_NS5_IJSC_NSA_ILi0EEESW_EEEEENS5_IJNS4_10UnderscoreESZ_SZ_EEEEENS4_13SM90_TMA_LOADENS4_14ComposedLayoutINS4_7SwizzleILi3ELi4ELi3EEENS4_18smem_ptr_flag_bitsILi16EEENSV_INS5_IJNSA_ILi8EEESI_EEENS5_IJSI_SC_EEEEEEEvNS4_8identityENS4_23SM90_TMA_LOAD_MULTICASTES1C_vS1D_EENS_8epilogue10collective6detail29Sm90TmaWarpSpecializedAdapterINS1H_15DefaultEpilogueISK_SL_SL_NS1G_6thread17LinearCombinationISK_Li1EffLNS1L_9ScaleType4KindE0ELNS_15FloatRoundStyleE2ESK_EENS1_15EpilogueDefaultEEEEEvvEEEEvNT_6ParamsE,(.L_x_589 - _ZN7cutlass13device_kernelINS_4gemm6kernel13GemmUniversalIN4cute5tupleIJiiiiEEENS1_10collective13CollectiveMmaINS1_34MainloopSm90TmaGmmaWarpSpecializedILi3ENS5_IJNS4_1CILi2EEENSA_ILi1EEESC_EEENS1_35KernelTmaWarpSpecializedCooperativeEEENS5_IJNSA_ILi384EEENSA_ILi176EEENSA_ILi64EEEEEENS_10bfloat16_tENS5_IJlSC_lEEESK_SL_NS4_8TiledMMAINS4_8MMA_AtomIJNS4_4SM904GMMA27MMA_64x16x16_F32BF16BF16_SSILNSP_5MajorE0ELSR_0ELNSP_7ScaleInE1ELSS_1EEEEEENS4_6LayoutISD_NS5_IJSC_NSA_ILi0EEESW_EEEEENS5_IJNS4_10UnderscoreESZ_SZ_EEEEENS4_13SM90_TMA_LOADENS4_14ComposedLayoutINS4_7SwizzleILi3ELi4ELi3EEENS4_18smem_ptr_flag_bitsILi16EEENSV_INS5_IJNSA_ILi8EEESI_EEENS5_IJSI_SC_EEEEEEEvNS4_8identityENS4_23SM90_TMA_LOAD_MULTICASTES1C_vS1D_EENS_8epilogue10collective6detail29Sm90TmaWarpSpecializedAdapterINS1H_15DefaultEpilogueISK_SL_SL_NS1G_6thread17LinearCombinationISK_Li1EffLNS1L_9ScaleType4KindE0ELNS_15FloatRoundStyleE2ESK_EENS1_15EpilogueDefaultEEEEEvvEEEEvNT_6ParamsE)
        .other          _ZN7cutlass13device_kernelINS_4gemm6kernel13GemmUniversalIN4cute5tupleIJiiiiEEENS1_10collective13CollectiveMmaINS1_34MainloopSm90TmaGmmaWarpSpecializedILi3ENS5_IJNS4_1CILi2EEENSA_ILi1EEESC_EEENS1_35KernelTmaWarpSpecializedCooperativeEEENS5_IJNSA_ILi384EEENSA_ILi176EEENSA_ILi64EEEEEENS_10bfloat16_tENS5_IJlSC_lEEESK_SL_NS4_8TiledMMAINS4_8MMA_AtomIJNS4_4SM904GMMA27MMA_64x16x16_F32BF16BF16_SSILNSP_5MajorE0ELSR_0ELNSP_7ScaleInE1ELSS_1EEEEEENS4_6LayoutISD_NS5_IJSC_NSA_ILi0EEESW_EEEEENS5_IJNS4_10UnderscoreESZ_SZ_EEEEENS4_13SM90_TMA_LOADENS4_14ComposedLayoutINS4_7SwizzleILi3ELi4ELi3EEENS4_18smem_ptr_flag_bitsILi16EEENSV_INS5_IJNSA_ILi8EEESI_EEENS5_IJSI_SC_EEEEEEEvNS4_8identityENS4_23SM90_TMA_LOAD_MULTICASTES1C_vS1D_EENS_8epilogue10collective6detail29Sm90TmaWarpSpecializedAdapterINS1H_15DefaultEpilogueISK_SL_SL_NS1G_6thread17LinearCombinationISK_Li1EffLNS1L_9ScaleType4KindE0ELNS_15FloatRoundStyleE2ESK_EENS1_15EpilogueDefaultEEEEEvvEEEEvNT_6ParamsE,@"STO_CUDA_ENTRY STV_DEFAULT"
_ZN7cutlass13device_kernelINS_4gemm6kernel13GemmUniversalIN4cute5tupleIJiiiiEEENS1_10collective13CollectiveMmaINS1_34MainloopSm90TmaGmmaWarpSpecializedILi3ENS5_IJNS4_1CILi2EEENSA_ILi1EEESC_EEENS1_35KernelTmaWarpSpecializedCooperativeEEENS5_IJNSA_ILi384EEENSA_ILi176EEENSA_ILi64EEEEEENS_10bfloat16_tENS5_IJlSC_lEEESK_SL_NS4_8TiledMMAINS4_8MMA_AtomIJNS4_4SM904GMMA27MMA_64x16x16_F32BF16BF16_SSILNSP_5MajorE0ELSR_0ELNSP_7ScaleInE1ELSS_1EEEEEENS4_6LayoutISD_NS5_IJSC_NSA_ILi0EEESW_EEEEENS5_IJNS4_10UnderscoreESZ_SZ_EEEEENS4_13SM90_TMA_LOADENS4_14ComposedLayoutINS4_7SwizzleILi3ELi4ELi3EEENS4_18smem_ptr_flag_bitsILi16EEENSV_INS5_IJNSA_ILi8EEESI_EEENS5_IJSI_SC_EEEEEEEvNS4_8identityENS4_23SM90_TMA_LOAD_MULTICASTES1C_vS1D_EENS_8epilogue10collective6detail29Sm90TmaWarpSpecializedAdapterINS1H_15DefaultEpilogueISK_SL_SL_NS1G_6thread17LinearCombinationISK_Li1EffLNS1L_9ScaleType4KindE0ELNS_15FloatRoundStyleE2ESK_EENS1_15EpilogueDefaultEEEEEvvEEEEvNT_6ParamsE:
[----:B------:R-:W0:Y:S02]  /*0000*/  LDC R1, c[0x0][0x28] ;  /* 0x00000a00ff017b82 */ /* 0x000e240000000800 */
[----:B0-----:R-:W-:Y:S01]  /*0010*/  VIADD R1, R1, 0xfffffc88 ;  /* 0xfffffc8801017836 */ /* 0x001fe20000000000 */
[----:B------:R-:W0:Y:S01]  /*0020*/  S2R R4, SR_TID.X ;  /* 0x0000000000047919 */ /* 0x000e220000002100 */
[----:B------:R-:W-:Y:S01]  /*0030*/  ELECT P0, URZ, PT ;  /* 0x00000000003f782f */ /* 0x000fe20003800000 */
[----:B------:R-:W-:Y:S01]  /*0040*/  BSSY B0, `(.L_x_0) ;  /* 0x0000015000007945 */ /* 0x000fe20003800000 */
[--C-:B0-----:R-:W-:Y:S02]  /*0050*/  SHF.R.U32.HI R0, RZ, 0x5, R4.reuse ;  /* 0x00000005ff007819 */ /* 0x101fe40000011604 */
[----:B------:R-:W-:-:S03]  /*0060*/  SHF.R.U32.HI R2, RZ, 0x7, R4 ;  /* 0x00000007ff027819 */ /* 0x000fc60000011604 */
[----:B------:R-:W0:Y:S04]  /*0070*/  SHFL.IDX PT, R3, R0, RZ, 0x1f ;  /* 0x00001fff00037589 */ /* 0x000e2800000e0000 */
[----:B------:R-:W1:Y:S01]  /*0080*/  SHFL.IDX PT, R2, R2, RZ, 0x1f ;  /* 0x00001fff02027589 */ /* 0x000e6200000e0000 */
[----:B0-----:R-:W-:Y:S02]  /*0090*/  R2UR UR4, R3 ;  /* 0x00000000030472ca */ /* 0x001fe400000e0000 */
[----:B-1----:R-:W-:-:S11]  /*00a0*/  R2UR UR6, R2 ;  /* 0x00000000020672ca */ /* 0x002fd600000e0000 */
[----:B------:R-:W-:Y:S02]  /*00b0*/  USHF.R.S32.HI UR5, URZ, 0x1f, UR4 ;  /* 0x0000001f3f057899 */ /* 0x000fe40008011404 */
[----:B------:R-:W-:Y:S02]  /*00c0*/  ISETP.NE.OR P0, PT, RZ, UR4, !P0 ;  /* 0x00000004ff007c0c */ /* 0x000fe4000c705670 */
[----:B------:R-:W-:-:S04]  /*00d0*/  ULEA.HI UR5, UR5, UR4, URZ, 0x2 ;  /* 0x0000000405057291 */ /* 0x000fc8000f8f103f */
[----:B------:R-:W-:-:S04]  /*00e0*/  ULOP3.LUT UR5, UR5, 0xfffffffc, URZ, 0xc0, !UPT ;  /* 0xfffffffc05057892 */ /* 0x000fc8000f8ec03f */
[----:B------:R-:W-:-:S03]  /*00f0*/  UIADD3 UR8, UR4, -UR5, URZ ;  /* 0x8000000504087290 */ /* 0x000fc6000fffe03f */
[----:B------:R-:W-:Y:S09]  /*0100*/  @P0 BRA `(.L_x_1) ;  /* 0x0000000000200947 */ /* 0x000ff20003800000 */
[----:B------:R-:W-:Y:S02]  /*0110*/  ULDC.64 UR4, c[0x0][0x198] ;  /* 0x0000660000047ab9 */ /* 0x000fe40000000a00 */
[----:B------:R-:W-:Y:S02]  /*0120*/  UIADD3 UR10, UP0, UR4, 0xf0, URZ ;  /* 0x000000f0040a7890 */ /* 0x000fe4000ff1e03f */
[----:B------:R-:W-:Y:S02]  /*0130*/  UIADD3 UR4, UP1, UR4, 0x1f0, URZ ;  /* 0x000001f004047890 */ /* 0x000fe4000ff3e03f */
[----:B------:R-:W-:Y:S02]  /*0140*/  UIADD3.X UR11, URZ, UR5, URZ, UP0, !UPT ;  /* 0x000000053f0b7290 */ /* 0x000fe400087fe43f */
[----:B------:R-:W-:-:S07]  /*0150*/  UIADD3.X UR5, URZ, UR5, URZ, UP1, !UPT ;  /* 0x000000053f057290 */ /* 0x000fce0008ffe43f */
[----:B------:R0:W-:Y:S02]  /*0160*/  UTMACCTL.PF [UR10] ;  /* 0x000000000a0079b9 */ /* 0x0001e40008040000 */
[----:B------:R0:W-:Y:S02]  /*0170*/  UTMACCTL.PF [UR4] ;  /* 0x00000000040079b9 */ /* 0x0001e40008040000 */
[----:B0-----:R-:W-:Y:S01]  /*0180*/  NOP ;  /* 0x0000000000007918 */ /* 0x001fe20000000000 */
.L_x_1:
[----:B------:R-:W-:Y:S05]  /*0190*/  BSYNC B0 ;  /* 0x0000000000007941 */ /* 0x000fea0003800000 */
.L_x_0:
[----:B------:R-:W-:Y:S01]  /*01a0*/  UISETP.NE.AND UP0, UPT, UR8, 0x3, UPT ;  /* 0x000000030800788c */ /* 0x000fe2000bf05270 */
[----:B------:R-:W0:Y:S01]  /*01b0*/  SHFL.IDX PT, R3, R0, RZ, 0x1f ;  /* 0x00001fff00037589 */ /* 0x000e2200000e0000 */
[----:B------:R-:W-:Y:S02]  /*01c0*/  UIADD3 UR10, UR6, -0x1, URZ ;  /* 0xffffffff060a7890 */ /* 0x000fe4000fffe03f */
[----:B------:R-:W-:Y:S01]  /*01d0*/  ISETP.NE.AND P1, PT, RZ, UR6, PT ;  /* 0x00000006ff007c0c */ /* 0x000fe2000bf25270 */
[----:B------:R-:W-:Y:S02]  /*01e0*/  UISETP.EQ.OR UP0, UPT, UR8, URZ, !UP0 ;  /* 0x0000003f0800728c */ /* 0x000fe4000c702670 */
[----:B------:R-:W-:Y:S02]  /*01f0*/  UISETP.GE.U32.AND UP1, UPT, UR10, 0x2, UPT ;  /* 0x000000020a00788c */ /* 0x000fe4000bf26070 */
[----:B------:R-:W-:-:S04]  /*0200*/  UISETP.EQ.AND UP0, UPT, UR6, URZ, UP0 ;  /* 0x0000003f0600728c */ /* 0x000fc80008702270 */
[----:B------:R-:W-:-:S04]  /*0210*/  USEL UR4, URZ, 0x1, !UP0 ;  /* 0x000000013f047887 */ /* 0x000fc8000c000000 */
[----:B------:R-:W-:-:S06]  /*0220*/  USEL UR4, UR4, 0x2, UP1 ;  /* 0x0000000204047887 */ /* 0x000fcc0008800000 */
[----:B------:R-:W-:Y:S01]  /*0230*/  IMAD.U32 R2, RZ, RZ, UR4 ;  /* 0x00000004ff027e24 */ /* 0x000fe2000f8e00ff */
[----:B0-----:R-:W-:-:S04]  /*0240*/  ISETP.NE.AND P0, PT, R3, RZ, PT ;  /* 0x000000ff0300720c */ /* 0x001fc80003f05270 */
[----:B------:R0:W-:Y:S09]  /*0250*/  STL [R1+0x10c], R2 ;  /* 0x00010c0201007387 */ /* 0x0001f20000100800 */
[----:B0-----:R-:W-:Y:S05]  /*0260*/  @P0 BRA `(.L_x_2) ;  /* 0x0000000000500947 */ /* 0x001fea0003800000 */
[----:B------:R-:W0:Y:S01]  /*0270*/  S2UR UR9, SR_CgaCtaId ;  /* 0x00000000000979c3 */ /* 0x000e220000008800 */
[----:B------:R-:W-:Y:S01]  /*0280*/  UMOV UR4, 0x400 ;  /* 0x0000040000047882 */ /* 0x000fe20000000000 */
[----:B------:R-:W-:Y:S01]  /*0290*/  UMOV UR5, 0x1 ;  /* 0x0000000100057882 */ /* 0x000fe20000000000 */
[----:B------:R-:W-:Y:S01]  /*02a0*/  UMOV UR6, 0x4 ;  /* 0x0000000400067882 */ /* 0x000fe20000000000 */
[----:B------:R-:W-:Y:S01]  /*02b0*/  ELECT P0, URZ, PT ;  /* 0x00000000003f782f */ /* 0x000fe20003800000 */
[----:B------:R-:W-:-:S04]  /*02c0*/  UIADD3 UR6, -UR6, 0x100000, URZ ;  /* 0x0010000006067890 */ /* 0x000fc8000fffe13f */
[----:B------:R-:W-:Y:S02]  /*02d0*/  USHF.L.U32 UR7, UR6, 0xb, URZ ;  /* 0x0000000b06077899 */ /* 0x000fe4000800063f */
[----:B------:R-:W-:Y:S02]  /*02e0*/  USHF.L.U32 UR6, UR6, 0x1, URZ ;  /* 0x0000000106067899 */ /* 0x000fe4000800063f */
[----:B0-----:R-:W-:Y:S02]  /*02f0*/  ULEA UR9, UR9, UR4, 0x18 ;  /* 0x0000000409097291 */ /* 0x001fe4000f8ec03f */
[----:B------:R-:W-:-:S04]  /*0300*/  UIADD3 UR4, -UR5, 0x100000, URZ ;  /* 0x0010000005047890 */ /* 0x000fc8000fffe13f */
[----:B------:R-:W-:Y:S02]  /*0310*/  USHF.L.U32 UR5, UR4, 0xb, URZ ;  /* 0x0000000b04057899 */ /* 0x000fe4000800063f */
[----:B------:R-:W-:Y:S01]  /*0320*/  USHF.L.U32 UR4, UR4, 0x1, URZ ;  /* 0x0000000104047899 */ /* 0x000fe2000800063f */
[----:B------:R-:W0:Y:S11]  /*0330*/  FENCE.VIEW.ASYNC.S ;  /* 0x00000000000073c6 */ /* 0x000e360000000000 */
[----:B0-----:R0:W1:Y:S01]  /*0340*/  SYNCS.EXCH.64 URZ, [UR9], UR4 ;  /* 0x00000004093f75b2 */ /* 0x0010620008000100 */
[----:B------:R0:W2:Y:S01]  /*0350*/  SYNCS.EXCH.64 URZ, [UR9+0x18], UR6 ;  /* 0x00001806093f75b2 */ /* 0x0000a20008000100 */
[----:B------:R0:W3:Y:S01]  /*0360*/  SYNCS.EXCH.64 URZ, [UR9+0x8], UR4 ;  /* 0x00000804093f75b2 */ /* 0x0000e20008000100 */
[----:B------:R0:W4:Y:S01]  /*0370*/  SYNCS.EXCH.64 URZ, [UR9+0x20], UR6 ;  /* 0x00002006093f75b2 */ /* 0x0001220008000100 */
[----:B------:R0:W0:Y:S01]  /*0380*/  SYNCS.EXCH.64 URZ, [UR9+0x10], UR4 ;  /* 0x00001004093f75b2 */ /* 0x0000220008000100 */
[----:B------:R0:W0:Y:S01]  /*0390*/  SYNCS.EXCH.64 URZ, [UR9+0x28], UR6 ;  /* 0x00002806093f75b2 */ /* 0x0000220008000100 */
[----:B------:R-:W-:Y:S01]  /*03a0*/  NOP ;  /* 0x0000000000007918 */ /* 0x000fe20000000000 */
.L_x_2:
[----:B------:R-:W-:Y:S01]  /*03b0*/  SHF.R.S32.HI R2, RZ, 0x1f, R4 ;  /* 0x0000001fff027819 */ /* 0x000fe20000011404 */
[----:B------:R-:W5:Y:S01]  /*03c0*/  SHFL.IDX PT, R0, R0, RZ, 0x1f ;  /* 0x00001fff00007589 */ /* 0x000f6200000e0000 */
[----:B0-----:R-:W0:Y:S01]  /*03d0*/  S2UR UR9, SR_CTAID.X ;  /* 0x00000000000979c3 */ /* 0x001e220000002500 */
[----:B------:R-:W-:Y:S02]  /*03e0*/  ELECT P0, URZ, PT ;  /* 0x00000000003f782f */ /* 0x000fe40003800000 */
[----:B------:R-:W-:Y:S01]  /*03f0*/  LEA.HI R2, R2, R4, RZ, 0x7 ;  /* 0x0000000402027211 */ /* 0x000fe200078f38ff */
[----:B------:R-:W-:Y:S01]  /*0400*/  ULDC UR4, c[0x0][0x150] ;  /* 0x0000540000047ab9 */ /* 0x000fe20000000800 */
[----:B------:R-:W-:Y:S01]  /*0410*/  SHF.R.S32.HI R6, RZ, 0x1f, R3 ;  /* 0x0000001fff067819 */ /* 0x000fe20000011403 */
[----:B------:R-:W-:Y:S01]  /*0420*/  NOP ;  /* 0x0000000000007918 */ /* 0x000fe20000000000 */
[----:B------:R-:W-:Y:S01]  /*0430*/  LOP3.LUT R2, R2, 0xffffff80, RZ, 0xc0, !PT ;  /* 0xffffff8002027812 */ /* 0x000fe200078ec0ff */
[----:B------:R-:W-:Y:S01]  /*0440*/  NOP ;  /* 0x0000000000007918 */ /* 0x000fe20000000000 */
[----:B------:R-:W-:Y:S01]  /*0450*/  LEA.HI R6, R6, R3, RZ, 0x2 ;  /* 0x0000000306067211 */ /* 0x000fe200078f10ff */
[----:B------:R-:W1:Y:S01]  /*0460*/  LDC R8, c[0x0][0x144] ;  /* 0x00005100ff087b82 */ /* 0x000e620000000800 */
[----:B------:R-:W-:-:S02]  /*0470*/  IMAD.MOV.U32 R17, RZ, RZ, 0x1 ;  /* 0x00000001ff117424 */ /* 0x000fc400078e00ff */
[----:B------:R-:W-:Y:S01]  /*0480*/  IMAD.IADD R4, R4, 0x1, -R2 ;  /* 0x0000000104047824 */ /* 0x000fe200078e0a02 */
[----:B------:R-:W-:Y:S01]  /*0490*/  LOP3.LUT R6, R6, 0x3ffffffc, RZ, 0xc0, !PT ;  /* 0x3ffffffc06067812 */ /* 0x000fe200078ec0ff */
[----:B------:R-:W2:Y:S03]  /*04a0*/  S2R R2, SR_CTAID.Y ;  /* 0x0000000000027919 */ /* 0x000ea60000002600 */
[----:B------:R-:W-:Y:S01]  /*04b0*/  SHF.R.S32.HI R5, RZ, 0x1f, R4 ;  /* 0x0000001fff057819 */ /* 0x000fe20000011404 */
[----:B------:R-:W-:Y:S01]  /*04c0*/  IMAD.IADD R6, R3, 0x1, -R6 ;  /* 0x0000000103067824 */ /* 0x000fe200078e0a06 */
[----:B------:R-:W3:Y:S02]  /*04d0*/  LDC R11, c[0x0][0x148] ;  /* 0x00005200ff0b7b82 */ /* 0x000ee40000000800 */
[----:B------:R-:W-:Y:S02]  /*04e0*/  LEA.HI R5, R5, R4, RZ, 0x3 ;  /* 0x0000000405057211 */ /* 0x000fe400078f18ff */
[----:B-----5:R-:W-:-:S02]  /*04f0*/  ISETP.NE.OR P0, PT, R0, RZ, !P0 ;  /* 0x000000ff0000720c */ /* 0x020fc40004705670 */
[--C-:B------:R-:W-:Y:S02]  /*0500*/  SHF.R.S32.HI R0, RZ, 0x3, R5.reuse ;  /* 0x00000003ff007819 */ /* 0x100fe40000011405 */
[----:B------:R-:W-:Y:S02]  /*0510*/  SHF.R.S32.HI R5, RZ, 0x1f, R5 ;  /* 0x0000001fff057819 */ /* 0x000fe40000011405 */
[----:B0-----:R-:W-:Y:S02]  /*0520*/  I2FP.F32.U32 R7, UR9 ;  /* 0x0000000900077c45 */ /* 0x001fe40008201000 */
[----:B------:R-:W-:-:S03]  /*0530*/  LEA.HI R5, R5, R0, RZ, 0x2 ;  /* 0x0000000005057211 */ /* 0x000fc600078f10ff */
[----:B------:R-:W-:Y:S01]  /*0540*/  FMUL R7, R7, UR4 ;  /* 0x0000000407077c20 */ /* 0x000fe20008400000 */
[----:B------:R-:W-:Y:S01]  /*0550*/  LOP3.LUT R5, R5, 0xfffffffc, RZ, 0xc0, !PT ;  /* 0xfffffffc05057812 */ /* 0x000fe200078ec0ff */
[----:B------:R-:W-:Y:S01]  /*0560*/  VOTEU.ALL UP0, P0 ;  /* 0x00000000003f7886 */ /* 0x000fe20000000000 */
[----:B------:R-:W-:Y:S01]  /*0570*/  ULDC UR4, c[0x0][0x154] ;  /* 0x0000550000047ab9 */ /* 0x000fe20000000800 */
[----:B------:R-:W-:Y:S02]  /*0580*/  VOTEU.ALL UP1, P0 ;  /* 0x00000000003f7886 */ /* 0x000fe40000020000 */
[----:B------:R-:W0:Y:S01]  /*0590*/  F2I.U32.TRUNC.NTZ R7, R7 ;  /* 0x0000000700077305 */ /* 0x000e22000020f000 */
[----:B------:R-:W-:Y:S01]  /*05a0*/  IMAD.IADD R5, R0, 0x1, -R5 ;  /* 0x0000000100057824 */ /* 0x000fe200078e0a05 */
[----:B------:R-:W5:Y:S01]  /*05b0*/  @!UP0 S2UR UR7, SR_CgaCtaId ;  /* 0x00000000000789c3 */ /* 0x000f620000008800 */
[----:B------:R-:W-:Y:S02]  /*05c0*/  @!UP0 UMOV UR6, 0x400 ;  /* 0x0000040000068882 */ /* 0x000fe40000000000 */
[----:B------:R-:W-:Y:S01]  /*05d0*/  IMAD R5, R6, 0x4, R5 ;  /* 0x0000000406057824 */ /* 0x000fe200078e0205 */
[----:B--2---:R-:W-:-:S04]  /*05e0*/  I2FP.F32.U32 R9, R2 ;  /* 0x0000000200097245 */ /* 0x004fc80000201000 */
[----:B------:R-:W-:Y:S01]  /*05f0*/  LEA.HI R0, R5, R5, RZ, 0x1 ;  /* 0x0000000505007211 */ /* 0x000fe200078f08ff */
[----:B------:R-:W-:Y:S01]  /*0600*/  FMUL R9, R9, UR4 ;  /* 0x0000000409097c20 */ /* 0x000fe20008400000 */
[----:B------:R-:W-:Y:S02]  /*0610*/  UMOV UR4, 0x20 ;  /* 0x0000002000047882 */ /* 0x000fe40000000000 */
[----:B------:R-:W-:Y:S01]  /*0620*/  LOP3.LUT R6, R0, 0xfffffffe, RZ, 0xc0, !PT ;  /* 0xfffffffe00067812 */ /* 0x000fe200078ec0ff */
[----:B------:R-:W-:-:S04]  /*0630*/  @!UP0 UIADD3 UR4, -UR4, 0x100000, URZ ;  /* 0x0010000004048890 */ /* 0x000fc8000fffe13f */
[----:B------:R-:W-:Y:S02]  /*0640*/  @!UP0 USHF.L.U32 UR5, UR4, 0xb, URZ ;  /* 0x0000000b04058899 */ /* 0x000fe4000800063f */
[----:B------:R-:W-:Y:S01]  /*0650*/  @!UP0 USHF.L.U32 UR4, UR4, 0x1, URZ ;  /* 0x0000000104048899 */ /* 0x000fe2000800063f */
[----:B0-----:R-:W-:Y:S01]  /*0660*/  IADD3 R13, -R7, RZ, RZ ;  /* 0x000000ff070d7210 */ /* 0x001fe20007ffe1ff */
[----:B------:R-:W0:Y:S01]  /*0670*/  F2I.U32.TRUNC.NTZ R9, R9 ;  /* 0x0000000900097305 */ /* 0x000e22000020f000 */
[----:B------:R-:W-:-:S03]  /*0680*/  IMAD.IADD R7, R5, 0x1, -R6 ;  /* 0x0000000105077824 */ /* 0x000fc600078e0a06 */
[----:B-1----:R-:W-:Y:S02]  /*0690*/  IMAD R0, R8, R13, UR9 ;  /* 0x0000000908007e24 */ /* 0x002fe4000f8e020d */
[----:B------:R-:W-:-:S03]  /*06a0*/  IMAD.SHL.U32 R6, R5, 0x4, RZ ;  /* 0x0000000405067824 */ /* 0x000fc600078e00ff */
[----:B------:R-:W-:Y:S01]  /*06b0*/  ISETP.NE.AND P2, PT, R7, R0, PT ;  /* 0x000000000700720c */ /* 0x000fe20003f45270 */
[----:B-----5:R-:W-:Y:S01]  /*06c0*/  @!UP0 ULEA UR6, UR7, UR6, 0x18 ;  /* 0x0000000607068291 */ /* 0x020fe2000f8ec03f */
[----:B------:R-:W1:Y:S01]  /*06d0*/  LDC R7, c[0x0][0x140] ;  /* 0x00005000ff077b82 */ /* 0x000e620000000800 */
[----:B------:R-:W-:Y:S01]  /*06e0*/  LOP3.LUT R10, R5, 0xc, R6, 0x78, !PT ;  /* 0x0000000c050a7812 */ /* 0x000fe200078e7806 */
[----:B------:R-:W-:Y:S01]  /*06f0*/  VOTEU.ALL UP0, P0 ;  /* 0x00000000003f7886 */ /* 0x000fe20000000000 */
[----:B------:R-:W-:Y:S01]  /*0700*/  LOP3.LUT P0, RZ, R4, 0x7, RZ, 0xc0, !PT ;  /* 0x0000000704ff7812 */ /* 0x000fe2000780c0ff */
[----:B0-----:R-:W-:Y:S02]  /*0710*/  IMAD.MOV R12, RZ, RZ, -R9 ;  /* 0x000000ffff0c7224 */ /* 0x001fe400078e0a09 */
[----:B------:R0:W-:Y:S01]  /*0720*/  STL [R1+0x100], R10 ;  /* 0x0001000a01007387 */ /* 0x0001e20000100800 */
[----:B------:R-:W-:Y:S01]  /*0730*/  ISETP.LT.U32.AND P0, PT, R10, 0x2, !P0 ;  /* 0x000000020a00780c */ /* 0x000fe20004701070 */
[----:B---3--:R-:W-:-:S03]  /*0740*/  IMAD R6, R11, R12, R2 ;  /* 0x0000000c0b067224 */ /* 0x008fc600078e0202 */
[----:B------:R-:W-:Y:S01]  /*0750*/  @P2 LEA.HI R5, R10, R10, RZ, 0x1 ;  /* 0x0000000a0a052211 */ /* 0x000fe200078f08ff */
[----:B------:R-:W2:Y:S02]  /*0760*/  FENCE.VIEW.ASYNC.S ;  /* 0x00000000000073c6 */ /* 0x000ea40000000000 */
[----:B--2---:R0:W2:Y:S01]  /*0770*/  @!UP0 SYNCS.EXCH.64 URZ, [UR6+0x40], UR4 ;  /* 0x00004004063f85b2 */ /* 0x0040a20008000100 */
[----:B------:R-:W-:Y:S02]  /*0780*/  SEL R4, RZ, 0x1, !P0 ;  /* 0x00000001ff047807 */ /* 0x000fe40004000000 */
[----:B------:R-:W-:-:S04]  /*0790*/  @P2 SHF.R.S32.HI R5, RZ, 0x1, R5 ;  /* 0x00000001ff052819 */ /* 0x000fc80000011405 */
[----:B------:R-:W-:-:S04]  /*07a0*/  @P2 ISETP.NE.AND P3, PT, R5, R6, PT ;  /* 0x000000060500220c */ /* 0x000fc80003f65270 */
[----:B------:R-:W-:Y:S02]  /*07b0*/  @P2 SEL R17, RZ, 0x1, P3 ;  /* 0x00000001ff112807 */ /* 0x000fe40001800000 */
[----:B-1----:R-:W-:Y:S02]  /*07c0*/  ISETP.EQ.U32.AND P4, PT, R7, 0x1, PT ;  /* 0x000000010700780c */ /* 0x002fe40003f82070 */
[----:B------:R-:W-:Y:S01]  /*07d0*/  LOP3.LUT R17, R17, R4, RZ, 0xc0, !PT ;  /* 0x0000000411117212 */ /* 0x000fe200078ec0ff */
[----:B------:R0:W1:Y:S01]  /*07e0*/  @!UP1 SYNCS.EXCH.64 URZ, [UR6+0x48], UR4 ;  /* 0x00004804063f95b2 */ /* 0x0000620008000100 */
[----:B------:R-:W-:-:S09]  /*07f0*/  NOP ;  /* 0x0000000000007918 */ /* 0x000fd20000000000 */
[----:B0-2---:R-:W-:Y:S05]  /*0800*/  @!P4 BRA `(.L_x_3) ;  /* 0x000000000008c947 */ /* 0x005fea0003800000 */
[----:B-1--4-:R-:W-:Y:S01]  /*0810*/  UCGABAR_ARV ;  /* 0x00000000000079c7 */ /* 0x012fe20008000000 */
[----:B------:R-:W-:Y:S05]  /*0820*/  BRA `(.L_x_4) ;  /* 0x0000000000047947 */ /* 0x000fea0003800000 */
.L_x_3:
[----:B-1--4-:R-:W-:Y:S01]  /*0830*/  NOP ;  /* 0x0000000000007918 */ /* 0x012fe20000000000 */
.L_x_4:
[----:B------:R-:W2:Y:S01]  /*0840*/  LDL.LU R4, [R1+0x108] ;  /* 0x0001080001047983 */ /* 0x000ea20000300800 */
[----:B------:R-:W0:Y:S01]  /*0850*/  LDC R6, c[0x0][0x65c] ;  /* 0x00019700ff067b82 */ /* 0x000e220000000800 */
[----:B------:R-:W-:Y:S01]  /*0860*/  IMAD.MOV.U32 R5, RZ, RZ, RZ ;  /* 0x000000ffff057224 */ /* 0x000fe200078e00ff */
[----:B0-----:R-:W-:-:S13]  /*0870*/  ISETP.NE.AND P2, PT, R6, 0x1, PT ;  /* 0x000000010600780c */ /* 0x001fda0003f45270 */
[----:B------:R-:W0:Y:S01]  /*0880*/  @P2 LDC R7, c[0x0][0x10] ;  /* 0x00000400ff072b82 */ /* 0x000e220000000800 */
[----:B------:R-:W-:Y:S01]  /*0890*/  @P2 IMAD.MOV.U32 R3, RZ, RZ, RZ ;  /* 0x000000ffff032224 */ /* 0x000fe200078e00ff */
[----:B------:R-:W-:-:S06]  /*08a0*/  @P2 MOV R13, RZ ;  /* 0x000000ff000d2202 */ /* 0x000fcc0000000f00 */
[----:B------:R-:W1:Y:S01]  /*08b0*/  @!P2 LDC R9, c[0x0][0xc] ;  /* 0x00000300ff09ab82 */ /* 0x000e620000000800 */
[----:B0-----:R-:W-:-:S04]  /*08c0*/  @P2 IMAD.WIDE.U32 R6, R7, UR9, R2 ;  /* 0x0000000907062c25 */ /* 0x001fc8000f8e0002 */
[----:B------:R-:W-:Y:S02]  /*08d0*/  @P2 IMAD.MOV.U32 R23, RZ, RZ, R6 ;  /* 0x000000ffff172224 */ /* 0x000fe400078e0006 */
[----:B------:R-:W-:Y:S01]  /*08e0*/  @P2 IMAD.IADD R24, R7, 0x1, R13 ;  /* 0x0000000107182824 */ /* 0x000fe200078e020d */
[----:B--2---:R-:W-:-:S04]  /*08f0*/  LOP3.LUT R4, R4, 0xfffffff7, RZ, 0xc0, !PT ;  /* 0xfffffff704047812 */ /* 0x004fc800078ec0ff */
[----:B------:R-:W-:-:S05]  /*0900*/  @P2 LOP3.LUT R4, R4, 0x8, RZ, 0xfc, !PT ;  /* 0x0000000804042812 */ /* 0x000fca00078efcff */
[----:B------:R0:W-:Y:S02]  /*0910*/  STL [R1+0x108], R4 ;  /* 0x0001080401007387 */ /* 0x0001e40000100800 */
[----:B0-----:R-:W-:-:S04]  /*0920*/  IMAD.U32 R4, RZ, RZ, UR9 ;  /* 0x00000009ff047e24 */ /* 0x001fc8000f8e00ff */
[----:B-1----:R-:W-:-:S04]  /*0930*/  @!P2 IMAD.WIDE.U32 R4, R2, R9, R4 ;  /* 0x000000090204a225 */ /* 0x002fc800078e0004 */
[----:B------:R-:W-:Y:S02]  /*0940*/  @!P2 IMAD.MOV.U32 R23, RZ, RZ, R4 ;  /* 0x000000ffff17a224 */ /* 0x000fe400078e0004 */
[----:B------:R-:W-:-:S03]  /*0950*/  @!P2 IMAD.MOV.U32 R24, RZ, RZ, R5 ;  /* 0x000000ffff18a224 */ /* 0x000fc600078e0005 */
[----:B------:R0:W-:Y:S04]  /*0960*/  STL [R1+0x120], R23 ;  /* 0x0001201701007387 */ /* 0x0001e80000100800 */
[----:B------:R0:W-:Y:S01]  /*0970*/  STL [R1+0x11c], R24 ;  /* 0x00011c1801007387 */ /* 0x0001e20000100800 */
[----:B------:R-:W-:Y:S05]  /*0980*/  @!P4 BRA `(.L_x_5) ;  /* 0x00000000000cc947 */ /* 0x000fea0003800000 */
[----:B------:R-:W-:Y:S01]  /*0990*/  UCGABAR_WAIT ;  /* 0x0000000000007dc7 */ /* 0x000fe20008000000 */
[----:B------:R-:W-:Y:S01]  /*09a0*/  CCTL.IVALL ;  /* 0x00000000ff00798f */ /* 0x000fe20002000000 */
[----:B------:R-:W-:Y:S05]  /*09b0*/  BRA `(.L_x_6) ;  /* 0x0000000000047947 */ /* 0x000fea0003800000 */
.L_x_5:
[----:B------:R-:W-:Y:S06]  /*09c0*/  BAR.SYNC.DEFER_BLOCKING 0x0 ;  /* 0x0000000000007b1d */ /* 0x000fec0000010000 */
.L_x_6:
[----:B------:R-:W-:Y:S05]  /*09d0*/  @!P1 BRA `(.L_x_7) ;  /* 0x000001ec00549947 */ /* 0x000fea0003800000 */
[----:B------:R-:W-:-:S06]  /*09e0*/  UISETP.GT.U32.AND UP0, UPT, UR10, 0x1, UPT ;  /* 0x000000010a00788c */ /* 0x000fcc000bf04070 */
[----:B------:R-:W-:-:S13]  /*09f0*/  PLOP3.LUT P0, PT, PT, PT, UP0, 0x80, 0x0 ;  /* 0x000000000000781c */ /* 0x000fda0003f0f008 */
[----:B------:R-:W-:Y:S05]  /*0a00*/  @P0 EXIT ;  /* 0x000000000000094d */ /* 0x000fea0003800000 */
[----:B------:R-:W-:Y:S01]  /*0a10*/  ULDC.64 UR4, c[0x0][0x650] ;  /* 0x0001940000047ab9 */ /* 0x000fe20000000a00 */
[----:B------:R-:W-:Y:S02]  /*0a20*/  PRMT R6, RZ, 0x7610, R6 ;  /* 0x00007610ff067816 */ /* 0x000fe40000000006 */
[----:B------:R-:W-:Y:S01]  /*0a30*/  ISETP.GE.U32.AND P0, PT, R23, UR4, PT ;  /* 0x0000000417007c0c */ /* 0x000fe2000bf06070 */
[----:B------:R-:W-:Y:S02]  /*0a40*/  UMOV UR4, 0xffffffff ;  /* 0xffffffff00047882 */ /* 0x000fe40000000000 */
[----:B------:R-:W-:Y:S01]  /*0a50*/  MOV R4, UR4 ;  /* 0x0000000400047c02 */ /* 0x000fe20008000f00 */
[----:B------:R-:W-:Y:S01]  /*0a60*/  IMAD.U32 R19, RZ, RZ, UR4 ;  /* 0x00000004ff137e24 */ /* 0x000fe2000f8e00ff */
[----:B------:R-:W-:Y:S01]  /*0a70*/  ISETP.GE.U32.AND.EX P0, PT, R24, UR5, PT, P0 ;  /* 0x0000000518007c0c */ /* 0x000fe2000bf06100 */
[----:B------:R-:W-:Y:S02]  /*0a80*/  UMOV UR5, 0xffffffff ;  /* 0xffffffff00057882 */ /* 0x000fe40000000000 */
[----:B------:R1:W-:Y:S01]  /*0a90*/  STL [R1+0x110], R4 ;  /* 0x0001100401007387 */ /* 0x0003e20000100800 */
[----:B------:R-:W-:-:S09]  /*0aa0*/  IMAD.U32 R18, RZ, RZ, UR5 ;  /* 0x00000005ff127e24 */ /* 0x000fd2000f8e00ff */
[----:B-1----:R-:W-:Y:S05]  /*0ab0*/  @P0 BRA `(.L_x_8) ;  /* 0x0000000400480947 */ /* 0x002fea0003800000 */
[----:B------:R-:W1:Y:S01]  /*0ac0*/  LDC.64 R14, c[0x0][0x628] ;  /* 0x00018a00ff0e7b82 */ /* 0x000e620000000a00 */
[----:B------:R-:W-:Y:S02]  /*0ad0*/  IMAD.MOV.U32 R4, RZ, RZ, R23 ;  /* 0x000000ffff047224 */ /* 0x000fe400078e0017 */
[----:B------:R-:W-:-:S05]  /*0ae0*/  IMAD.MOV.U32 R5, RZ, RZ, R24 ;  /* 0x000000ffff057224 */ /* 0x000fca00078e0018 */
[----:B------:R-:W2:Y:S08]  /*0af0*/  LDC R10, c[0x0][0x630] ;  /* 0x00018c00ff0a7b82 */ /* 0x000eb00000000800 */
[----:B------:R-:W3:Y:S01]  /*0b00*/  LDC.64 R18, c[0x0][0x620] ;  /* 0x00018800ff127b82 */ /* 0x000ee20000000a00 */
[----:B-1----:R-:W-:-:S04]  /*0b10*/  ISETP.NE.U32.AND P0, PT, R14, RZ, PT ;  /* 0x000000ff0e00720c */ /* 0x002fc80003f05070 */
[----:B------:R-:W-:-:S13]  /*0b20*/  ISETP.NE.AND.EX P0, PT, R15, RZ, PT, P0 ;  /* 0x000000ff0f00720c */ /* 0x000fda0003f05300 */
[----:B--23--:R-:W-:Y:S05]  /*0b30*/  @!P0 BRA `(.L_x_9) ;  /* 0x0000000000288947 */ /* 0x00cfea0003800000 */
[----:B------:R-:W1:Y:S02]  /*0b40*/  LDC R9, c[0x0][0x634] ;  /* 0x00018d00ff097b82 */ /* 0x000e640000000800 */
[----:B-1----:R-:W-:-:S05]  /*0b50*/  IADD3 R9, P0, R23, R9, RZ ;  /* 0x0000000917097210 */ /* 0x002fca0007f1e0ff */
[----:B------:R-:W-:-:S04]  /*0b60*/  IMAD.X R13, RZ, RZ, R24, P0 ;  /* 0x000000ffff0d7224 */ /* 0x000fc800000e0618 */
[----:B------:R-:W-:-:S04]  /*0b70*/  IMAD.WIDE.U32 R4, R13, R14, RZ ;  /* 0x0000000e0d047225 */ /* 0x000fc800078e00ff */
[----:B------:R-:W-:-:S04]  /*0b80*/  IMAD.WIDE.U32 R6, P0, R9, R15, R4 ;  /* 0x0000000f09067225 */ /* 0x000fc80007800004 */
[----:B------:R-:W-:-:S04]  /*0b90*/  IMAD.WIDE.U32 R4, R9, R14, RZ ;  /* 0x0000000e09047225 */ /* 0x000fc800078e00ff */
[----:B------:R-:W-:Y:S01]  /*0ba0*/  IMAD.X R9, RZ, RZ, RZ, P0 ;  /* 0x000000ffff097224 */ /* 0x000fe200000e06ff */
[----:B------:R-:W-:Y:S01]  /*0bb0*/  IADD3 RZ, P0, R5, R6, RZ ;  /* 0x0000000605ff7210 */ /* 0x000fe20007f1e0ff */
[----:B------:R-:W-:-:S04]  /*0bc0*/  IMAD.MOV.U32 R8, RZ, RZ, R7 ;  /* 0x000000ffff087224 */ /* 0x000fc800078e0007 */
[----:B------:R-:W-:-:S08]  /*0bd0*/  IMAD.WIDE.U32.X R4, R13, R15, R8, P0 ;  /* 0x0000000f0d047225 */ /* 0x000fd000000e0408 */
.L_x_9:
[----:B------:R-:W1:Y:S01]  /*0be0*/  LDC.64 R20, c[0x0][0x640] ;  /* 0x00019000ff147b82 */ /* 0x000e620000000a00 */
[-C--:B------:R-:W-:Y:S01]  /*0bf0*/  SHF.R.U64 R22, R4, R10.reuse, R5 ;  /* 0x0000000a04167219 */ /* 0x080fe20000001205 */
[----:B------:R-:W-:Y:S01]  /*0c00*/  IMAD.MOV.U32 R4, RZ, RZ, R23 ;  /* 0x000000ffff047224 */ /* 0x000fe200078e0017 */
[----:B------:R-:W-:Y:S01]  /*0c10*/  SHF.R.U32.HI R3, RZ, R10, R5 ;  /* 0x0000000aff037219 */ /* 0x000fe20000011605 */
[----:B------:R-:W-:Y:S01]  /*0c20*/  IMAD.MOV.U32 R5, RZ, RZ, R24 ;  /* 0x000000ffff057224 */ /* 0x000fe200078e0018 */
[----:B------:R-:W-:Y:S01]  /*0c30*/  IADD3 R7, P0, RZ, -R22, RZ ;  /* 0x80000016ff077210 */ /* 0x000fe20007f1e0ff */
[----:B------:R-:W-:Y:S02]  /*0c40*/  IMAD R25, R11, R12, R2 ;  /* 0x0000000c0b197224 */ /* 0x000fe400078e0202 */
[----:B------:R-:W2:Y:S01]  /*0c50*/  LDC R8, c[0x0][0x618] ;  /* 0x00018600ff087b82 */ /* 0x000ea20000000800 */
[----:B------:R-:W-:Y:S01]  /*0c60*/  IADD3.X R3, RZ, ~R3, RZ, P0, !PT ;  /* 0x80000003ff037210 */ /* 0x000fe200007fe4ff */
[----:B------:R-:W-:-:S04]  /*0c70*/  IMAD.WIDE.U32 R4, R7, R18, R4 ;  /* 0x0000001207047225 */ /* 0x000fc800078e0004 */
[----:B------:R-:W-:Y:S02]  /*0c80*/  IMAD R6, R3, R18, RZ ;  /* 0x0000001203067224 */ /* 0x000fe400078e02ff */
[----:B------:R-:W0:Y:S01]  /*0c90*/  LDC R14, c[0x0][0x608] ;  /* 0x00018200ff0e7b82 */ /* 0x000e220000000800 */
[----:B------:R-:W-:Y:S02]  /*0ca0*/  IMAD.MOV.U32 R11, RZ, RZ, 0x1 ;  /* 0x00000001ff0b7424 */ /* 0x000fe400078e00ff */
[----:B------:R-:W-:-:S04]  /*0cb0*/  IMAD R3, R7, R19, R6 ;  /* 0x0000001307037224 */ /* 0x000fc800078e0206 */
[----:B------:R-:W-:Y:S01]  /*0cc0*/  IMAD.IADD R3, R5, 0x1, R3 ;  /* 0x0000000105037824 */ /* 0x000fe200078e0203 */
[----:B------:R-:W3:Y:S01]  /*0cd0*/  LDC R16, c[0x0][0x658] ;  /* 0x00019600ff107b82 */ /* 0x000ee20000000800 */
[----:B-1----:R-:W-:Y:S01]  /*0ce0*/  ISETP.NE.U32.AND P0, PT, R20, RZ, PT ;  /* 0x000000ff1400720c */ /* 0x002fe20003f05070 */
[----:B------:R-:W-:-:S03]  /*0cf0*/  IMAD.MOV.U32 R5, RZ, RZ, -0x1 ;  /* 0xffffffffff057424 */ /* 0x000fc600078e00ff */
[----:B------:R-:W-:-:S03]  /*0d00*/  ISETP.NE.AND.EX P0, PT, R21, RZ, PT, P0 ;  /* 0x000000ff1500720c */ /* 0x000fc60003f05300 */
[----:B------:R-:W1:Y:S01]  /*0d10*/  LDC R13, c[0x0][0x600] ;  /* 0x00018000ff0d7b82 */ /* 0x000e620000000800 */
[-CC-:B--2---:R-:W-:Y:S02]  /*0d20*/  SHF.R.U64 R10, R4, R8.reuse, R3.reuse ;  /* 0x00000008040a7219 */ /* 0x184fe40000001203 */
[----:B------:R-:W-:-:S05]  /*0d30*/  SHF.R.U32.HI R3, RZ, R8, R3 ;  /* 0x00000008ff037219 */ /* 0x000fca0000011603 */
[----:B------:R-:W2:Y:S01]  /*0d40*/  LDC R15, c[0x0][0x648] ;  /* 0x00019200ff0f7b82 */ /* 0x000ea20000000800 */
[-CC-:B0-----:R-:W-:Y:S02]  /*0d50*/  SHF.R.U64 R23, R10, R14.reuse, R3.reuse ;  /* 0x0000000e0a177219 */ /* 0x181fe40000001203 */
[----:B------:R-:W-:-:S05]  /*0d60*/  SHF.R.U32.HI R3, RZ, R14, R3 ;  /* 0x0000000eff037219 */ /* 0x000fca0000011603 */
[----:B------:R-:W0:Y:S01]  /*0d70*/  LDC R19, c[0x0][0x638] ;  /* 0x00018e00ff137b82 */ /* 0x000e220000000800 */
[-C--:B---3--:R-:W-:Y:S02]  /*0d80*/  SHF.L.U32 R2, R5, R16.reuse, RZ ;  /* 0x0000001005027219 */ /* 0x088fe400000006ff */
[--C-:B------:R-:W-:Y:S02]  /*0d90*/  SHF.R.U64 R12, R23, R16, R3.reuse ;  /* 0x00000010170c7219 */ /* 0x100fe40000001203 */
[----:B------:R-:W-:Y:S02]  /*0da0*/  LOP3.LUT R8, RZ, R2, RZ, 0x33, !PT ;  /* 0x00000002ff087212 */ /* 0x000fe400078e33ff */
[----:B------:R-:W-:Y:S01]  /*0db0*/  SHF.R.U32.HI R3, RZ, R16, R3 ;  /* 0x00000010ff037219 */ /* 0x000fe20000011603 */
[----:B------:R-:W3:Y:S01]  /*0dc0*/  LDC R18, c[0x0][0x610] ;  /* 0x00018400ff127b82 */ /* 0x000ee20000000800 */
[----:B------:R-:W-:Y:S01]  /*0dd0*/  IMAD.MOV.U32 R2, RZ, RZ, R12 ;  /* 0x000000ffff027224 */ /* 0x000fe200078e000c */
[----:B------:R-:W-:Y:S06]  /*0de0*/  @!P0 BRA `(.L_x_10) ;  /* 0x0000000000288947 */ /* 0x000fec0003800000 */
[----:B------:R-:W4:Y:S02]  /*0df0*/  LDC R7, c[0x0][0x64c] ;  /* 0x00019300ff077b82 */ /* 0x000f240000000800 */
[----:B----4-:R-:W-:-:S04]  /*0e00*/  IADD3 R7, P0, R12, R7, RZ ;  /* 0x000000070c077210 */ /* 0x010fc80007f1e0ff */
[----:B------:R-:W-:-:S05]  /*0e10*/  IADD3.X R9, RZ, R3, RZ, P0, !PT ;  /* 0x00000003ff097210 */ /* 0x000fca00007fe4ff */
[----:B------:R-:W-:-:S04]  /*0e20*/  IMAD.WIDE.U32 R2, R9, R20, RZ ;  /* 0x0000001409027225 */ /* 0x000fc800078e00ff */
[----:B------:R-:W-:-:S04]  /*0e30*/  IMAD.WIDE.U32 R4, P0, R7, R21, R2 ;  /* 0x0000001507047225 */ /* 0x000fc80007800002 */
[----:B------:R-:W-:-:S04]  /*0e40*/  IMAD.WIDE.U32 R2, R7, R20, RZ ;  /* 0x0000001407027225 */ /* 0x000fc800078e00ff */
[----:B------:R-:W-:Y:S01]  /*0e50*/  IMAD.X R7, RZ, RZ, RZ, P0 ;  /* 0x000000ffff077224 */ /* 0x000fe200000e06ff */
[----:B------:R-:W-:Y:S01]  /*0e60*/  IADD3 RZ, P0, R3, R4, RZ ;  /* 0x0000000403ff7210 */ /* 0x000fe20007f1e0ff */
[----:B------:R-:W-:-:S04]  /*0e70*/  IMAD.MOV.U32 R6, RZ, RZ, R5 ;  /* 0x000000ffff067224 */ /* 0x000fc800078e0005 */
[----:B------:R-:W-:-:S08]  /*0e80*/  IMAD.WIDE.U32.X R2, R9, R21, R6, P0 ;  /* 0x0000001509027225 */ /* 0x000fd000000e0406 */
.L_x_10:
[----:B--2---:R-:W-:Y:S01]  /*0e90*/  SHF.R.U64 R4, R2, R15, R3 ;  /* 0x0000000f02047219 */ /* 0x004fe20000001203 */
[----:B-1----:R-:W-:Y:S01]  /*0ea0*/  VIADD R5, R13, 0xffffffff ;  /* 0xffffffff0d057836 */ /* 0x002fe20000000000 */
[----:B------:R-:W-:Y:S02]  /*0eb0*/  SHF.L.U32 R2, R11, R16, RZ ;  /* 0x000000100b027219 */ /* 0x000fe400000006ff */
[----:B------:R-:W-:Y:S01]  /*0ec0*/  LOP3.LUT R3, R23, R8, RZ, 0xc0, !PT ;  /* 0x0000000817037212 */ /* 0x000fe200078ec0ff */
[----:B------:R-:W-:Y:S01]  /*0ed0*/  IMAD.MOV R6, RZ, RZ, -R4 ;  /* 0x000000ffff067224 */ /* 0x000fe200078e0a04 */
[----:B------:R-:W-:Y:S02]  /*0ee0*/  SEL R0, R0, R25, !P2 ;  /* 0x0000001900007207 */ /* 0x000fe40005000000 */
[----:B------:R-:W-:Y:S01]  /*0ef0*/  LOP3.LUT R5, R10, R5, RZ, 0xc0, !PT ;  /* 0x000000050a057212 */ /* 0x000fe200078ec0ff */
[----:B------:R-:W-:Y:S01]  /*0f00*/  IMAD R3, R2, R4, R3 ;  /* 0x0000000402037224 */ /* 0x000fe200078e0203 */
[----:B------:R-:W-:Y:S01]  /*0f10*/  R2UR UR6, R22 ;  /* 0x00000000160672ca */ /* 0x000fe200000e0000 */
[----:B0-----:R-:W-:-:S02]  /*0f20*/  IMAD R2, R6, R19, R12 ;  /* 0x0000001306027224 */ /* 0x001fc400078e020c */
[----:B---3--:R-:W-:Y:S02]  /*0f30*/  IMAD R0, R3, R18, R0 ;  /* 0x0000001203007224 */ /* 0x008fe400078e0200 */
[----:B------:R-:W-:Y:S02]  /*0f40*/  IMAD R3, R2, R13, R5 ;  /* 0x0000000d02037224 */ /* 0x000fe400078e0205 */
[----:B------:R-:W-:-:S03]  /*0f50*/  IMAD.MOV.U32 R6, RZ, RZ, 0x1 ;  /* 0x00000001ff067424 */ /* 0x000fc600078e00ff */
[----:B------:R-:W-:Y:S02]  /*0f60*/  SEL R2, R3, R0, !P2 ;  /* 0x0000000003027207 */ /* 0x000fe40005000000 */
[----:B------:R-:W-:Y:S02]  /*0f70*/  SEL R0, R0, R3, !P2 ;  /* 0x0000000300007207 */ /* 0x000fe40005000000 */
[----:B------:R-:W-:Y:S02]  /*0f80*/  R2UR UR5, R2 ;  /* 0x00000000020572ca */ /* 0x000fe400000e0000 */
[----:B------:R-:W-:Y:S01]  /*0f90*/  R2UR UR4, R0 ;  /* 0x00000000000472ca */ /* 0x000fe200000e0000 */
[----:B------:R-:W-:-:S05]  /*0fa0*/  IMAD.U32 R0, RZ, RZ, UR6 ;  /* 0x00000006ff007e24 */ /* 0x000fca000f8e00ff */
[----:B------:R1:W-:Y:S05]  /*0fb0*/  STL [R1+0x110], R0 ;  /* 0x0001100001007387 */ /* 0x0003ea0000100800 */
[----:B------:R-:W-:Y:S02]  /*0fc0*/  MOV R18, UR5 ;  /* 0x0000000500127c02 */ /* 0x000fe40008000f00 */
[----:B------:R-:W-:-:S07]  /*0fd0*/  IMAD.U32 R19, RZ, RZ, UR4 ;  /* 0x00000004ff137e24 */ /* 0x000fce000f8e00ff */
.L_x_8:
[----:B------:R-:W-:-:S08]  /*0fe0*/  NOP ;  /* 0x0000000000007918 */ /* 0x000fd00000000000 */
[----:B------:R-:W2:Y:S02]  /*0ff0*/  USETMAXREG.TRY_ALLOC.CTAPOOL UP0, 0xf0 ;  /* 0x000000f0000079c8 */ /* 0x000ea40008000600 */
[----:B--2---:R-:W-:-:S13]  /*1000*/  PLOP3.LUT P0, PT, PT, PT, UP0, 0x80, 0x0 ;  /* 0x000000000000781c */ /* 0x004fda0003f0f008 */
[----:B------:R-:W-:Y:S05]  /*1010*/  @!P0 BRA `(.L_x_8) ;  /* 0xfffffffc00f08947 */ /* 0x000fea000383ffff */
[----:B------:R-:W-:Y:S01]  /*1020*/  ULDC.64 UR4, c[0x0][0x598] ;  /* 0x0001660000047ab9 */ /* 0x000fe20000000a00 */
[----:B------:R-:W-:Y:S01]  /*1030*/  ULDC.64 UR36, c[0x0][0x208] ;  /* 0x0000820000247ab9 */ /* 0x000fe20000000a00 */
[----:B------:R-:W-:-:S04]  /*1040*/  ISETP.NE.U32.AND P0, PT, RZ, UR4, PT ;  /* 0x00000004ff007c0c */ /* 0x000fc8000bf05070 */
[----:B------:R-:W-:-:S13]  /*1050*/  ISETP.NE.AND.EX P0, PT, RZ, UR5, PT, P0 ;  /* 0x00000005ff007c0c */ /* 0x000fda000bf05300 */
[----:B------:R-:W-:Y:S05]  /*1060*/  @!P0 BRA `(.L_x_11) ;  /* 0x00000000001c8947 */ /* 0x000fea0003800000 */
[----:B------:R-:W2:Y:S02]  /*1070*/  LDC.64 R2, c[0x0][0x598] ;  /* 0x00016600ff027b82 */ /* 0x000ea40000000a00 */
[----:B--2---:R-:W2:Y:S02]  /*1080*/  LDG.E.64 R2, desc[UR36][R2.64] ;  /* 0x0000002402027981 */ /* 0x004ea4000c1e1b00 */
[----:B--2---:R-:W-:-:S04]  /*1090*/  ISETP.NE.U32.AND P0, PT, R2, RZ, PT ;  /* 0x000000ff0200720c */ /* 0x004fc80003f05070 */
[----:B------:R-:W-:-:S13]  /*10a0*/  ISETP.NE.AND.EX P0, PT, R3, RZ, PT, P0 ;  /* 0x000000ff0300720c */ /* 0x000fda0003f05300 */
[----:B------:R-:W-:Y:S05]  /*10b0*/  @!P0 BRA `(.L_x_11) ;  /* 0x0000000000088947 */ /* 0x000fea0003800000 */
[----:B------:R2:W5:Y:S01]  /*10c0*/  LD.E R2, desc[UR36][R2.64] ;  /* 0x0000002402027980 */ /* 0x000562000c101900 */
[----:B------:R-:W-:Y:S05]  /*10d0*/  BRA `(.L_x_12) ;  /* 0x0000000000247947 */ /* 0x000fea0003800000 */
.L_x_11:
[----:B------:R-:W-:Y:S02]  /*10e0*/  ULDC.64 UR4, c[0x0][0x588] ;  /* 0x0001620000047ab9 */ /* 0x000fe40000000a00 */
[----:B------:R-:W-:-:S04]  /*10f0*/  ISETP.NE.U32.AND P0, PT, RZ, UR4, PT ;  /* 0x00000004ff007c0c */ /* 0x000fc8000bf05070 */
[----:B------:R-:W-:-:S13]  /*1100*/  ISETP.NE.AND.EX P0, PT, RZ, UR5, PT, P0 ;  /* 0x00000005ff007c0c */ /* 0x000fda000bf05300 */
[----:B------:R-:W-:Y:S05]  /*1110*/  @!P0 BRA `(.L_x_13) ;  /* 0x00000000000c8947 */ /* 0x000fea0003800000 */
[----:B------:R-:W2:Y:S02]  /*1120*/  LDC.64 R2, c[0x0][0x588] ;  /* 0x00016200ff027b82 */ /* 0x000ea40000000a00 */
[----:B--2---:R3:W5:Y:S01]  /*1130*/  LDG.E R2, desc[UR36][R2.64] ;  /* 0x0000002402027981 */ /* 0x004762000c1e1900 */
[----:B------:R-:W-:Y:S05]  /*1140*/  BRA `(.L_x_12) ;  /* 0x0000000000087947 */ /* 0x000fea0003800000 */
.L_x_13:
[----:B------:R-:W-:Y:S02]  /*1150*/  ULDC UR4, c[0x0][0x580] ;  /* 0x0001600000047ab9 */ /* 0x000fe40000000800 */
[----:B------:R-:W-:-:S07]  /*1160*/  IMAD.U32 R2, RZ, RZ, UR4 ;  /* 0x00000004ff027e24 */ /* 0x000fce000f8e00ff */
.L_x_12:
[----:B------:R-:W-:Y:S02]  /*1170*/  ULDC.64 UR4, c[0x0][0x5a0] ;  /* 0x0001680000047ab9 */ /* 0x000fe40000000a00 */
[----:B------:R-:W-:-:S04]  /*1180*/  ISETP.NE.U32.AND P0, PT, RZ, UR4, PT ;  /* 0x00000004ff007c0c */ /* 0x000fc8000bf05070 */
[----:B------:R-:W-:-:S13]  /*1190*/  ISETP.NE.AND.EX P0, PT, RZ, UR5, PT, P0 ;  /* 0x00000005ff007c0c */ /* 0x000fda000bf05300 */
[----:B------:R-:W-:Y:S05]  /*11a0*/  @!P0 BRA `(.L_x_14) ;  /* 0x00000000001c8947 */ /* 0x000fea0003800000 */
[----:B------:R-:W4:Y:S02]  /*11b0*/  LDC.64 R4, c[0x0][0x5a0] ;  /* 0x00016800ff047b82 */ /* 0x000f240000000a00 */
[----:B----4-:R-:W4:Y:S02]  /*11c0*/  LDG.E.64 R4, desc[UR36][R4.64] ;  /* 0x0000002404047981 */ /* 0x010f24000c1e1b00 */
[----:B----4-:R-:W-:-:S04]  /*11d0*/  ISETP.NE.U32.AND P0, PT, R4, RZ, PT ;  /* 0x000000ff0400720c */ /* 0x010fc80003f05070 */
[----:B------:R-:W-:-:S13]  /*11e0*/  ISETP.NE.AND.EX P0, PT, R5, RZ, PT, P0 ;  /* 0x000000ff0500720c */ /* 0x000fda0003f05300 */
[----:B------:R-:W-:Y:S05]  /*11f0*/  @!P0 BRA `(.L_x_14) ;  /* 0x0000000000088947 */ /* 0x000fea0003800000 */
[----:B------:R4:W5:Y:S01]  /*1200*/  LD.E R16, desc[UR36][R4.64] ;  /* 0x0000002404107980 */ /* 0x000962000c101900 */
[----:B------:R-:W-:Y:S05]  /*1210*/  BRA `(.L_x_15) ;  /* 0x0000000000247947 */ /* 0x000fea0003800000 */
.L_x_14:
[----:B------:R-:W-:Y:S02]  /*1220*/  ULDC.64 UR4, c[0x0][0x590] ;  /* 0x0001640000047ab9 */ /* 0x000fe40000000a00 */
[----:B------:R-:W-:-:S04]  /*1230*/  ISETP.NE.U32.AND P0, PT, RZ, UR4, PT ;  /* 0x00000004ff007c0c */ /* 0x000fc8000bf05070 */
[----:B------:R-:W-:-:S13]  /*1240*/  ISETP.NE.AND.EX P0, PT, RZ, UR5, PT, P0 ;  /* 0x00000005ff007c0c */ /* 0x000fda000bf05300 */
[----:B------:R-:W-:Y:S05]  /*1250*/  @!P0 BRA `(.L_x_16) ;  /* 0x00000000000c8947 */ /* 0x000fea0003800000 */
[----:B------:R-:W4:Y:S02]  /*1260*/  LDC.64 R4, c[0x0][0x590] ;  /* 0x00016400ff047b82 */ /* 0x000f240000000a00 */
[----:B----4-:R4:W5:Y:S01]  /*1270*/  LDG.E R16, desc[UR36][R4.64] ;  /* 0x0000002404107981 */ /* 0x010962000c1e1900 */
[----:B------:R-:W-:Y:S05]  /*1280*/  BRA `(.L_x_15) ;  /* 0x0000000000087947 */ /* 0x000fea0003800000 */
.L_x_16:
[----:B------:R-:W-:Y:S02]  /*1290*/  ULDC UR4, c[0x0][0x584] ;  /* 0x0001610000047ab9 */ /* 0x000fe40000000800 */
[----:B------:R-:W-:-:S07]  /*12a0*/  IMAD.U32 R16, RZ, RZ, UR4 ;  /* 0x00000004ff107e24 */ /* 0x000fce000f8e00ff */
.L_x_15:
[----:B------:R-:W-:-:S13]  /*12b0*/  LOP3.LUT P0, RZ, R6, 0xff, RZ, 0xc0, !PT ;  /* 0x000000ff06ff7812 */ /* 0x000fda000780c0ff */
[----:B------:R-:W-:Y:S05]  /*12c0*/  @!P0 EXIT ;  /* 0x000000000000894d */ /* 0x000fea0003800000 */
[----:B------:R-:W-:Y:S02]  /*12d0*/  ULDC UR4, c[0x0][0x28c] ;  /* 0x0000a30000047ab9 */ /* 0x000fe40000000800 */
[----:B------:R-:W-:-:S04]  /*12e0*/  UIADD3 UR4, UR4, 0x3f, URZ ;  /* 0x0000003f04047890 */ /* 0x000fc8000fffe03f */
[----:B------:R-:W-:-:S04]  /*12f0*/  USHF.R.S32.HI UR5, URZ, 0x1f, UR4 ;  /* 0x0000001f3f057899 */ /* 0x000fc80008011404 */
[----:B------:R-:W-:-:S03]  /*1300*/  ULEA.HI UR5, UR5, UR4, URZ, 0x6 ;  /* 0x0000000405057291 */ /* 0x000fc6000f8f303f */
[----:B------:R-:W-:Y:S01]  /*1310*/  UMOV UR4, URZ ;  /* 0x0000003f00047c82 */ /* 0x000fe20008000000 */
[----:B------:R-:W-:Y:S01]  /*1320*/  USHF.R.S32.HI UR6, URZ, 0x6, UR5 ;  /* 0x000000063f067899 */ /* 0x000fe20008011405 */
[----:B--23--:R-:W-:Y:S02]  /*1330*/  IMAD.U32 R3, RZ, RZ, UR4 ;  /* 0x00000004ff037e24 */ /* 0x00cfe4000f8e00ff */
[----:B------:R-:W-:Y:S02]  /*1340*/  UMOV UR5, URZ ;  /* 0x0000003f00057c82 */ /* 0x000fe40008000000 */
[----:B-1----:R-:W-:Y:S02]  /*1350*/  IMAD.U32 R0, RZ, RZ, UR5 ;  /* 0x00000005ff007e24 */ /* 0x002fe4000f8e00ff */
[----:B----4-:R-:W-:-:S05]  /*1360*/  IMAD.U32 R4, RZ, RZ, UR6 ;  /* 0x00000006ff047e24 */ /* 0x010fca000f8e00ff */
[----:B------:R1:W-:Y:S04]  /*1370*/  STL [R1+0x140], R4 ;  /* 0x0001400401007387 */ /* 0x0003e80000100800 */
[----:B------:R1:W-:Y:S04]  /*1380*/  STL [R1+0x13c], R0 ;  /* 0x00013c0001007387 */ /* 0x0003e80000100800 */
[----:B------:R1:W-:Y:S02]  /*1390*/  STL [R1+0x134], R3 ;  /* 0x0001340301007387 */ /* 0x0003e40000100800 */
.L_x_556:
[----:B-1----:R-:W1:Y:S01]  /*13a0*/  S2R R0, SR_TID.X ;  /* 0x0000000000007919 */ /* 0x002e620000002100 */
[----:B------:R-:W2:Y:S01]  /*13b0*/  S2UR UR6, SR_CgaCtaId ;  /* 0x00000000000679c3 */ /* 0x000ea20000008800 */
[----:B------:R-:W-:Y:S02]  /*13c0*/  UMOV UR60, 0x400 ;  /* 0x00000400003c7882 */ /* 0x000fe40000000000 */
[----:B--2---:R-:W-:Y:S01]  /*13d0*/  ULEA UR60, UR6, UR60, 0x18 ;  /* 0x0000003c063c7291 */ /* 0x004fe2000f8ec03f */
[----:B-1----:R-:W-:-:S04]  /*13e0*/  LOP3.LUT R0, R0, 0x80, RZ, 0xc0, !PT ;  /* 0x0000008000007812 */ /* 0x002fc800078ec0ff */
[----:B------:R-:W-:-:S06]  /*13f0*/  SHF.R.U32.HI R0, RZ, 0x7, R0 ;  /* 0x00000007ff007819 */ /* 0x000fcc0000011600 */
[----:B------:R-:W1:Y:S02]  /*1400*/  SHFL.IDX PT, R0, R0, RZ, 0x1f ;  /* 0x00001fff00007589 */ /* 0x000e6400000e0000 */
[----:B-1----:R-:W-:-:S13]  /*1410*/  R2UR UR4, R0 ;  /* 0x00000000000472ca */ /* 0x002fda00000e0000 */
[----:B------:R-:W-:-:S04]  /*1420*/  ULEA.HI UR5, UR4, UR4, URZ, 0x1 ;  /* 0x0000000404057291 */ /* 0x000fc8000f8f083f */
[----:B------:R-:W-:-:S04]  /*1430*/  ULOP3.LUT UR5, UR5, 0x7fffe, URZ, 0xc0, !UPT ;  /* 0x0007fffe05057892 */ /* 0x000fc8000f8ec03f */
[----:B------:R-:W-:-:S03]  /*1440*/  UIADD3 UR5, UR4, -UR5, URZ ;  /* 0x8000000504057290 */ /* 0x000fc6000fffe03f */
[----:B------:R-:W-:Y:S01]  /*1450*/  ULDC UR4, c[0x0][0x28c] ;  /* 0x0000a30000047ab9 */ /* 0x000fe20000000800 */
[----:B------:R-:W-:Y:S01]  /*1460*/  ULEA UR5, UR5, UR60, 0xd ;  /* 0x0000003c05057291 */ /* 0x000fe2000f8e683f */
[----:B------:R-:W-:-:S03]  /*1470*/  ISETP.LT.AND P0, PT, RZ, UR4, PT ;  /* 0x00000004ff007c0c */ /* 0x000fc6000bf01270 */
[----:B------:R-:W-:-:S04]  /*1480*/  UIADD3 UR5, UR5, 0x100, URZ ;  /* 0x0000010005057890 */ /* 0x000fc8000fffe03f */
[----:B------:R-:W-:-:S04]  /*1490*/  USHF.R.U32.HI UR5, URZ, 0x4, UR5 ;  /* 0x000000043f057899 */ /* 0x000fc80008011605 */
[----:B------:R-:W-:Y:S02]  /*14a0*/  ULOP3.LUT UR61, UR5, 0x3fff, URZ, 0xc0, !UPT ;  /* 0x00003fff053d7892 */ /* 0x000fe4000f8ec03f */
[----:B0----5:R-:W-:Y:S10]  /*14b0*/  @P0 BRA `(.L_x_17) ;  /* 0x0000000000400947 */ /* 0x021ff40003800000 */
[----:B------:R-:W-:Y:S01]  /*14c0*/  MOV R0, 0x0 ;  /* 0x0000000000007802 */ /* 0x000fe20000000f00 */
[----:B------:R-:W-:Y:S01]  /*14d0*/  ULDC.64 UR4, c[0x4][0x68] ;  /* 0x01001a0000047ab9 */ /* 0x000fe20000000a00 */
[----:B------:R-:W-:Y:S01]  /*14e0*/  ULDC.64 UR6, c[0x4][0x8] ;  /* 0x0100020000067ab9 */ /* 0x000fe20000000a00 */
[----:B------:R-:W-:Y:S01]  /*14f0*/  MOV R4, UR4 ;  /* 0x0000000400047c02 */ /* 0x000fe20008000f00 */
[----:B------:R1:W2:Y:S01]  /*1500*/  LDC.64 R14, c[0x4][R0] ;  /* 0x01000000000e7b82 */ /* 0x0002a20000000a00 */
[----:B------:R-:W-:Y:S01]  /*1510*/  IMAD.U32 R5, RZ, RZ, UR5 ;  /* 0x00000005ff057e24 */ /* 0x000fe2000f8e00ff */
[----:B------:R-:W-:Y:S01]  /*1520*/  ULDC.64 UR4, c[0x4][0x70] ;  /* 0x01001c0000047ab9 */ /* 0x000fe20000000a00 */
[----:B------:R-:W-:Y:S01]  /*1530*/  IMAD.U32 R10, RZ, RZ, UR6 ;  /* 0x00000006ff0a7e24 */ /* 0x000fe2000f8e00ff */
[----:B------:R-:W-:Y:S01]  /*1540*/  MOV R12, 0x1 ;  /* 0x00000001000c7802 */ /* 0x000fe20000000f00 */
[----:B------:R-:W-:Y:S02]  /*1550*/  IMAD.U32 R6, RZ, RZ, UR4 ;  /* 0x00000004ff067e24 */ /* 0x000fe4000f8e00ff */
[----:B------:R-:W-:-:S02]  /*1560*/  IMAD.U32 R7, RZ, RZ, UR5 ;  /* 0x00000005ff077e24 */ /* 0x000fc4000f8e00ff */
[----:B------:R-:W-:Y:S02]  /*1570*/  IMAD.U32 R11, RZ, RZ, UR7 ;  /* 0x00000007ff0b7e24 */ /* 0x000fe4000f8e00ff */
[----:B------:R-:W-:Y:S02]  /*1580*/  IMAD.MOV.U32 R8, RZ, RZ, 0x1e1 ;  /* 0x000001e1ff087424 */ /* 0x000fe400078e00ff */
[----:B-1----:R-:W-:-:S07]  /*1590*/  IMAD.MOV.U32 R13, RZ, RZ, RZ ;  /* 0x000000ffff0d7224 */ /* 0x002fce00078e00ff */
[----:B------:R-:W-:-:S07]  /*15a0*/  LEPC R20, `(.L_x_17) ;  /* 0x000000001014794e */ /* 0x000fce0000000000 */
[----:B0-2--5:R-:W-:Y:S05]  /*15b0*/  CALL.ABS.NOINC R14 ;  /* 0x000000000e007343 */ /* 0x025fea0003c00000 */
.L_x_17:
[----:B------:R-:W2:Y:S02]  /*15c0*/  LDL R20, [R1+0x10c] ;  /* 0x00010c0001147983 */ /* 0x000ea40000100800 */
[----:B--2---:R-:W-:-:S13]  /*15d0*/  R2UR UR4, R20 ;  /* 0x00000000140472ca */ /* 0x004fda00000e0000 */
[----:B------:R-:W-:-:S06]  /*15e0*/  ULOP3.LUT UR4, UR4, 0x1, URZ, 0xfc, !UPT ;  /* 0x0000000104047892 */ /* 0x000fcc000f8efc3f */
[----:B------:R-:W-:-:S05]  /*15f0*/  IMAD.U32 R0, RZ, RZ, UR4 ;  /* 0x00000004ff007e24 */ /* 0x000fca000f8e00ff */
[----:B------:R-:W-:-:S13]  /*1600*/  ISETP.NE.AND P0, PT, R0, 0x3, PT ;  /* 0x000000030000780c */ /* 0x000fda0003f05270 */
[----:B------:R-:W-:Y:S05]  /*1610*/  @!P0 BRA `(.L_x_18) ;  /* 0x0000000000048947 */ /* 0x000fea0003800000 */
[----:B------:R-:W-:Y:S01]  /*1620*/  BPT.TRAP 0x1 ;  /* 0x000000040000795c */ /* 0x000fe20000300000 */
.L_x_18:
[----:B------:R-:W2:Y:S04]  /*1630*/  LDL R3, [R1+0x134] ;  /* 0x0001340001037983 */ /* 0x000ea80000100800 */
[----:B------:R-:W3:Y:S01]  /*1640*/  LDL R0, [R1+0x13c] ;  /* 0x00013c0001007983 */ /* 0x000ee20000100800 */
[----:B--2---:R-:W-:Y:S02]  /*1650*/  R2UR UR5, R3 ;  /* 0x00000000030572ca */ /* 0x004fe400000e0000 */
[----:B---3--:R-:W-:-:S11]  /*1660*/  R2UR UR4, R0 ;  /* 0x00000000000472ca */ /* 0x008fd600000e0000 */
[----:B------:R-:W-:Y:S02]  /*1670*/  IMAD.U32 R3, RZ, RZ, UR5 ;  /* 0x00000005ff037e24 */ /* 0x000fe4000f8e00ff */
[----:B------:R-:W-:-:S03]  /*1680*/  IMAD.U32 R0, RZ, RZ, UR4 ;  /* 0x00000004ff007e24 */ /* 0x000fc6000f8e00ff */
[----:B------:R-:W-:Y:S02]  /*1690*/  LEA R3, R3, UR60, 0x3 ;  /* 0x0000003c03037c11 */ /* 0x000fe4000f8e18ff */
[----:B------:R-:W-:-:S04]  /*16a0*/  SHF.L.U32 R0, R0, 0x1f, RZ ;  /* 0x0000001f00007819 */ /* 0x000fc800000006ff */
[----:B------:R1:W2:Y:S01]  /*16b0*/  SYNCS.PHASECHK.TRANS64.TRYWAIT P1, [R3+URZ], R0 ;  /* 0x00000000030075a7 */ /* 0x0002a2000802017f */
[----:B------:R-:W-:Y:S05]  /*16c0*/  @!P0 BRA `(.L_x_19) ;  /* 0x0000000000048947 */ /* 0x000fea0003800000 */
[----:B------:R-:W-:Y:S01]  /*16d0*/  BPT.TRAP 0x1 ;  /* 0x000000040000795c */ /* 0x000fe20000300000 */
.L_x_19:
[----:B--2---:R-:W-:Y:S05]  /*16e0*/  @P1 BRA `(.L_x_20) ;  /* 0x0000000000081947 */ /* 0x004fea0003800000 */
[----:B------:R-:W2:Y:S02]  /*16f0*/  SYNCS.PHASECHK.TRANS64.TRYWAIT P1, [R3+URZ], R0 ;  /* 0x00000000030075a7 */ /* 0x000ea4000802017f */
[----:B--2---:R-:W-:Y:S05]  /*1700*/  @!P1 BRA `(.L_x_21) ;  /* 0x000001f4008c9947 */ /* 0x004fea0003800000 */
.L_x_20:
[----:B------:R-:W3:Y:S02]  /*1710*/  LDL R4, [R1+0x140] ;  /* 0x0001400001047983 */ /* 0x000ee40000100800 */
[----:B---3--:R-:W-:-:S13]  /*1720*/  R2UR UR5, R4 ;  /* 0x00000000040572ca */ /* 0x008fda00000e0000 */
[----:B------:R-:W-:-:S04]  /*1730*/  UISETP.LT.AND UP0, UPT, UR5, 0x1, UPT ;  /* 0x000000010500788c */ /* 0x000fc8000bf01270 */
[----:B------:R-:W-:-:S06]  /*1740*/  USEL UR4, UR5, 0x1, UP0 ;  /* 0x0000000105047887 */ /* 0x000fcc0008000000 */
[----:B------:R-:W-:-:S05]  /*1750*/  IMAD.U32 R4, RZ, RZ, UR4 ;  /* 0x00000004ff047e24 */ /* 0x000fca000f8e00ff */
[----:B------:R-:W-:Y:S01]  /*1760*/  IADD3 R4, -R4, UR5, RZ ;  /* 0x0000000504047c10 */ /* 0x000fe2000fffe1ff */
[----:B------:R-:W-:Y:S05]  /*1770*/  WARPSYNC.ALL ;  /* 0x0000000000007948 */ /* 0x000fea0003800000 */
[----:B------:R-:W-:Y:S01]  /*1780*/  ISETP.GE.AND P1, PT, R4, 0x1, PT ;  /* 0x000000010400780c */ /* 0x000fe20003f26270 */
[----:B------:R-:W-:Y:S04]  /*1790*/  STL [R1+0x1dc], R19 ;  /* 0x0001dc1301007387 */ /* 0x000fe80000100800 */
[----:B------:R-:W-:Y:S04]  /*17a0*/  STL [R1+0x1d8], R18 ;  /* 0x0001d81201007387 */ /* 0x000fe80000100800 */
[----:B------:R-:W-:Y:S04]  /*17b0*/  STL [R1+0x1d4], R17 ;  /* 0x0001d41101007387 */ /* 0x000fe80000100800 */
[----:B-----5:R3:W-:Y:S04]  /*17c0*/  STL [R1+0x1d0], R16 ;  /* 0x0001d01001007387 */ /* 0x0207e80000100800 */
[----:B------:R-:W-:Y:S04]  /*17d0*/  STL [R1+0x1cc], R4 ;  /* 0x0001cc0401007387 */ /* 0x000fe80000100800 */
[----:B------:R-:W-:Y:S04]  /*17e0*/  STL [R1+0x1c8], R2 ;  /* 0x0001c80201007387 */ /* 0x000fe80000100800 */
[----:B------:R-:W4:Y:S01]  /*17f0*/  LDL R10, [R1+0x134] ;  /* 0x00013400010a7983 */ /* 0x000f220000100800 */
[----:B------:R-:W-:Y:S01]  /*1800*/  UIADD3 UR4, UR60, 0x24100, URZ ;  /* 0x000241003c047890 */ /* 0x000fe2000fffe03f */
[----:B0-----:R-:W-:Y:S01]  /*1810*/  WARPGROUP.ARRIVE ;  /* 0x00000000000079c5 */ /* 0x001fe20000000000 */
[----:B------:R-:W-:Y:S01]  /*1820*/  ULOP3.LUT UR61, UR61, 0x10000, URZ, 0xfc, !UPT ;  /* 0x000100003d3d7892 */ /* 0x000fe2000f8efc3f */
[----:B------:R-:W-:Y:S01]  /*1830*/  MOV R9, UR37 ;  /* 0x0000002500097c02 */ /* 0x000fe20008000f00 */
[----:B------:R-:W-:Y:S01]  /*1840*/  USHF.R.U32.HI UR4, URZ, 0x4, UR4 ;  /* 0x000000043f047899 */ /* 0x000fe20008011604 */
[----:B------:R-:W-:Y:S01]  /*1850*/  MOV R8, UR36 ;  /* 0x0000002400087c02 */ /* 0x000fe20008000f00 */
[----:B------:R-:W-:Y:S01]  /*1860*/  UMOV UR49, 0x40000040 ;  /* 0x4000004000317882 */ /* 0x000fe20000000000 */
[----:B------:R-:W-:Y:S01]  /*1870*/  UMOV UR51, 0x40000040 ;  /* 0x4000004000337882 */ /* 0x000fe20000000000 */
[----:B------:R-:W-:Y:S01]  /*1880*/  ULOP3.LUT UR4, UR4, 0x3fff, URZ, 0xc0, !UPT ;  /* 0x00003fff04047892 */ /* 0x000fe2000f8ec03f */
[----:B------:R-:W-:Y:S01]  /*1890*/  UMOV UR57, UR49 ;  /* 0x0000003100397c82 */ /* 0x000fe20008000000 */
[----:B------:R-:W-:-:S02]  /*18a0*/  UMOV UR59, 0x40000040 ;  /* 0x40000040003b7882 */ /* 0x000fc40000000000 */
[----:B------:R-:W-:Y:S01]  /*18b0*/  ULOP3.LUT UR7, UR4, 0x10000, URZ, 0xfc, !UPT ;  /* 0x0001000004077892 */ /* 0x000fe2000f8efc3f */
[----:B------:R-:W-:Y:S01]  /*18c0*/  UMOV UR25, UR49 ;  /* 0x0000003100197c82 */ /* 0x000fe20008000000 */
[----:B------:R-:W-:Y:S01]  /*18d0*/  UMOV UR27, 0x40000040 ;  /* 0x40000040001b7882 */ /* 0x000fe20000000000 */
[----:B------:R-:W-:Y:S01]  /*18e0*/  UMOV UR29, UR49 ;  /* 0x00000031001d7c82 */ /* 0x000fe20008000000 */
[----:B------:R-:W-:Y:S02]  /*18f0*/  UMOV UR31, 0x40000040 ;  /* 0x40000040001f7882 */ /* 0x000fe40000000000 */
[----:B-12---:R-:W-:Y:S01]  /*1900*/  IMAD.U32 R3, RZ, RZ, UR7 ;  /* 0x00000007ff037e24 */ /* 0x006fe2000f8e00ff */
[----:B------:R-:W-:Y:S01]  /*1910*/  UMOV UR13, UR49 ;  /* 0x00000031000d7c82 */ /* 0x000fe20008000000 */
[----:B------:R-:W-:Y:S01]  /*1920*/  UMOV UR15, 0x40000040 ;  /* 0x40000040000f7882 */ /* 0x000fe20000000000 */
        /* <DEDUP_REMOVED lines=13> */
[----:B----4-:R-:W-:Y:S01]  /*1a00*/  R2UR UR6, R10 ;  /* 0x000000000a0672ca */ /* 0x010fe200000e0000 */
[----:B------:R-:W-:Y:S04]  /*1a10*/  STL [R1+0x1e0], R10 ;  /* 0x0001e00a01007387 */ /* 0x000fe80000100800 */
[----:B------:R-:W-:Y:S08]  /*1a20*/  STL [R1+0x1e4], R3 ;  /* 0x0001e40301007387 */ /* 0x000ff00000100800 */
[----:B------:R-:W-:-:S02]  /*1a30*/  UIMAD UR5, UR6, 0xc00, UR61 ;  /* 0x00000c00060578a4 */ /* 0x000fc4000f8e023d */
[----:B------:R-:W-:Y:S02]  /*1a40*/  UIMAD UR4, UR6, 0x580, UR7 ;  /* 0x00000580060478a4 */ /* 0x000fe4000f8e0207 */
[----:B------:R-:W-:Y:S02]  /*1a50*/  UIADD3 UR6, UR5, 0x400, URZ ;  /* 0x0000040005067890 */ /* 0x000fe4000fffe03f */
[----:B------:R-:W-:Y:S01]  /*1a60*/  UIADD3 UR58, UR4, 0x80, URZ ;  /* 0x00000080043a7890 */ /* 0x000fe2000fffe03f */
[----:B------:R-:W-:Y:S01]  /*1a70*/  MOV R0, UR5 ;  /* 0x0000000500007c02 */ /* 0x000fe20008000f00 */
[----:B------:R-:W-:Y:S01]  /*1a80*/  UMOV UR48, UR5 ;  /* 0x0000000500307c82 */ /* 0x000fe20008000000 */
[----:B------:R-:W-:Y:S01]  /*1a90*/  UMOV UR50, UR4 ;  /* 0x0000000400327c82 */ /* 0x000fe20008000000 */
[----:B------:R-:W-:Y:S01]  /*1aa0*/  UMOV UR56, UR48 ;  /* 0x0000003000387c82 */ /* 0x000fe20008000000 */
[----:B------:R-:W-:Y:S01]  /*1ab0*/  HGMMA.64x16x16.F32.BF16 R24, gdesc[UR48], RZ, !UPT, gsb0 ;  /* 0x00200000301879f0 */ /* 0x000fe2000c0018ff */
[----:B------:R-:W-:-:S02]  /*1ac0*/  UIADD3 UR26, UR4, 0x100, URZ ;  /* 0x00000100041a7890 */ /* 0x000fc4000fffe03f */
[----:B------:R-:W-:Y:S01]  /*1ad0*/  MOV R5, UR4 ;  /* 0x0000000400057c02 */ /* 0x000fe20008000f00 */
[----:B------:R-:W-:Y:S01]  /*1ae0*/  UMOV UR24, UR48 ;  /* 0x0000003000187c82 */ /* 0x000fe20008000000 */
[----:B------:R-:W-:Y:S01]  /*1af0*/  UIADD3 UR30, UR4, 0x180, URZ ;  /* 0x00000180041e7890 */ /* 0x000fe2000fffe03f */
        /* <DEDUP_REMOVED lines=15> */
[----:B------:R-:W-:Y:S01]  /*1bf0*/  UMOV UR54, UR50 ;  /* 0x0000003200367c82 */ /* 0x000fe20008000000 */
[----:B------:R-:W-:Y:S01]  /*1c00*/  UIADD3 UR48, UR5, 0x800, URZ ;  /* 0x0000080005307890 */ /* 0x000fe2000fffe03f */
[----:B------:R-:W-:-:S02]  /*1c10*/  UMOV UR49, 0x40000040 ;  /* 0x4000004000317882 */ /* 0x000fc40000000000 */
[----:B------:R-:W-:Y:S01]  /*1c20*/  UMOV UR37, UR49 ;  /* 0x0000003100257c82 */ /* 0x000fe20008000000 */
[----:B------:R-:W-:Y:S01]  /*1c30*/  UMOV UR7, UR49 ;  /* 0x0000003100077c82 */ /* 0x000fe20008000000 */
[----:B------:R-:W-:Y:S02]  /*1c40*/  MOV R7, UR37 ;  /* 0x0000002500077c02 */ /* 0x000fe40008000f00 */
[----:B------:R-:W-:Y:S01]  /*1c50*/  UMOV UR36, UR48 ;  /* 0x0000003000247c82 */ /* 0x000fe20008000000 */
[----:B------:R-:W-:Y:S01]  /*1c60*/  UMOV UR37, UR7 ;  /* 0x0000000700257c82 */ /* 0x000fe20008000000 */
[----:B------:R-:W-:Y:S01]  /*1c70*/  MOV R6, UR36 ;  /* 0x0000002400067c02 */ /* 0x000fe20008000f00 */
[----:B------:R-:W-:Y:S01]  /*1c80*/  UMOV UR4, UR48 ;  /* 0x0000003000047c82 */ /* 0x000fe20008000000 */
[----:B------:R-:W-:Y:S02]  /*1c90*/  WARPGROUP.DEPBAR.LE gsb0, 0x0 ;  /* 0x00008000000079c5 */ /* 0x000fe40000010000 */
[----:B---3--:R-:W-:Y:S01]  /*1ca0*/  WARPGROUP.ARRIVE ;  /* 0x00000000000079c5 */ /* 0x008fe20000000000 */
[----:B------:R-:W-:Y:S04]  /*1cb0*/  STL.64 [R1+0xc0], R24 ;  /* 0x0000c01801007387 */ /* 0x000fe80000100a00 */
[----:B------:R-:W-:Y:S01]  /*1cc0*/  STL.64 [R1+0xc8], R26 ;  /* 0x0000c81a01007387 */ /* 0x000fe20000100a00 */
[----:B------:R-:W-:Y:S03]  /*1cd0*/  HGMMA.64x16x16.F32.BF16 R16, gdesc[UR56], RZ, !UPT, gsb0 ;  /* 0x00200000381079f0 */ /* 0x000fe6000c0018ff */
[----:B------:R-:W-:Y:S04]  /*1ce0*/  STL.64 [R1+0xd0], R28 ;  /* 0x0000d01c01007387 */ /* 0x000fe80000100a00 */
[----:B------:R0:W-:Y:S01]  /*1cf0*/  STL.64 [R1+0xd8], R30 ;  /* 0x0000d81e01007387 */ /* 0x0001e20000100a00 */
[----:B------:R-:W-:-:S02]  /*1d00*/  WARPGROUP.DEPBAR.LE gsb0, 0x0 ;  /* 0x00008000000079c5 */ /* 0x000fc40000010000 */
[----:B0-----:R-:W-:Y:S01]  /*1d10*/  WARPGROUP.ARRIVE ;  /* 0x00000000000079c5 */ /* 0x001fe20000000000 */
[----:B------:R-:W-:Y:S01]  /*1d20*/  MOV R14, R16 ;  /* 0x00000010000e7202 */ /* 0x000fe20000000f00 */
[----:B------:R-:W-:Y:S01]  /*1d30*/  IMAD.MOV.U32 R13, RZ, RZ, R17 ;  /* 0x000000ffff0d7224 */ /* 0x000fe200078e0011 */
[----:B------:R-:W-:Y:S01]  /*1d40*/  MOV R2, R23 ;  /* 0x0000001700027202 */ /* 0x000fe20000000f00 */
[----:B------:R-:W-:Y:S02]  /*1d50*/  IMAD.MOV.U32 R12, RZ, RZ, R18 ;  /* 0x000000ffff0c7224 */ /* 0x000fe400078e0012 */
[----:B------:R-:W-:Y:S01]  /*1d60*/  HGMMA.64x16x16.F32.BF16 R24, gdesc[UR24], RZ, !UPT, gsb0 ;  /* 0x00200000181879f0 */ /* 0x000fe2000c0018ff */
[----:B------:R-:W-:Y:S02]  /*1d70*/  IMAD.MOV.U32 R11, RZ, RZ, R19 ;  /* 0x000000ffff0b7224 */ /* 0x000fe400078e0013 */
[----:B------:R-:W-:Y:S02]  /*1d80*/  IMAD.MOV.U32 R10, RZ, RZ, R20 ;  /* 0x000000ffff0a7224 */ /* 0x000fe400078e0014 */
[----:B------:R-:W-:-:S02]  /*1d90*/  IMAD.MOV.U32 R4, RZ, RZ, R21 ;  /* 0x000000ffff047224 */ /* 0x000fc400078e0015 */
[----:B------:R-:W-:Y:S01]  /*1da0*/  IMAD.MOV.U32 R3, RZ, RZ, R22 ;  /* 0x000000ffff037224 */ /* 0x000fe200078e0016 */
[----:B------:R-:W-:Y:S02]  /*1db0*/  WARPGROUP.DEPBAR.LE gsb0, 0x0 ;  /* 0x00008000000079c5 */ /* 0x000fe40000010000 */
[----:B------:R-:W-:Y:S01]  /*1dc0*/  WARPGROUP.ARRIVE ;  /* 0x00000000000079c5 */ /* 0x000fe20000000000 */
[----:B------:R-:W-:Y:S04]  /*1dd0*/  STL.64 [R1], R24 ;  /* 0x0000001801007387 */ /* 0x000fe80000100a00 */
[----:B------:R-:W-:Y:S01]  /*1de0*/  STL.64 [R1+0x8], R26 ;  /* 0x0000081a01007387 */ /* 0x000fe20000100a00 */
[----:B------:R-:W-:Y:S03]  /*1df0*/  HGMMA.64x16x16.F32.BF16 R208, gdesc[UR28], RZ, !UPT, gsb0 ;  /* 0x002000001cd079f0 */ /* 0x000fe6000c0018ff */
[----:B------:R-:W-:Y:S04]  /*1e00*/  STL.64 [R1+0x10], R28 ;  /* 0x0000101c01007387 */ /* 0x000fe80000100a00 */
[----:B------:R-:W-:Y:S01]  /*1e10*/  STL.64 [R1+0x18], R30 ;  /* 0x0000181e01007387 */ /* 0x000fe20000100a00 */
[----:B------:R-:W-:-:S02]  /*1e20*/  WARPGROUP.DEPBAR.LE gsb0, 0x0 ;  /* 0x00008000000079c5 */ /* 0x000fc40000010000 */
[----:B------:R-:W-:Y:S01]  /*1e30*/  WARPGROUP.ARRIVE ;  /* 0x00000000000079c5 */ /* 0x000fe20000000000 */
[----:B------:R-:W-:Y:S01]  /*1e40*/  UMOV UR7, UR11 ;  /* 0x0000000b00077c82 */ /* 0x000fe20008000000 */
[----:B------:R-:W-:Y:S04]  /*1e50*/  STL.64 [R1+0x318], R214 ;  /* 0x000318d601007387 */ /* 0x000fe80000100a00 */
[----:B------:R-:W-:Y:S01]  /*1e60*/  HGMMA.64x16x16.F32.BF16 R184, gdesc[UR12], RZ, !UPT, gsb0 ;  /* 0x002000000cb879f0 */ /* 0x000fe2000c0018ff */
[----:B------:R-:W-:Y:S04]  /*1e70*/  STL.64 [R1+0x310], R212 ;  /* 0x000310d401007387 */ /* 0x000fe80000100a00 */
[----:B------:R-:W-:Y:S04]  /*1e80*/  STL.64 [R1+0x308], R210 ;  /* 0x000308d201007387 */ /* 0x000fe80000100a00 */
[----:B------:R0:W-:Y:S01]  /*1e90*/  STL.64 [R1+0x300], R208 ;  /* 0x000300d001007387 */ /* 0x0001e20000100a00 */
[----:B------:R-:W-:-:S02]  /*1ea0*/  WARPGROUP.DEPBAR.LE gsb0, 0x0 ;  /* 0x00008000000079c5 */ /* 0x000fc40000010000 */
[----:B------:R-:W-:Y:S01]  /*1eb0*/  WARPGROUP.ARRIVE ;  /* 0x00000000000079c5 */ /* 0x000fe20000000000 */
[----:B------:R-:W-:Y:S04]  /*1ec0*/  STL.64 [R1+0x338], R190 ;  /* 0x000338be01007387 */ /* 0x000fe80000100a00 */
[----:B------:R-:W-:Y:S01]  /*1ed0*/  STL.64 [R1+0x330], R188 ;  /* 0x000330bc01007387 */ /* 0x000fe20000100a00 */
[----:B------:R-:W-:Y:S03]  /*1ee0*/  HGMMA.64x16x16.F32.BF16 R160, gdesc[UR8], RZ, !UPT, gsb0 ;  /* 0x0020000008a079f0 */ /* 0x000fe6000c0018ff */
[----:B------:R-:W-:Y:S04]  /*1ef0*/  STL.64 [R1+0x328], R186 ;  /* 0x000328ba01007387 */ /* 0x000fe80000100a00 */
[----:B------:R-:W-:Y:S01]  /*1f00*/  STL.64 [R1+0x320], R184 ;  /* 0x000320b801007387 */ /* 0x000fe20000100a00 */
[----:B------:R-:W-:-:S02]  /*1f10*/  WARPGROUP.DEPBAR.LE gsb0, 0x0 ;  /* 0x00008000000079c5 */ /* 0x000fc40000010000 */
[----:B------:R-:W-:-:S06]  /*1f20*/  WARPGROUP.ARRIVE ;  /* 0x00000000000079c5 */ /* 0x000fcc0000000000 */
[----:B------:R-:W-:Y:S03]  /*1f30*/  HGMMA.64x16x16.F32.BF16 R136, gdesc[UR16], RZ, !UPT, gsb0 ;  /* 0x00200000108879f0 */ /* 0x000fe6000c0018ff */
[----:B------:R-:W-:Y:S02]  /*1f40*/  WARPGROUP.DEPBAR.LE gsb0, 0x0 ;  /* 0x00008000000079c5 */ /* 0x000fe40000010000 */
        /* <DEDUP_REMOVED lines=10> */
[----:B------:R-:W-:Y:S01]  /*1ff0*/  HGMMA.64x16x16.F32.BF16 R40, gdesc[UR44], RZ, !UPT, gsb0 ;  /* 0x002000002c2879f0 */ /* 0x000fe2000c0018ff */
[----:B------:R-:W-:Y:S01]  /*2000*/  UMOV UR44, UR6 ;  /* 0x00000006002c7c82 */ /* 0x000fe20008000000 */
[----:B------:R-:W-:Y:S01]  /*2010*/  UMOV UR45, 0x40000040 ;  /* 0x40000040002d7882 */ /* 0x000fe20000000000 */
[----:B------:R-:W-:Y:S01]  /*2020*/  UMOV UR40, UR44 ;  /* 0x0000002c00287c82 */ /* 0x000fe20008000000 */
        /* <DEDUP_REMOVED lines=19> */
[----:B------:R-:W-:-:S03]  /*2160*/  UIADD3 UR6, UR5, 0x2, URZ ;  /* 0x0000000205067890 */ /* 0x000fc6000fffe03f */
[----:B------:R-:W-:Y:S01]  /*2170*/  UMOV UR5, UR49 ;  /* 0x0000003100057c82 */ /* 0x000fe20008000000 */
[----:B------:R-:W-:Y:S02]  /*2180*/  WARPGROUP.DEPBAR.LE gsb0, 0x0 ;  /* 0x00008000000079c5 */ /* 0x000fe40000010000 */
[----:B------:R-:W-:-:S06]  /*2190*/  WARPGROUP.ARRIVE ;  /* 0x00000000000079c5 */ /* 0x000fcc0000000000 */
[----:B------:R-:W-:Y:S01]  /*21a0*/  HGMMA.64x16x16.F32.BF16 R32, gdesc[UR44], RZ, !UPT, gsb0 ;  /* 0x002000002c2079f0 */ /* 0x000fe2000c0018ff */
[----:B------:R-:W-:Y:S01]  /*21b0*/  UMOV UR38, UR18 ;  /* 0x0000001200267c82 */ /* 0x000fe20008000000 */
[----:B------:R-:W-:Y:S01]  /*21c0*/  UMOV UR39, UR19 ;  /* 0x0000001300277c82 */ /* 0x000fe20008000000 */
[----:B------:R-:W-:Y:S01]  /*21d0*/  UMOV UR44, UR48 ;  /* 0x00000030002c7c82 */ /* 0x000fe20008000000 */
[----:B------:R-:W-:Y:S01]  /*21e0*/  UMOV UR45, UR49 ;  /* 0x00000031002d7c82 */ /* 0x000fe20008000000 */
[----:B------:R-:W-:Y:S02]  /*21f0*/  WARPGROUP.DEPBAR.LE gsb0, 0x0 ;  /* 0x00008000000079c5 */ /* 0x000fe40000010000 */
[----:B------:R-:W-:-:S06]  /*2200*/  WARPGROUP.ARRIVE ;  /* 0x00000000000079c5 */ /* 0x000fcc0000000000 */
[----:B------:R-:W-:Y:S01]  /*2210*/  HGMMA.64x16x16.F32.BF16 R56, gdesc[UR40], RZ, !UPT, gsb0 ;  /* 0x00200000283879f0 */ /* 0x000fe2000c0018ff */
        /* <DEDUP_REMOVED lines=12> */
[----:B------:R-:W-:Y:S01]  /*22e0*/  UMOV UR21, 0x40000040 ;  /* 0x4000004000157882 */ /* 0x000fe20000000000 */
[----:B------:R-:W-:Y:S01]  /*22f0*/  UMOV UR36, UR6 ;  /* 0x0000000600247c82 */ /* 0x000fe20008000000 */
[----:B------:R-:W-:Y:S02]  /*2300*/  WARPGROUP.DEPBAR.LE gsb0, 0x0 ;  /* 0x00008000000079c5 */ /* 0x000fe40000010000 */
[----:B------:R-:W-:-:S06]  /*2310*/  WARPGROUP.ARRIVE ;  /* 0x00000000000079c5 */ /* 0x000fcc0000000000 */
[----:B------:R-:W-:Y:S01]  /*2320*/  HGMMA.64x16x16.F32.BF16 R128, gdesc[UR16], RZ, !UPT, gsb0 ;  /* 0x00200000108079f0 */ /* 0x000fe2000c0018ff */
[----:B------:R-:W-:Y:S01]  /*2330*/  UMOV UR6, UR10 ;  /* 0x0000000a00067c82 */ /* 0x000fe20008000000 */
[----:B0-----:R-:W-:Y:S01]  /*2340*/  IMAD.MOV.U32 R208, RZ, RZ, R14 ;  /* 0x000000ffffd07224 */ /* 0x001fe200078e000e */
[----:B------:R-:W-:Y:S01]  /*2350*/  MOV R211, R11 ;  /* 0x0000000b00d37202 */ /* 0x000fe20000000f00 */
[----:B------:R-:W-:Y:S01]  /*2360*/  IMAD.MOV.U32 R209, RZ, RZ, R13 ;  /* 0x000000ffffd17224 */ /* 0x000fe200078e000d */
[----:B------:R-:W-:Y:S01]  /*2370*/  UMOV UR16, UR20 ;  /* 0x0000001400107c82 */ /* 0x000fe20008000000 */
[----:B------:R-:W-:Y:S01]  /*2380*/  IMAD.MOV.U32 R210, RZ, RZ, R12 ;  /* 0x000000ffffd27224 */ /* 0x000fe200078e000c */
        /* <DEDUP_REMOVED lines=9> */
[----:B------:R-:W-:Y:S02]  /*2420*/  IMAD.MOV.U32 R212, RZ, RZ, R10 ;  /* 0x000000ffffd47224 */ /* 0x000fe400078e000a */
[----:B------:R-:W-:Y:S02]  /*2430*/  IMAD.MOV.U32 R213, RZ, RZ, R4 ;  /* 0x000000ffffd57224 */ /* 0x000fe400078e0004 */
[----:B------:R-:W-:Y:S02]  /*2440*/  IMAD.MOV.U32 R214, RZ, RZ, R3 ;  /* 0x000000ffffd67224 */ /* 0x000fe400078e0003 */
[----:B------:R-:W-:Y:S01]  /*2450*/  IMAD.MOV.U32 R215, RZ, RZ, R2 ;  /* 0x000000ffffd77224 */ /* 0x000fe200078e0002 */
[----:B------:R-:W-:Y:S01]  /*2460*/  UMOV UR11, 0x40000040 ;  /* 0x40000040000b7882 */ /* 0x000fe20000000000 */
[----:B------:R-:W-:Y:S01]  /*2470*/  UMOV UR12, UR20 ;  /* 0x00000014000c7c82 */ /* 0x000fe20008000000 */
[----:B------:R-:W-:Y:S01]  /*2480*/  UMOV UR13, UR21 ;  /* 0x00000015000d7c82 */ /* 0x000fe20008000000 */
[----:B------:R-:W-:-:S02]  /*2490*/  WARPGROUP.DEPBAR.LE gsb0, 0x0 ;  /* 0x00008000000079c5 */ /* 0x000fc40000010000 */
[----:B------:R-:W-:-:S06]  /*24a0*/  WARPGROUP.ARRIVE ;  /* 0x00000000000079c5 */ /* 0x000fcc0000000000 */
[----:B------:R-:W-:Y:S01]  /*24b0*/  HGMMA.64x16x16.F32.BF16 R200, gdesc[UR28], RZ, !UPT, gsb0 ;  /* 0x002000001cc879f0 */ /* 0x000fe2000c0018ff */
[----:B------:R-:W-:Y:S01]  /*24c0*/  UMOV UR28, UR48 ;  /* 0x00000030001c7c82 */ /* 0x000fe20008000000 */
[----:B------:R-:W-:Y:S01]  /*24d0*/  UMOV UR29, UR49 ;  /* 0x00000031001d7c82 */ /* 0x000fe20008000000 */
[----:B------:R-:W-:Y:S02]  /*24e0*/  WARPGROUP.DEPBAR.LE gsb0, 0x0 ;  /* 0x00008000000079c5 */ /* 0x000fe40000010000 */
[----:B------:R-:W-:-:S06]  /*24f0*/  WARPGROUP.ARRIVE ;  /* 0x00000000000079c5 */ /* 0x000fcc0000000000 */
[----:B------:R-:W-:Y:S01]  /*2500*/  HGMMA.64x16x16.F32.BF16 R224, gdesc[UR24], RZ, !UPT, gsb0 ;  /* 0x0020000018e079f0 */ /* 0x000fe2000c0018ff */
[----:B------:R-:W-:Y:S01]  /*2510*/  UMOV UR19, 0x40000040 ;  /* 0x4000004000137882 */ /* 0x000fe20000000000 */
        /* <DEDUP_REMOVED lines=14> */
[----:B------:R-:W-:Y:S01]  /*2600*/  UMOV UR8, UR20 ;  /* 0x0000001400087c82 */ /* 0x000fe20008000000 */
[----:B------:R-:W-:Y:S01]  /*2610*/  UMOV UR9, UR21 ;  /* 0x0000001500097c82 */ /* 0x000fe20008000000 */
[----:B------:R-:W-:Y:S02]  /*2620*/  WARPGROUP.DEPBAR.LE gsb0, 0x0 ;  /* 0x00008000000079c5 */ /* 0x000fe40000010000 */
[----:B------:R-:W-:Y:S01]  /*2630*/  IMAD.MOV.U32 R75, RZ, RZ, R27 ;  /* 0x000000ffff4b7224 */ /* 0x000fe200078e001b */
[----:B------:R-:W-:Y:S01]  /*2640*/  MOV R234, R30 ;  /* 0x0000001e00ea7202 */ /* 0x000fe20000000f00 */
[----:B------:R-:W-:-:S02]  /*2650*/  IMAD.MOV.U32 R74, RZ, RZ, R28 ;  /* 0x000000ffff4a7224 */ /* 0x000fc400078e001c */
[----:B------:R-:W-:Y:S02]  /*2660*/  IMAD.MOV.U32 R73, RZ, RZ, R25 ;  /* 0x000000ffff497224 */ /* 0x000fe400078e0019 */
[----:B------:R-:W-:Y:S02]  /*2670*/  IMAD.MOV.U32 R72, RZ, RZ, R26 ;  /* 0x000000ffff487224 */ /* 0x000fe400078e001a */
[----:B------:R-:W-:Y:S02]  /*2680*/  IMAD.MOV.U32 R55, RZ, RZ, R24 ;  /* 0x000000ffff377224 */ /* 0x000fe400078e0018 */
[----:B------:R-:W-:Y:S02]  /*2690*/  IMAD.MOV.U32 R235, RZ, RZ, R29 ;  /* 0x000000ffffeb7224 */ /* 0x000fe400078e001d */
[----:B------:R-:W-:Y:S02]  /*26a0*/  IMAD.MOV.U32 R233, RZ, RZ, R31 ;  /* 0x000000ffffe97224 */ /* 0x000fe400078e001f */
[----:B------:R-:W-:-:S06]  /*26b0*/  WARPGROUP.ARRIVE ;  /* 0x00000000000079c5 */ /* 0x000fcc0000000000 */
[----:B------:R-:W-:Y:S01]  /*26c0*/  HGMMA.64x16x16.F32.BF16 R24, gdesc[UR48], RZ, !UPT, gsb0 ;  /* 0x00200000301879f0 */ /* 0x000fe2000c0018ff */
[----:B------:R-:W-:Y:S01]  /*26d0*/  UMOV UR50, UR58 ;  /* 0x0000003a00327c82 */ /* 0x000fe20008000000 */
[----:B------:R-:W-:Y:S01]  /*26e0*/  UMOV UR51, UR59 ;  /* 0x0000003b00337c82 */ /* 0x000fe20008000000 */
[----:B------:R-:W-:Y:S01]  /*26f0*/  UMOV UR58, UR26 ;  /* 0x0000001a003a7c82 */ /* 0x000fe20008000000 */
[----:B------:R-:W-:Y:S01]  /*2700*/  UMOV UR59, UR27 ;  /* 0x0000001b003b7c82 */ /* 0x000fe20008000000 */
[----:B------:R-:W-:Y:S02]  /*2710*/  WARPGROUP.DEPBAR.LE gsb0, 0x0 ;  /* 0x00008000000079c5 */ /* 0x000fe40000010000 */
[----:B------:R-:W-:Y:S01]  /*2720*/  WARPGROUP.ARRIVE ;  /* 0x00000000000079c5 */ /* 0x000fe20000000000 */
[----:B------:R-:W-:Y:S01]  /*2730*/  IMAD.MOV.U32 R48, RZ, RZ, R31 ;  /* 0x000000ffff307224 */ /* 0x000fe200078e001f */
[----:B------:R-:W-:Y:S01]  /*2740*/  MOV R49, R30 ;  /* 0x0000001e00317202 */ /* 0x000fe20000000f00 */
[----:B------:R-:W-:-:S02]  /*2750*/  IMAD.MOV.U32 R54, RZ, RZ, R25 ;  /* 0x000000ffff367224 */ /* 0x000fc400078e0019 */
[----:B------:R-:W-:Y:S01]  /*2760*/  IMAD.MOV.U32 R53, RZ, RZ, R26 ;  /* 0x000000ffff357224 */ /* 0x000fe200078e001a */
[----:B------:R-:W-:Y:S01]  /*2770*/  HGMMA.64x16x16.F32.BF16 R96, gdesc[UR48], RZ, !UPT, gsb0 ;  /* 0x00200000306079f0 */ /* 0x000fe2000c0018ff */
[----:B------:R-:W-:Y:S01]  /*2780*/  IMAD.MOV.U32 R52, RZ, RZ, R27 ;  /* 0x000000ffff347224 */ /* 0x000fe200078e001b */
[----:B------:R-:W-:Y:S01]  /*2790*/  UMOV UR15, 0x40000040 ;  /* 0x40000040000f7882 */ /* 0x000fe20000000000 */
[----:B------:R-:W-:Y:S01]  /*27a0*/  IMAD.MOV.U32 R51, RZ, RZ, R28 ;  /* 0x000000ffff337224 */ /* 0x000fe200078e001c */
[----:B------:R-:W-:Y:S01]  /*27b0*/  UMOV UR27, 0x40000040 ;  /* 0x40000040001b7882 */ /* 0x000fe20000000000 */
[----:B------:R-:W-:Y:S01]  /*27c0*/  IMAD.MOV.U32 R50, RZ, RZ, R29 ;  /* 0x000000ffff327224 */ /* 0x000fe200078e001d */
[----:B------:R-:W-:Y:S01]  /*27d0*/  UMOV UR48, UR20 ;  /* 0x0000001400307c82 */ /* 0x000fe20008000000 */
[----:B------:R-:W-:Y:S01]  /*27e0*/  IMAD.MOV.U32 R31, RZ, RZ, R24 ;  /* 0x000000ffff1f7224 */ /* 0x000fe200078e0018 */
[----:B------:R-:W-:Y:S01]  /*27f0*/  UMOV UR49, UR21 ;  /* 0x0000001500317c82 */ /* 0x000fe20008000000 */
[----:B------:R-:W-:-:S02]  /*2800*/  WARPGROUP.DEPBAR.LE gsb0, 0x0 ;  /* 0x00008000000079c5 */ /* 0x000fc40000010000 */
[----:B------:R-:W-:Y:S01]  /*2810*/  WARPGROUP.ARRIVE ;  /* 0x00000000000079c5 */ /* 0x000fe20000000000 */
[----:B------:R-:W-:Y:S01]  /*2820*/  IMAD.MOV.U32 R30, RZ, RZ, R97 ;  /* 0x000000ffff1e7224 */ /* 0x000fe200078e0061 */
[----:B------:R-:W-:Y:S01]  /*2830*/  MOV R26, R101 ;  /* 0x00000065001a7202 */ /* 0x000fe20000000f00 */
[----:B------:R-:W-:Y:S02]  /*2840*/  IMAD.MOV.U32 R29, RZ, RZ, R98 ;  /* 0x000000ffff1d7224 */ /* 0x000fe400078e0062 */
[----:B------:R-:W-:Y:S01]  /*2850*/  IMAD.MOV.U32 R28, RZ, RZ, R99 ;  /* 0x000000ffff1c7224 */ /* 0x000fe200078e0063 */
[----:B------:R-:W-:Y:S01]  /*2860*/  HGMMA.64x16x16.F32.BF16 R216, gdesc[UR56], RZ, !UPT, gsb0 ;  /* 0x0020000038d879f0 */ /* 0x000fe2000c0018ff */
[----:B------:R-:W-:Y:S02]  /*2870*/  IMAD.MOV.U32 R27, RZ, RZ, R100 ;  /* 0x000000ffff1b7224 */ /* 0x000fe400078e0064 */
[----:B------:R-:W-:Y:S02]  /*2880*/  IMAD.MOV.U32 R25, RZ, RZ, R102 ;  /* 0x000000ffff197224 */ /* 0x000fe400078e0066 */
[----:B------:R-:W-:-:S02]  /*2890*/  IMAD.MOV.U32 R24, RZ, RZ, R103 ;  /* 0x000000ffff187224 */ /* 0x000fc400078e0067 */
[----:B------:R-:W-:Y:S01]  /*28a0*/  IMAD.MOV.U32 R15, RZ, RZ, R96 ;  /* 0x000000ffff0f7224 */ /* 0x000fe200078e0060 */
[----:B------:R-:W-:Y:S02]  /*28b0*/  WARPGROUP.DEPBAR.LE gsb0, 0x0 ;  /* 0x00008000000079c5 */ /* 0x000fe40000010000 */
[----:B------:R-:W-:Y:S01]  /*28c0*/  WARPGROUP.ARRIVE ;  /* 0x00000000000079c5 */ /* 0x000fe20000000000 */
[----:B------:R0:W-:Y:S04]  /*28d0*/  STL.64 [R1+0x2b8], R222 ;  /* 0x0002b8de01007387 */ /* 0x0001e80000100a00 */
[----:B------:R1:W-:Y:S01]  /*28e0*/  STL.64 [R1+0x2b0], R220 ;  /* 0x0002b0dc01007387 */ /* 0x0003e20000100a00 */
[----:B------:R-:W-:Y:S01]  /*28f0*/  HGMMA.64x16x16.F32.BF16 R192, gdesc[UR28], RZ, !UPT, gsb0 ;  /* 0x002000001cc079f0 */ /* 0x000fe2000c0018ff */
[----:B------:R-:W-:Y:S01]  /*2900*/  UMOV UR28, UR20 ;  /* 0x00000014001c7c82 */ /* 0x000fe20008000000 */
[----:B------:R-:W-:Y:S01]  /*2910*/  UMOV UR29, UR21 ;  /* 0x00000015001d7c82 */ /* 0x000fe20008000000 */
[----:B------:R2:W-:Y:S04]  /*2920*/  STL.64 [R1+0x2a8], R218 ;  /* 0x0002a8da01007387 */ /* 0x0005e80000100a00 */
[----:B------:R3:W-:Y:S01]  /*2930*/  STL.64 [R1+0x2a0], R216 ;  /* 0x0002a0d801007387 */ /* 0x0007e20000100a00 */
[----:B0-----:R-:W-:-:S02]  /*2940*/  IMAD.MOV.U32 R222, RZ, RZ, R25 ;  /* 0x000000ffffde7224 */ /* 0x001fc400078e0019 */
[----:B------:R-:W-:Y:S01]  /*2950*/  IMAD.MOV.U32 R223, RZ, RZ, R24 ;  /* 0x000000ffffdf7224 */ /* 0x000fe200078e0018 */
[----:B-1----:R-:W-:Y:S01]  /*2960*/  MOV R221, R26 ;  /* 0x0000001a00dd7202 */ /* 0x002fe20000000f00 */
[----:B------:R-:W-:Y:S02]  /*2970*/  IMAD.MOV.U32 R220, RZ, RZ, R27 ;  /* 0x000000ffffdc7224 */ /* 0x000fe400078e001b */
[----:B--2---:R-:W-:Y:S02]  /*2980*/  IMAD.MOV.U32 R218, RZ, RZ, R29 ;  /* 0x000000ffffda7224 */ /* 0x004fe400078e001d */
[----:B------:R-:W-:Y:S02]  /*2990*/  IMAD.MOV.U32 R219, RZ, RZ, R28 ;  /* 0x000000ffffdb7224 */ /* 0x000fe400078e001c */
[----:B---3--:R-:W-:Y:S02]  /*29a0*/  IMAD.MOV.U32 R217, RZ, RZ, R30 ;  /* 0x000000ffffd97224 */ /* 0x008fe400078e001e */
[----:B------:R-:W-:Y:S01]  /*29b0*/  IMAD.MOV.U32 R216, RZ, RZ, R15 ;  /* 0x000000ffffd87224 */ /* 0x000fe200078e000f */
[----:B------:R-:W-:-:S02]  /*29c0*/  WARPGROUP.DEPBAR.LE gsb0, 0x0 ;  /* 0x00008000000079c5 */ /* 0x000fc40000010000 */
[----:B------:R-:W-:Y:S01]  /*29d0*/  WARPGROUP.ARRIVE ;  /* 0x00000000000079c5 */ /* 0x000fe20000000000 */
[----:B------:R0:W-:Y:S04]  /*29e0*/  STL.64 [R1+0x2d8], R198 ;  /* 0x0002d8c601007387 */ /* 0x0001e80000100a00 */
[----:B------:R1:W-:Y:S01]  /*29f0*/  STL.64 [R1+0x2d0], R196 ;  /* 0x0002d0c401007387 */ /* 0x0003e20000100a00 */
[----:B------:R-:W-:Y:S03]  /*2a00*/  HGMMA.64x16x16.F32.BF16 R168, gdesc[UR52], RZ, !UPT, gsb0 ;  /* 0x0020000034a879f0 */ /* 0x000fe6000c0018ff */
[----:B------:R2:W-:Y:S04]  /*2a10*/  STL.64 [R1+0x2c8], R194 ;  /* 0x0002c8c201007387 */ /* 0x0005e80000100a00 */
[----:B------:R3:W-:Y:S01]  /*2a20*/  STL.64 [R1+0x2c0], R192 ;  /* 0x0002c0c001007387 */ /* 0x0007e20000100a00 */
[----:B0-----:R-:W-:Y:S01]  /*2a30*/  MOV R198, R49 ;  /* 0x0000003100c67202 */ /* 0x001fe20000000f00 */
[----:B------:R-:W-:-:S02]  /*2a40*/  IMAD.MOV.U32 R199, RZ, RZ, R48 ;  /* 0x000000ffffc77224 */ /* 0x000fc400078e0030 */
[----:B-1----:R-:W-:Y:S02]  /*2a50*/  IMAD.MOV.U32 R196, RZ, RZ, R51 ;  /* 0x000000ffffc47224 */ /* 0x002fe400078e0033 */
        /* <DEDUP_REMOVED lines=11> */
[----:B------:R-:W3:Y:S01]  /*2b10*/  LDL.LU.64 R184, [R1+0xc0] ;  /* 0x0000c00001b87983 */ /* 0x000ee20000300a00 */
[----:B0-----:R-:W-:-:S02]  /*2b20*/  IMAD.MOV.U32 R174, RZ, RZ, R75 ;  /* 0x000000ffffae7224 */ /* 0x001fc400078e004b */
[----:B------:R-:W-:Y:S01]  /*2b30*/  IMAD.MOV.U32 R175, RZ, RZ, R74 ;  /* 0x000000ffffaf7224 */ /* 0x000fe200078e004a */
[----:B------:R-:W3:Y:S01]  /*2b40*/  LDL.LU.64 R186, [R1+0xc8] ;  /* 0x0000c80001ba7983 */ /* 0x000ee20000300a00 */
[----:B-1----:R-:W-:Y:S01]  /*2b50*/  IMAD.MOV.U32 R172, RZ, RZ, R73 ;  /* 0x000000ffffac7224 */ /* 0x002fe200078e0049 */
[----:B------:R-:W-:Y:S02]  /*2b60*/  MOV R173, R72 ;  /* 0x0000004800ad7202 */ /* 0x000fe40000000f00 */
[----:B------:R-:W3:Y:S01]  /*2b70*/  LDL.LU.64 R188, [R1+0xd0] ;  /* 0x0000d00001bc7983 */ /* 0x000ee20000300a00 */
[----:B--2---:R-:W-:-:S03]  /*2b80*/  IMAD.MOV.U32 R171, RZ, RZ, R55 ;  /* 0x000000ffffab7224 */ /* 0x004fc600078e0037 */
[----:B------:R-:W3:Y:S01]  /*2b90*/  LDL.LU.64 R190, [R1+0xd8] ;  /* 0x0000d80001be7983 */ /* 0x000ee20000300a00 */
[----:B------:R-:W-:Y:S02]  /*2ba0*/  WARPGROUP.DEPBAR.LE gsb0, 0x0 ;  /* 0x00008000000079c5 */ /* 0x000fe40000010000 */
[----:B------:R-:W-:-:S06]  /*2bb0*/  WARPGROUP.ARRIVE ;  /* 0x00000000000079c5 */ /* 0x000fcc0000000000 */
[----:B------:R-:W-:Y:S01]  /*2bc0*/  HGMMA.64x16x16.F32.BF16 R120, gdesc[UR36], RZ, !UPT, gsb0 ;  /* 0x00200000247879f0 */ /* 0x000fe2000c0018ff */
[----:B------:R-:W-:Y:S02]  /*2bd0*/  R2UR UR37, R7 ;  /* 0x00000000072572ca */ /* 0x000fe400000e0000 */
[----:B------:R-:W-:Y:S01]  /*2be0*/  R2UR UR36, R6 ;  /* 0x00000000062472ca */ /* 0x000fe200000e0000 */
[----:B------:R-:W-:Y:S01]  /*2bf0*/  UMOV UR38, UR22 ;  /* 0x0000001600267c82 */ /* 0x000fe20008000000 */
[----:B------:R-:W-:Y:S01]  /*2c00*/  UMOV UR39, UR23 ;  /* 0x0000001700277c82 */ /* 0x000fe20008000000 */
[----:B------:R-:W-:Y:S02]  /*2c10*/  WARPGROUP.DEPBAR.LE gsb0, 0x0 ;  /* 0x00008000000079c5 */ /* 0x000fe40000010000 */
[----:B------:R-:W-:-:S08]  /*2c20*/  WARPGROUP.ARRIVE ;  /* 0x00000000000079c5 */ /* 0x000fd00000000000 */
[----:B------:R-:W-:Y:S03]  /*2c30*/  HGMMA.64x16x16.F32.BF16 R96, gdesc[UR36], RZ, !UPT, gsb0 ;  /* 0x00200000246079f0 */ /* 0x000fe6000c0018ff */
[----:B------:R-:W-:Y:S02]  /*2c40*/  WARPGROUP.DEPBAR.LE gsb0, 0x0 ;  /* 0x00008000000079c5 */ /* 0x000fe40000010000 */
[----:B------:R-:W-:-:S06]  /*2c50*/  WARPGROUP.ARRIVE ;  /* 0x00000000000079c5 */ /* 0x000fcc0000000000 */
[----:B------:R-:W-:Y:S03]  /*2c60*/  HGMMA.64x16x16.F32.BF16 R72, gdesc[UR32], RZ, !UPT, gsb0 ;  /* 0x00200000204879f0 */ /* 0x000fe6000c0018ff */
[----:B------:R-:W-:Y:S02]  /*2c70*/  WARPGROUP.DEPBAR.LE gsb0, 0x0 ;  /* 0x00008000000079c5 */ /* 0x000fe40000010000 */
[----:B------:R-:W-:-:S06]  /*2c80*/  WARPGROUP.ARRIVE ;  /* 0x00000000000079c5 */ /* 0x000fcc0000000000 */
[----:B------:R-:W-:Y:S01]  /*2c90*/  HGMMA.64x16x16.F32.BF16 R48, gdesc[UR40], RZ, !UPT, gsb0 ;  /* 0x00200000283079f0 */ /* 0x000fe2000c0018ff */
[----:B------:R-:W-:Y:S02]  /*2ca0*/  R2UR UR4, R5 ;  /* 0x00000000050472ca */ /* 0x000fe400000e0000 */
[----:B------:R-:W-:Y:S02]  /*2cb0*/  WARPGROUP.DEPBAR.LE gsb0, 0x0 ;  /* 0x00008000000079c5 */ /* 0x000fe40000010000 */
[----:B------:R-:W-:-:S06]  /*2cc0*/  WARPGROUP.ARRIVE ;  /* 0x00000000000079c5 */ /* 0x000fcc0000000000 */
[----:B------:R-:W-:Y:S03]  /*2cd0*/  HGMMA.64x16x16.F32.BF16 R24, gdesc[UR44], RZ, !UPT, gsb0 ;  /* 0x002000002c1879f0 */ /* 0x000fe6000c0018ff */
[----:B------:R-:W-:Y:S01]  /*2ce0*/  UIADD3 UR6, UR4, 0x2, URZ ;  /* 0x0000000204067890 */ /* 0x000fe2000fffe03f */
[----:B------:R-:W-:-:S06]  /*2cf0*/  UMOV UR23, 0x40000040 ;  /* 0x4000004000177882 */ /* 0x000fcc0000000000 */
[----:B------:R-:W-:Y:S01]  /*2d00*/  UMOV UR22, UR6 ;  /* 0x0000000600167c82 */ /* 0x000fe20008000000 */
[----:B------:R-:W-:Y:S02]  /*2d10*/  WARPGROUP.DEPBAR.LE gsb0, 0x0 ;  /* 0x00008000000079c5 */ /* 0x000fe40000010000 */
[----:B---3--:R-:W-:-:S06]  /*2d20*/  WARPGROUP.ARRIVE ;  /* 0x00000000000079c5 */ /* 0x008fcc0000000000 */
[----:B------:R-:W-:Y:S01]  /*2d30*/  HGMMA.64x16x16.F32.BF16 R184, gdesc[UR20], R184, gsb0 ;  /* 0x0020000014b879f0 */ /* 0x000fe200080018b8 */
[----:B------:R-:W-:Y:S01]  /*2d40*/  UIADD3 UR10, UR4, 0x82, URZ ;  /* 0x00000082040a7890 */ /* 0x000fe2000fffe03f */
[----:B------:R-:W-:Y:S01]  /*2d50*/  STL.64 [R1+0x2e0], R168 ;  /* 0x0002e0a801007387 */ /* 0x000fe20000100a00 */
[----:B------:R-:W-:Y:S02]  /*2d60*/  R2UR UR37, R9 ;  /* 0x00000000092572ca */ /* 0x000fe400000e0000 */
[----:B------:R-:W-:Y:S01]  /*2d70*/  R2UR UR36, R8 ;  /* 0x00000000082472ca */ /* 0x000fe200000e0000 */
[----:B------:R-:W2:Y:S04]  /*2d80*/  LDL.LU.64 R4, [R1] ;  /* 0x0000000001047983 */ /* 0x000ea80000300a00 */
[----:B------:R-:W2:Y:S04]  /*2d90*/  LDL.LU.64 R6, [R1+0x8] ;  /* 0x0000080001067983 */ /* 0x000ea80000300a00 */
[----:B------:R-:W2:Y:S04]  /*2da0*/  LDL.LU.64 R8, [R1+0x10] ;  /* 0x0000100001087983 */ /* 0x000ea80000300a00 */
[----:B------:R-:W2:Y:S01]  /*2db0*/  LDL.LU.64 R10, [R1+0x18] ;  /* 0x00001800010a7983 */ /* 0x000ea20000300a00 */
[----:B------:R-:W-:-:S02]  /*2dc0*/  WARPGROUP.DEPBAR.LE gsb0, 0x0 ;  /* 0x00008000000079c5 */ /* 0x000fc40000010000 */
[----:B------:R-:W-:-:S06]  /*2dd0*/  WARPGROUP.ARRIVE ;  /* 0x00000000000079c5 */ /* 0x000fcc0000000000 */
[----:B------:R-:W-:Y:S01]  /*2de0*/  HGMMA.64x16x16.F32.BF16 R208, gdesc[UR8], R208, gsb0 ;  /* 0x0020000008d079f0 */ /* 0x000fe200080018d0 */
[----:B------:R-:W-:Y:S01]  /*2df0*/  R2UR UR5, R0 ;  /* 0x00000000000572ca */ /* 0x000fe200000e0000 */
[----:B------:R-:W-:Y:S02]  /*2e00*/  IMAD.MOV.U32 R2, RZ, RZ, R190 ;  /* 0x000000ffff027224 */ /* 0x000fe400078e00be */
[----:B------:R-:W-:Y:S01]  /*2e10*/  IMAD.MOV.U32 R0, RZ, RZ, R191 ;  /* 0x000000ffff007224 */ /* 0x000fe200078e00bf */
[----:B------:R-:W-:Y:S01]  /*2e20*/  MOV R14, R186 ;  /* 0x000000ba000e7202 */ /* 0x000fe20000000f00 */
[----:B------:R-:W-:Y:S01]  /*2e30*/  IMAD.MOV.U32 R12, RZ, RZ, R188 ;  /* 0x000000ffff0c7224 */ /* 0x000fe200078e00bc */
[----:B------:R-:W3:Y:S01]  /*2e40*/  LDL.LU.64 R190, [R1+0x338] ;  /* 0x0003380001be7983 */ /* 0x000ee20000300a00 */
[----:B------:R-:W-:Y:S02]  /*2e50*/  IMAD.MOV.U32 R3, RZ, RZ, R189 ;  /* 0x000000ffff037224 */ /* 0x000fe400078e00bd */
[----:B------:R-:W-:Y:S01]  /*2e60*/  IMAD.MOV.U32 R13, RZ, RZ, R187 ;  /* 0x000000ffff0d7224 */ /* 0x000fe200078e00bb */
[----:B------:R-:W3:Y:S01]  /*2e70*/  LDL.LU.64 R188, [R1+0x330] ;  /* 0x0003300001bc7983 */ /* 0x000ee20000300a00 */
[----:B------:R-:W-:-:S02]  /*2e80*/  IMAD.MOV.U32 R232, RZ, RZ, R184 ;  /* 0x000000ffffe87224 */ /* 0x000fc400078e00b8 */
[----:B------:R-:W-:Y:S01]  /*2e90*/  IMAD.MOV.U32 R15, RZ, RZ, R185 ;  /* 0x000000ffff0f7224 */ /* 0x000fe200078e00b9 */
[----:B------:R-:W3:Y:S04]  /*2ea0*/  LDL.LU.64 R186, [R1+0x328] ;  /* 0x0003280001ba7983 */ /* 0x000ee80000300a00 */
[----:B------:R-:W3:Y:S01]  /*2eb0*/  LDL.LU.64 R184, [R1+0x320] ;  /* 0x0003200001b87983 */ /* 0x000ee20000300a00 */
[----:B------:R-:W-:-:S03]  /*2ec0*/  WARPGROUP.DEPBAR.LE gsb0, 0x0 ;  /* 0x00008000000079c5 */ /* 0x000fc60000010000 */
[----:B------:R-:W-:Y:S04]  /*2ed0*/  STL.64 [R1+0x60], R208 ;  /* 0x000060d001007387 */ /* 0x000fe80000100a00 */
[----:B------:R-:W-:Y:S04]  /*2ee0*/  STL.64 [R1+0x68], R210 ;  /* 0x000068d201007387 */ /* 0x000fe80000100a00 */
[----:B------:R-:W-:Y:S04]  /*2ef0*/  STL.64 [R1+0x70], R212 ;  /* 0x000070d401007387 */ /* 0x000fe80000100a00 */
[----:B------:R0:W-:Y:S04]  /*2f00*/  STL.64 [R1+0x78], R214 ;  /* 0x000078d601007387 */ /* 0x0001e80000100a00 */
[----:B0-----:R-:W4:Y:S04]  /*2f10*/  LDL.LU.64 R214, [R1+0x318] ;  /* 0x0003180001d67983 */ /* 0x001f280000300a00 */
[----:B------:R-:W4:Y:S04]  /*2f20*/  LDL.LU.64 R212, [R1+0x310] ;  /* 0x0003100001d47983 */ /* 0x000f280000300a00 */
[----:B------:R-:W4:Y:S04]  /*2f30*/  LDL.LU.64 R210, [R1+0x308] ;  /* 0x0003080001d27983 */ /* 0x000f280000300a00 */
[----:B------:R-:W4:Y:S01]  /*2f40*/  LDL.LU.64 R208, [R1+0x300] ;  /* 0x0003000001d07983 */ /* 0x000f220000300a00 */
[----:B------:R-:W-:-:S02]  /*2f50*/  UIADD3 UR14, UR4, 0x102, URZ ;  /* 0x00000102040e7890 */ /* 0x000fc4000fffe03f */
[----:B------:R-:W-:Y:S02]  /*2f60*/  UIADD3 UR18, UR4, 0x182, URZ ;  /* 0x0000018204127890 */ /* 0x000fe4000fffe03f */
[----:B------:R-:W-:Y:S01]  /*2f70*/  UIADD3 UR26, UR4, 0x202, URZ ;  /* 0x00000202041a7890 */ /* 0x000fe2000fffe03f */
[----:B--2---:R-:W-:-:S06]  /*2f80*/  WARPGROUP.ARRIVE ;  /* 0x00000000000079c5 */ /* 0x004fcc0000000000 */
[----:B------:R-:W-:Y:S03]  /*2f90*/  HGMMA.64x16x16.F32.BF16 R4, gdesc[UR12], R4, gsb0 ;  /* 0x002000000c0479f0 */ /* 0x000fe60008001804 */
[----:B------:R-:W-:Y:S02]  /*2fa0*/  WARPGROUP.DEPBAR.LE gsb0, 0x0 ;  /* 0x00008000000079c5 */ /* 0x000fe40000010000 */
[----:B----4-:R-:W-:-:S06]  /*2fb0*/  WARPGROUP.ARRIVE ;  /* 0x00000000000079c5 */ /* 0x010fcc0000000000 */
[----:B------:R-:W-:Y:S03]  /*2fc0*/  HGMMA.64x16x16.F32.BF16 R208, gdesc[UR16], R208, gsb0 ;  /* 0x0020000010d079f0 */ /* 0x000fe600080018d0 */
[----:B------:R-:W-:Y:S02]  /*2fd0*/  WARPGROUP.DEPBAR.LE gsb0, 0x0 ;  /* 0x00008000000079c5 */ /* 0x000fe40000010000 */
[----:B---3--:R-:W-:-:S06]  /*2fe0*/  WARPGROUP.ARRIVE ;  /* 0x00000000000079c5 */ /* 0x008fcc0000000000 */
[----:B------:R-:W-:Y:S01]  /*2ff0*/  HGMMA.64x16x16.F32.BF16 R184, gdesc[UR24], R184, gsb0 ;  /* 0x0020000018b879f0 */ /* 0x000fe200080018b8 */
[----:B------:R-:W-:Y:S01]  /*3000*/  UIADD3 UR30, UR4, 0x282, URZ ;  /* 0x00000282041e7890 */ /* 0x000fe2000fffe03f */
[----:B------:R-:W-:Y:S01]  /*3010*/  UMOV UR31, 0x40000040 ;  /* 0x40000040001f7882 */ /* 0x000fe20000000000 */
[----:B------:R-:W-:Y:S02]  /*3020*/  WARPGROUP.DEPBAR.LE gsb0, 0x0 ;  /* 0x00008000000079c5 */ /* 0x000fe40000010000 */
[----:B------:R-:W-:-:S06]  /*3030*/  WARPGROUP.ARRIVE ;  /* 0x00000000000079c5 */ /* 0x000fcc0000000000 */
[----:B------:R-:W-:Y:S01]  /*3040*/  HGMMA.64x16x16.F32.BF16 R160, gdesc[UR28], R160, gsb0 ;  /* 0x002000001ca079f0 */ /* 0x000fe200080018a0 */
[----:B------:R-:W-:Y:S01]  /*3050*/  UIADD3 UR50, UR4, 0x302, URZ ;  /* 0x0000030204327890 */ /* 0x000fe2000fffe03f */
[----:B------:R-:W-:Y:S01]  /*3060*/  UMOV UR51, 0x40000040 ;  /* 0x4000004000337882 */ /* 0x000fe20000000000 */
[----:B------:R-:W-:Y:S02]  /*3070*/  WARPGROUP.DEPBAR.LE gsb0, 0x0 ;  /* 0x00008000000079c5 */ /* 0x000fe40000010000 */
[----:B------:R-:W-:-:S06]  /*3080*/  WARPGROUP.ARRIVE ;  /* 0x00000000000079c5 */ /* 0x000fcc0000000000 */
[----:B------:R-:W-:Y:S01]  /*3090*/  HGMMA.64x16x16.F32.BF16 R136, gdesc[UR48], R136, gsb0 ;  /* 0x00200000308879f0 */ /* 0x000fe20008001888 */
[----:B------:R-:W-:Y:S01]  /*30a0*/  UIADD3 UR54, UR4, 0x382, URZ ;  /* 0x0000038204367890 */ /* 0x000fe2000fffe03f */
[----:B------:R-:W-:Y:S01]  /*30b0*/  UMOV UR52, UR20 ;  /* 0x0000001400347c82 */ /* 0x000fe20008000000 */
[----:B------:R-:W-:Y:S01]  /*30c0*/  UMOV UR53, UR21 ;  /* 0x0000001500357c82 */ /* 0x000fe20008000000 */
        /* <DEDUP_REMOVED lines=26> */
[----:B------:R-:W-:-:S06]  /*3270*/  UMOV UR33, 0x40000040 ;  /* 0x4000004000217882 */ /* 0x000fcc0000000000 */
[----:B------:R-:W-:Y:S01]  /*3280*/  UMOV UR32, UR6 ;  /* 0x0000000600207c82 */ /* 0x000fe20008000000 */
[----:B------:R-:W-:Y:S02]  /*3290*/  WARPGROUP.DEPBAR.LE gsb0, 0x0 ;  /* 0x00008000000079c5 */ /* 0x000fe40000010000 */
[----:B------:R-:W-:-:S06]  /*32a0*/  WARPGROUP.ARRIVE ;  /* 0x00000000000079c5 */ /* 0x000fcc0000000000 */
[----:B------:R-:W-:Y:S01]  /*32b0*/  HGMMA.64x16x16.F32.BF16 R32, gdesc[UR32], R32, gsb0 ;  /* 0x00200000202079f0 */ /* 0x000fe20008001820 */
[----:B------:R-:W-:Y:S01]  /*32c0*/  UMOV UR40, UR32 ;  /* 0x0000002000287c82 */ /* 0x000fe20008000000 */
[----:B------:R-:W-:Y:S01]  /*32d0*/  UMOV UR41, UR33 ;  /* 0x0000002100297c82 */ /* 0x000fe20008000000 */
[----:B------:R-:W-:Y:S02]  /*32e0*/  WARPGROUP.DEPBAR.LE gsb0, 0x0 ;  /* 0x00008000000079c5 */ /* 0x000fe40000010000 */
[----:B------:R-:W-:-:S06]  /*32f0*/  WARPGROUP.ARRIVE ;  /* 0x00000000000079c5 */ /* 0x000fcc0000000000 */
[----:B------:R-:W-:Y:S01]  /*3300*/  HGMMA.64x16x16.F32.BF16 R56, gdesc[UR40], R56, gsb0 ;  /* 0x00200000283879f0 */ /* 0x000fe20008001838 */
[----:B------:R-:W-:Y:S01]  /*3310*/  UMOV UR44, UR32 ;  /* 0x00000020002c7c82 */ /* 0x000fe20008000000 */
[----:B------:R-:W-:Y:S01]  /*3320*/  UMOV UR45, UR33 ;  /* 0x00000021002d7c82 */ /* 0x000fe20008000000 */
        /* <DEDUP_REMOVED lines=44> */
[----:B------:R-:W-:Y:S01]  /*35f0*/  IMAD.MOV.U32 R168, RZ, RZ, R171 ;  /* 0x000000ffffa87224 */ /* 0x000fe200078e00ab */
[----:B------:R-:W-:Y:S01]  /*3600*/  MOV R169, R172 ;  /* 0x000000ac00a97202 */ /* 0x000fe20000000f00 */
[----:B------:R-:W-:Y:S02]  /*3610*/  IMAD.MOV.U32 R170, RZ, RZ, R173 ;  /* 0x000000ffffaa7224 */ /* 0x000fe400078e00ad */
[----:B------:R-:W-:Y:S02]  /*3620*/  IMAD.MOV.U32 R171, RZ, RZ, R174 ;  /* 0x000000ffffab7224 */ /* 0x000fe400078e00ae */
[----:B------:R-:W-:Y:S02]  /*3630*/  IMAD.MOV.U32 R172, RZ, RZ, R175 ;  /* 0x000000ffffac7224 */ /* 0x000fe400078e00af */
[----:B------:R-:W-:Y:S02]  /*3640*/  IMAD.MOV.U32 R173, RZ, RZ, R235 ;  /* 0x000000ffffad7224 */ /* 0x000fe400078e00eb */
[----:B------:R-:W-:-:S02]  /*3650*/  IMAD.MOV.U32 R174, RZ, RZ, R234 ;  /* 0x000000ffffae7224 */ /* 0x000fc400078e00ea */
[----:B------:R-:W-:Y:S01]  /*3660*/  IMAD.MOV.U32 R175, RZ, RZ, R233 ;  /* 0x000000ffffaf7224 */ /* 0x000fe200078e00e9 */
[----:B------:R-:W-:Y:S01]  /*3670*/  UMOV UR20, UR32 ;  /* 0x0000002000147c82 */ /* 0x000fe20008000000 */
[----:B------:R-:W-:Y:S01]  /*3680*/  UMOV UR21, UR33 ;  /* 0x0000002100157c82 */ /* 0x000fe20008000000 */
[----:B------:R-:W-:-:S03]  /*3690*/  WARPGROUP.DEPBAR.LE gsb0, 0x0 ;  /* 0x00008000000079c5 */ /* 0x000fc60000010000 */
        /* <DEDUP_REMOVED lines=10> */
[----:B------:R-:W-:Y:S04]  /*3740*/  STL.64 [R1+0xa0], R168 ;  /* 0x0000a0a801007387 */ /* 0x000fe80000100a00 */
[----:B------:R-:W-:Y:S01]  /*3750*/  STL.64 [R1+0xa8], R170 ;  /* 0x0000a8aa01007387 */ /* 0x000fe20000100a00 */
[----:B------:R-:W-:Y:S02]  /*3760*/  WARPGROUP.DEPBAR.LE gsb0, 0x0 ;  /* 0x00008000000079c5 */ /* 0x000fe40000010000 */
[----:B------:R-:W-:-:S06]  /*3770*/  WARPGROUP.ARRIVE ;  /* 0x00000000000079c5 */ /* 0x000fcc0000000000 */
[----:B------:R-:W-:Y:S01]  /*3780*/  HGMMA.64x16x16.F32.BF16 R216, gdesc[UR8], R216, gsb0 ;  /* 0x0020000008d879f0 */ /* 0x000fe200080018d8 */
[----:B------:R-:W-:Y:S04]  /*3790*/  STL.64 [R1+0xb0], R172 ;  /* 0x0000b0ac01007387 */ /* 0x000fe80000100a00 */
[----:B------:R0:W-:Y:S04]  /*37a0*/  STL.64 [R1+0xb8], R174 ;  /* 0x0000b8ae01007387 */ /* 0x0001e80000100a00 */
[----:B0-----:R-:W2:Y:S04]  /*37b0*/  LDL.LU.64 R174, [R1+0x2f8] ;  /* 0x0002f80001ae7983 */ /* 0x001ea80000300a00 */
[----:B------:R-:W2:Y:S04]  /*37c0*/  LDL.LU.64 R172, [R1+0x2f0] ;  /* 0x0002f00001ac7983 */ /* 0x000ea80000300a00 */
[----:B------:R-:W2:Y:S04]  /*37d0*/  LDL.LU.64 R170, [R1+0x2e8] ;  /* 0x0002e80001aa7983 */ /* 0x000ea80000300a00 */
[----:B------:R-:W2:Y:S04]  /*37e0*/  LDL.LU.64 R168, [R1+0x2e0] ;  /* 0x0002e00001a87983 */ /* 0x000ea80000300a00 */
[----:B------:R-:W-:Y:S04]  /*37f0*/  STL.64 [R1+0x80], R192 ;  /* 0x000080c001007387 */ /* 0x000fe80000100a00 */
[----:B------:R-:W-:Y:S04]  /*3800*/  STL.64 [R1+0x88], R194 ;  /* 0x000088c201007387 */ /* 0x000fe80000100a00 */
[----:B------:R-:W-:Y:S04]  /*3810*/  STL.64 [R1+0x90], R196 ;  /* 0x000090c401007387 */ /* 0x000fe80000100a00 */
[----:B------:R0:W-:Y:S01]  /*3820*/  STL.64 [R1+0x98], R198 ;  /* 0x000098c601007387 */ /* 0x0001e20000100a00 */
[----:B------:R-:W-:-:S03]  /*3830*/  WARPGROUP.DEPBAR.LE gsb0, 0x0 ;  /* 0x00008000000079c5 */ /* 0x000fc60000010000 */
[----:B0-----:R-:W3:Y:S04]  /*3840*/  LDL.LU.64 R198, [R1+0x2d8] ;  /* 0x0002d80001c67983 */ /* 0x001ee80000300a00 */
[----:B------:R-:W3:Y:S04]  /*3850*/  LDL.LU.64 R196, [R1+0x2d0] ;  /* 0x0002d00001c47983 */ /* 0x000ee80000300a00 */
[----:B------:R-:W3:Y:S04]  /*3860*/  LDL.LU.64 R194, [R1+0x2c8] ;  /* 0x0002c80001c27983 */ /* 0x000ee80000300a00 */
[----:B------:R-:W3:Y:S04]  /*3870*/  LDL.LU.64 R192, [R1+0x2c0] ;  /* 0x0002c00001c07983 */ /* 0x000ee80000300a00 */
        /* <DEDUP_REMOVED lines=18> */
[----:B----4-:R-:W-:-:S06]  /*39a0*/  WARPGROUP.ARRIVE ;  /* 0x00000000000079c5 */ /* 0x010fcc0000000000 */
[----:B------:R-:W-:Y:S03]  /*39b0*/  HGMMA.64x16x16.F32.BF16 R216, gdesc[UR12], R216, gsb0 ;  /* 0x002000000cd879f0 */ /* 0x000fe600080018d8 */
[----:B------:R-:W-:Y:S02]  /*39c0*/  WARPGROUP.DEPBAR.LE gsb0, 0x0 ;  /* 0x00008000000079c5 */ /* 0x000fe40000010000 */
[----:B---3--:R-:W-:-:S06]  /*39d0*/  WARPGROUP.ARRIVE ;  /* 0x00000000000079c5 */ /* 0x008fcc0000000000 */
[----:B------:R-:W-:Y:S03]  /*39e0*/  HGMMA.64x16x16.F32.BF16 R192, gdesc[UR16], R192, gsb0 ;  /* 0x0020000010c079f0 */ /* 0x000fe600080018c0 */
[----:B------:R-:W-:Y:S02]  /*39f0*/  WARPGROUP.DEPBAR.LE gsb0, 0x0 ;  /* 0x00008000000079c5 */ /* 0x000fe40000010000 */
[----:B--2---:R-:W-:-:S06]  /*3a00*/  WARPGROUP.ARRIVE ;  /* 0x00000000000079c5 */ /* 0x004fcc0000000000 */
[----:B------:R-:W-:Y:S03]  /*3a10*/  HGMMA.64x16x16.F32.BF16 R168, gdesc[UR24], R168, gsb0 ;  /* 0x0020000018a879f0 */ /* 0x000fe600080018a8 */
[----:B------:R-:W-:Y:S02]  /*3a20*/  WARPGROUP.DEPBAR.LE gsb0, 0x0 ;  /* 0x00008000000079c5 */ /* 0x000fe40000010000 */
[----:B------:R-:W-:-:S06]  /*3a30*/  WARPGROUP.ARRIVE ;  /* 0x00000000000079c5 */ /* 0x000fcc0000000000 */
[----:B------:R-:W-:Y:S01]  /*3a40*/  HGMMA.64x16x16.F32.BF16 R144, gdesc[UR28], R144, gsb0 ;  /* 0x002000001c9079f0 */ /* 0x000fe20008001890 */
[----:B------:R-:W-:Y:S02]  /*3a50*/  STL.64 [R1+0x258], R222 ;  /* 0x000258de01007387 */ /* 0x000fe40000100a00 */
[----:B------:R-:W-:Y:S02]  /*3a60*/  WARPGROUP.DEPBAR.LE gsb0, 0x0 ;  /* 0x00008000000079c5 */ /* 0x000fe40000010000 */
[----:B------:R-:W-:-:S06]  /*3a70*/  WARPGROUP.ARRIVE ;  /* 0x00000000000079c5 */ /* 0x000fcc0000000000 */
[----:B------:R-:W-:Y:S01]  /*3a80*/  HGMMA.64x16x16.F32.BF16 R120, gdesc[UR48], R120, gsb0 ;  /* 0x00200000307879f0 */ /* 0x000fe20008001878 */
[----:B------:R-:W-:Y:S04]  /*3a90*/  STL.64 [R1+0x250], R220 ;  /* 0x000250dc01007387 */ /* 0x000fe80000100a00 */
[----:B------:R-:W-:Y:S04]  /*3aa0*/  STL.64 [R1+0x248], R218 ;  /* 0x000248da01007387 */ /* 0x000fe80000100a00 */
[----:B------:R0:W-:Y:S04]  /*3ab0*/  STL.64 [R1+0x240], R216 ;  /* 0x000240d801007387 */ /* 0x0001e80000100a00 */
[----:B0-----:R-:W2:Y:S04]  /*3ac0*/  LDL.LU.64 R216, [R1+0x60] ;  /* 0x0000600001d87983 */ /* 0x001ea80000300a00 */
[----:B------:R-:W2:Y:S04]  /*3ad0*/  LDL.LU.64 R218, [R1+0x68] ;  /* 0x0000680001da7983 */ /* 0x000ea80000300a00 */
[----:B------:R-:W2:Y:S04]  /*3ae0*/  LDL.LU.64 R220, [R1+0x70] ;  /* 0x0000700001dc7983 */ /* 0x000ea80000300a00 */
[----:B------:R-:W2:Y:S01]  /*3af0*/  LDL.LU.64 R222, [R1+0x78] ;  /* 0x0000780001de7983 */ /* 0x000ea20000300a00 */
[----:B------:R-:W-:Y:S01]  /*3b00*/  UMOV UR52, UR20 ;  /* 0x0000001400347c82 */ /* 0x000fe20008000000 */
[----:B------:R-:W-:Y:S01]  /*3b10*/  UMOV UR53, UR21 ;  /* 0x0000001500357c82 */ /* 0x000fe20008000000 */
[----:B------:R-:W-:-:S02]  /*3b20*/  WARPGROUP.DEPBAR.LE gsb0, 0x0 ;  /* 0x00008000000079c5 */ /* 0x000fc40000010000 */
        /* <DEDUP_REMOVED lines=16> */
[----:B------:R-:W-:Y:S04]  /*3c30*/  STL [R1+0x238], R196 ;  /* 0x000238c401007387 */ /* 0x000fe80000100800 */
[----:B------:R-:W-:Y:S01]  /*3c40*/  STL [R1+0x234], R197 ;  /* 0x000234c501007387 */ /* 0x000fe20000100800 */
[----:B------:R-:W-:-:S02]  /*3c50*/  WARPGROUP.DEPBAR.LE gsb0, 0x0 ;  /* 0x00008000000079c5 */ /* 0x000fc40000010000 */
[----:B------:R-:W-:-:S06]  /*3c60*/  WARPGROUP.ARRIVE ;  /* 0x00000000000079c5 */ /* 0x000fcc0000000000 */
[----:B------:R-:W-:Y:S01]  /*3c70*/  HGMMA.64x16x16.F32.BF16 R24, gdesc[UR8], R24, gsb0 ;  /* 0x00200000081879f0 */ /* 0x000fe20008001818 */
[----:B------:R-:W-:Y:S04]  /*3c80*/  STL [R1+0x230], R198 ;  /* 0x000230c601007387 */ /* 0x000fe80000100800 */
[----:B------:R-:W-:Y:S04]  /*3c90*/  STL [R1+0x22c], R199 ;  /* 0x00022cc701007387 */ /* 0x000fe80000100800 */
[----:B------:R0:W-:Y:S04]  /*3ca0*/  STL [R1+0x228], R168 ;  /* 0x000228a801007387 */ /* 0x0001e80000100800 */
[----:B------:R1:W-:Y:S04]  /*3cb0*/  STL [R1+0x224], R169 ;  /* 0x000224a901007387 */ /* 0x0003e80000100800 */
[----:B------:R3:W-:Y:S04]  /*3cc0*/  STL [R1+0x220], R170 ;  /* 0x000220aa01007387 */ /* 0x0007e80000100800 */
[----:B------:R4:W-:Y:S04]  /*3cd0*/  STL [R1+0x21c], R171 ;  /* 0x00021cab01007387 */ /* 0x0009e80000100800 */
[----:B------:R4:W-:Y:S01]  /*3ce0*/  STL [R1+0x218], R172 ;  /* 0x000218ac01007387 */ /* 0x0009e20000100800 */
[----:B0-----:R-:W-:-:S03]  /*3cf0*/  MOV R168, R232 ;  /* 0x000000e800a87202 */ /* 0x001fc60000000f00 */
[----:B------:R0:W-:Y:S01]  /*3d00*/  STL [R1+0x214], R173 ;  /* 0x000214ad01007387 */ /* 0x0001e20000100800 */
[----:B-1----:R-:W-:-:S03]  /*3d10*/  IMAD.MOV.U32 R169, RZ, RZ, R15 ;  /* 0x000000ffffa97224 */ /* 0x002fc600078e000f */
[----:B------:R1:W-:Y:S01]  /*3d20*/  STL [R1+0x210], R174 ;  /* 0x000210ae01007387 */ /* 0x0003e20000100800 */
[----:B---3--:R-:W-:Y:S02]  /*3d30*/  IMAD.MOV.U32 R170, RZ, RZ, R14 ;  /* 0x000000ffffaa7224 */ /* 0x008fe400078e000e */
[----:B----4-:R-:W-:Y:S01]  /*3d40*/  IMAD.MOV.U32 R171, RZ, RZ, R13 ;  /* 0x000000ffffab7224 */ /* 0x010fe200078e000d */
[----:B------:R3:W-:Y:S01]  /*3d50*/  STL [R1+0x20c], R175 ;  /* 0x00020caf01007387 */ /* 0x0007e20000100800 */
[----:B------:R-:W-:Y:S02]  /*3d60*/  IMAD.MOV.U32 R172, RZ, RZ, R12 ;  /* 0x000000ffffac7224 */ /* 0x000fe400078e000c */
[----:B0-----:R-:W-:Y:S02]  /*3d70*/  IMAD.MOV.U32 R173, RZ, RZ, R3 ;  /* 0x000000ffffad7224 */ /* 0x001fe400078e0003 */
[----:B-1----:R-:W-:Y:S01]  /*3d80*/  IMAD.MOV.U32 R174, RZ, RZ, R2 ;  /* 0x000000ffffae7224 */ /* 0x002fe200078e0002 */
[----:B------:R-:W-:Y:S01]  /*3d90*/  UIADD3 UR7, UR5, 0x4, URZ ;  /* 0x0000000405077890 */ /* 0x000fe2000fffe03f */
[----:B---3--:R-:W-:Y:S01]  /*3da0*/  MOV R175, R0 ;  /* 0x0000000000af7202 */ /* 0x008fe20000000f00 */
[----:B------:R-:W-:Y:S01]  /*3db0*/  UIADD3 UR6, UR4, 0x4, URZ ;  /* 0x0000000404067890 */ /* 0x000fe2000fffe03f */
[----:B------:R-:W-:-:S04]  /*3dc0*/  WARPGROUP.DEPBAR.LE gsb0, 0x0 ;  /* 0x00008000000079c5 */ /* 0x000fc80000010000 */
[----:B------:R-:W-:Y:S01]  /*3dd0*/  WARPGROUP.ARRIVE ;  /* 0x00000000000079c5 */ /* 0x000fe20000000000 */
[----:B------:R-:W-:Y:S01]  /*3de0*/  UMOV UR32, UR7 ;  /* 0x0000000700207c82 */ /* 0x000fe20008000000 */
[----:B------:R-:W-:Y:S01]  /*3df0*/  UMOV UR33, 0x40000040 ;  /* 0x4000004000217882 */ /* 0x000fe20000000000 */
[----:B------:R-:W-:Y:S01]  /*3e00*/  UMOV UR34, UR6 ;  /* 0x0000000600227c82 */ /* 0x000fe20008000000 */
[----:B------:R-:W-:Y:S02]  /*3e10*/  UMOV UR35, 0x40000040 ;  /* 0x4000004000237882 */ /* 0x000fe40000000000 */
[----:B------:R-:W-:Y:S01]  /*3e20*/  HGMMA.64x16x16.F32.BF16 R168, gdesc[UR32], R168, gsb0 ;  /* 0x0020000020a879f0 */ /* 0x000fe200080018a8 */
[----:B------:R-:W-:Y:S01]  /*3e30*/  UIADD3 UR14, UR4, 0x84, URZ ;  /* 0x00000084040e7890 */ /* 0x000fe2000fffe03f */
[----:B------:R-:W-:Y:S01]  /*3e40*/  UMOV UR12, UR32 ;  /* 0x00000020000c7c82 */ /* 0x000fe20008000000 */
[----:B------:R-:W-:Y:S01]  /*3e50*/  UMOV UR13, UR33 ;  /* 0x00000021000d7c82 */ /* 0x000fe20008000000 */
[----:B------:R-:W-:Y:S01]  /*3e60*/  UMOV UR15, 0x40000040 ;  /* 0x40000040000f7882 */ /* 0x000fe20000000000 */
[----:B------:R-:W-:-:S02]  /*3e70*/  WARPGROUP.DEPBAR.LE gsb0, 0x0 ;  /* 0x00008000000079c5 */ /* 0x000fc40000010000 */
[----:B--2---:R-:W-:-:S06]  /*3e80*/  WARPGROUP.ARRIVE ;  /* 0x00000000000079c5 */ /* 0x004fcc0000000000 */
        /* <DEDUP_REMOVED lines=87> */
[----:B------:R-:W-:Y:S04]  /*4400*/  STL [R1+0x208], R148 ;  /* 0x0002089401007387 */ /* 0x000fe80000100800 */
[----:B------:R-:W-:Y:S04]  /*4410*/  STL [R1+0x204], R149 ;  /* 0x0002049501007387 */ /* 0x000fe80000100800 */
[----:B------:R-:W-:Y:S01]  /*4420*/  STL [R1+0x200], R150 ;  /* 0x0002009601007387 */ /* 0x000fe20000100800 */
[----:B------:R-:W-:-:S02]  /*4430*/  WARPGROUP.DEPBAR.LE gsb0, 0x0 ;  /* 0x00008000000079c5 */ /* 0x000fc40000010000 */
[----:B------:R-:W-:-:S06]  /*4440*/  WARPGROUP.ARRIVE ;  /* 0x00000000000079c5 */ /* 0x000fcc0000000000 */
[----:B------:R-:W-:Y:S01]  /*4450*/  HGMMA.64x16x16.F32.BF16 R128, gdesc[UR44], R128, gsb0 ;  /* 0x002000002c8079f0 */ /* 0x000fe20008001880 */
[----:B------:R-:W-:Y:S04]  /*4460*/  STL [R1+0x1fc], R151 ;  /* 0x0001fc9701007387 */ /* 0x000fe80000100800 */
[----:B------:R-:W-:Y:S04]  /*4470*/  STL.64 [R1+0x278], R126 ;  /* 0x0002787e01007387 */ /* 0x000fe80000100a00 */
[----:B------:R-:W-:Y:S04]  /*4480*/  STL.64 [R1+0x270], R124 ;  /* 0x0002707c01007387 */ /* 0x000fe80000100a00 */
[----:B------:R-:W-:Y:S04]  /*4490*/  STL.64 [R1+0x268], R122 ;  /* 0x0002687a01007387 */ /* 0x000fe80000100a00 */
[----:B------:R-:W-:Y:S04]  /*44a0*/  STL.64 [R1+0x260], R120 ;  /* 0x0002607801007387 */ /* 0x000fe80000100a00 */
[----:B------:R-:W-:Y:S04]  /*44b0*/  STL.64 [R1+0x298], R102 ;  /* 0x0002986601007387 */ /* 0x000fe80000100a00 */
[----:B------:R-:W-:Y:S04]  /*44c0*/  STL.64 [R1+0x290], R100 ;  /* 0x0002906401007387 */ /* 0x000fe80000100a00 */
[----:B------:R-:W-:Y:S04]  /*44d0*/  STL.64 [R1+0x288], R98 ;  /* 0x0002886201007387 */ /* 0x000fe80000100a00 */
[----:B------:R0:W-:Y:S04]  /*44e0*/  STL.64 [R1+0x280], R96 ;  /* 0x0002806001007387 */ /* 0x0001e80000100a00 */
[----:B------:R-:W-:Y:S04]  /*44f0*/  STL.64 [R1+0xc0], R168 ;  /* 0x0000c0a801007387 */ /* 0x000fe80000100a00 */
[----:B------:R-:W-:Y:S04]  /*4500*/  STL.64 [R1+0xc8], R170 ;  /* 0x0000c8aa01007387 */ /* 0x000fe80000100a00 */
[----:B------:R1:W-:Y:S04]  /*4510*/  STL.64 [R1+0xd0], R172 ;  /* 0x0000d0ac01007387 */ /* 0x0003e80000100a00 */
[----:B------:R2:W-:Y:S04]  /*4520*/  STL.64 [R1+0xd8], R174 ;  /* 0x0000d8ae01007387 */ /* 0x0005e80000100a00 */
[----:B0-----:R-:W3:Y:S04]  /*4530*/  LDL.LU.64 R96, [R1+0xa0] ;  /* 0x0000a00001607983 */ /* 0x001ee80000300a00 */
[----:B------:R-:W3:Y:S04]  /*4540*/  LDL.LU.64 R98, [R1+0xa8] ;  /* 0x0000a80001627983 */ /* 0x000ee80000300a00 */
[----:B------:R-:W3:Y:S04]  /*4550*/  LDL.LU.64 R100, [R1+0xb0] ;  /* 0x0000b00001647983 */ /* 0x000ee80000300a00 */
[----:B------:R-:W3:Y:S01]  /*4560*/  LDL.LU.64 R102, [R1+0xb8] ;  /* 0x0000b80001667983 */ /* 0x000ee20000300a00 */
[----:B------:R-:W-:-:S02]  /*4570*/  WARPGROUP.DEPBAR.LE gsb0, 0x0 ;  /* 0x00008000000079c5 */ /* 0x000fc40000010000 */
[----:B------:R-:W-:Y:S01]  /*4580*/  WARPGROUP.ARRIVE ;  /* 0x00000000000079c5 */ /* 0x000fe20000000000 */
[----:B------:R-:W-:Y:S01]  /*4590*/  UMOV UR28, UR52 ;  /* 0x00000034001c7c82 */ /* 0x000fe20008000000 */
[----:B------:R-:W-:Y:S01]  /*45a0*/  UMOV UR29, UR53 ;  /* 0x00000035001d7c82 */ /* 0x000fe20008000000 */
[----:B------:R-:W4:Y:S03]  /*45b0*/  LDL.LU.64 R120, [R1+0x80] ;  /* 0x0000800001787983 */ /* 0x000f260000300a00 */
[----:B------:R-:W-:Y:S01]  /*45c0*/  HGMMA.64x16x16.F32.BF16 R152, gdesc[UR28], R152, gsb0 ;  /* 0x002000001c9879f0 */ /* 0x000fe20008001898 */
[----:B------:R-:W4:Y:S04]  /*45d0*/  LDL.LU.64 R122, [R1+0x88] ;  /* 0x00008800017a7983 */ /* 0x000f280000300a00 */
[----:B------:R-:W4:Y:S04]  /*45e0*/  LDL.LU.64 R124, [R1+0x90] ;  /* 0x00009000017c7983 */ /* 0x000f280000300a00 */
[----:B------:R-:W4:Y:S01]  /*45f0*/  LDL.LU.64 R126, [R1+0x98] ;  /* 0x00009800017e7983 */ /* 0x000f220000300a00 */
[----:B------:R-:W-:Y:S01]  /*4600*/  UMOV UR24, UR52 ;  /* 0x0000003400187c82 */ /* 0x000fe20008000000 */
[----:B------:R-:W-:Y:S01]  /*4610*/  UMOV UR25, UR53 ;  /* 0x0000003500197c82 */ /* 0x000fe20008000000 */
[----:B------:R-:W-:-:S02]  /*4620*/  WARPGROUP.DEPBAR.LE gsb0, 0x0 ;  /* 0x00008000000079c5 */ /* 0x000fc40000010000 */
[----:B------:R-:W-:-:S06]  /*4630*/  WARPGROUP.ARRIVE ;  /* 0x00000000000079c5 */ /* 0x000fcc0000000000 */
[----:B------:R-:W-:Y:S01]  /*4640*/  HGMMA.64x16x16.F32.BF16 R176, gdesc[UR24], R176, gsb0 ;  /* 0x0020000018b079f0 */ /* 0x000fe200080018b0 */
[----:B-1----:R-:W-:Y:S02]  /*4650*/  IMAD.MOV.U32 R172, RZ, RZ, R216 ;  /* 0x000000ffffac7224 */ /* 0x002fe400078e00d8 */
[----:B------:R-:W-:Y:S02]  /*4660*/  IMAD.MOV.U32 R173, RZ, RZ, R217 ;  /* 0x000000ffffad7224 */ /* 0x000fe400078e00d9 */
[----:B--2---:R-:W-:Y:S01]  /*4670*/  IMAD.MOV.U32 R174, RZ, RZ, R218 ;  /* 0x000000ffffae7224 */ /* 0x004fe200078e00da */
[----:B------:R-:W2:Y:S01]  /*4680*/  LDL.LU.64 R216, [R1+0x20] ;  /* 0x0000200001d87983 */ /* 0x000ea20000300a00 */
[----:B------:R-:W-:Y:S01]  /*4690*/  IMAD.MOV.U32 R175, RZ, RZ, R219 ;  /* 0x000000ffffaf7224 */ /* 0x000fe200078e00db */
[----:B------:R-:W-:Y:S01]  /*46a0*/  MOV R150, R222 ;  /* 0x000000de00967202 */ /* 0x000fe20000000f00 */
[----:B------:R-:W-:Y:S01]  /*46b0*/  IMAD.MOV.U32 R148, RZ, RZ, R220 ;  /* 0x000000ffff947224 */ /* 0x000fe200078e00dc */
[----:B------:R-:W2:Y:S01]  /*46c0*/  LDL.LU.64 R218, [R1+0x28] ;  /* 0x0000280001da7983 */ /* 0x000ea20000300a00 */
[----:B------:R-:W-:-:S02]  /*46d0*/  IMAD.MOV.U32 R149, RZ, RZ, R221 ;  /* 0x000000ffff957224 */ /* 0x000fc400078e00dd */
[----:B------:R-:W-:Y:S01]  /*46e0*/  IMAD.MOV.U32 R151, RZ, RZ, R223 ;  /* 0x000000ffff977224 */ /* 0x000fe200078e00df */
[----:B------:R-:W2:Y:S04]  /*46f0*/  LDL.LU.64 R220, [R1+0x30] ;  /* 0x0000300001dc7983 */ /* 0x000ea80000300a00 */
[----:B------:R-:W2:Y:S01]  /*4700*/  LDL.LU.64 R222, [R1+0x38] ;  /* 0x0000380001de7983 */ /* 0x000ea20000300a00 */
        /* <DEDUP_REMOVED lines=18> */
[----:B---3--:R-:W-:-:S06]  /*4830*/  WARPGROUP.ARRIVE ;  /* 0x00000000000079c5 */ /* 0x008fcc0000000000 */
[----:B------:R-:W-:Y:S01]  /*4840*/  HGMMA.64x16x16.F32.BF16 R96, gdesc[UR32], R96, gsb0 ;  /* 0x00200000206079f0 */ /* 0x000fe20008001860 */
[----:B------:R-:W-:Y:S01]  /*4850*/  UIADD3 UR6, UR5, 0x804, URZ ;  /* 0x0000080405067890 */ /* 0x000fe2000fffe03f */
[----:B------:R-:W-:-:S06]  /*4860*/  UMOV UR33, 0x40000040 ;  /* 0x4000004000217882 */ /* 0x000fcc0000000000 */
[----:B------:R-:W-:Y:S01]  /*4870*/  UMOV UR32, UR6 ;  /* 0x0000000600207c82 */ /* 0x000fe20008000000 */
[----:B------:R-:W-:Y:S02]  /*4880*/  WARPGROUP.DEPBAR.LE gsb0, 0x0 ;  /* 0x00008000000079c5 */ /* 0x000fe40000010000 */
[----:B----4-:R-:W-:-:S06]  /*4890*/  WARPGROUP.ARRIVE ;  /* 0x00000000000079c5 */ /* 0x010fcc0000000000 */
[----:B------:R-:W-:Y:S01]  /*48a0*/  HGMMA.64x16x16.F32.BF16 R120, gdesc[UR32], R120, gsb0 ;  /* 0x00200000207879f0 */ /* 0x000fe20008001878 */
[----:B------:R-:W-:Y:S01]  /*48b0*/  UMOV UR12, UR32 ;  /* 0x00000020000c7c82 */ /* 0x000fe20008000000 */
[----:B------:R-:W-:Y:S01]  /*48c0*/  UMOV UR13, UR33 ;  /* 0x00000021000d7c82 */ /* 0x000fe20008000000 */
[----:B------:R-:W-:Y:S01]  /*48d0*/  STL [R1+0x1f8], R211 ;  /* 0x0001f8d301007387 */ /* 0x000fe20000100800 */
[----:B------:R-:W-:Y:S02]  /*48e0*/  WARPGROUP.DEPBAR.LE gsb0, 0x0 ;  /* 0x00008000000079c5 */ /* 0x000fe40000010000 */
[----:B--2---:R-:W-:-:S06]  /*48f0*/  WARPGROUP.ARRIVE ;  /* 0x00000000000079c5 */ /* 0x004fcc0000000000 */
[----:B------:R-:W-:Y:S01]  /*4900*/  HGMMA.64x16x16.F32.BF16 R216, gdesc[UR12], R216, gsb0 ;  /* 0x002000000cd879f0 */ /* 0x000fe200080018d8 */
[----:B------:R-:W-:Y:S01]  /*4910*/  STL [R1+0x1f4], R212 ;  /* 0x0001f4d401007387 */ /* 0x000fe20000100800 */
[----:B------:R-:W-:Y:S01]  /*4920*/  IMAD.MOV.U32 R199, RZ, RZ, R7 ;  /* 0x000000ffffc77224 */ /* 0x000fe200078e0007 */
[----:B------:R-:W-:Y:S02]  /*4930*/  MOV R7, R20 ;  /* 0x0000001400077202 */ /* 0x000fe40000000f00 */
[----:B------:R-:W-:Y:S01]  /*4940*/  STL [R1+0x1f0], R213 ;  /* 0x0001f0d501007387 */ /* 0x000fe20000100800 */
[----:B------:R-:W-:Y:S02]  /*4950*/  IMAD.MOV.U32 R197, RZ, RZ, R5 ;  /* 0x000000ffffc57224 */ /* 0x000fe400078e0005 */
[----:B------:R-:W-:Y:S01]  /*4960*/  IMAD.MOV.U32 R198, RZ, RZ, R6 ;  /* 0x000000ffffc67224 */ /* 0x000fe200078e0006 */
[----:B------:R-:W-:Y:S01]  /*4970*/  STL [R1+0x1ec], R214 ;  /* 0x0001ecd601007387 */ /* 0x000fe20000100800 */
[----:B------:R-:W-:-:S02]  /*4980*/  IMAD.MOV.U32 R14, RZ, RZ, R102 ;  /* 0x000000ffff0e7224 */ /* 0x000fc400078e0066 */
[----:B------:R-:W-:Y:S01]  /*4990*/  IMAD.MOV.U32 R13, RZ, RZ, R103 ;  /* 0x000000ffff0d7224 */ /* 0x000fe200078e0067 */
[----:B------:R0:W-:Y:S01]  /*49a0*/  STL [R1+0x1e8], R215 ;  /* 0x0001e8d701007387 */ /* 0x0001e20000100800 */
[----:B------:R-:W-:Y:S01]  /*49b0*/  IMAD.MOV.U32 R6, RZ, RZ, R21 ;  /* 0x000000ffff067224 */ /* 0x000fe200078e0015 */
[----:B------:R-:W-:Y:S01]  /*49c0*/  MOV R21, R99 ;  /* 0x0000006300157202 */ /* 0x000fe20000000f00 */
[----:B------:R-:W-:Y:S01]  /*49d0*/  IMAD.MOV.U32 R5, RZ, RZ, R22 ;  /* 0x000000ffff057224 */ /* 0x000fe200078e0016 */
[----:B------:R-:W2:Y:S01]  /*49e0*/  LDL.LU.64 R102, [R1+0x298] ;  /* 0x0002980001667983 */ /* 0x000ea20000300a00 */
[----:B------:R-:W-:Y:S02]  /*49f0*/  IMAD.MOV.U32 R20, RZ, RZ, R100 ;  /* 0x000000ffff147224 */ /* 0x000fe400078e0064 */
[----:B------:R-:W-:Y:S02]  /*4a00*/  IMAD.MOV.U32 R15, RZ, RZ, R101 ;  /* 0x000000ffff0f7224 */ /* 0x000fe400078e0065 */
[----:B------:R-:W-:Y:S01]  /*4a10*/  IMAD.MOV.U32 R0, RZ, RZ, R23 ;  /* 0x000000ffff007224 */ /* 0x000fe200078e0017 */
[----:B------:R-:W2:Y:S01]  /*4a20*/  LDL.LU.64 R100, [R1+0x290] ;  /* 0x0002900001647983 */ /* 0x000ea20000300a00 */
[----:B------:R-:W-:-:S02]  /*4a30*/  IMAD.MOV.U32 R22, RZ, RZ, R98 ;  /* 0x000000ffff167224 */ /* 0x000fc400078e0062 */
[----:B------:R-:W-:Y:S01]  /*4a40*/  IMAD.MOV.U32 R232, RZ, RZ, R96 ;  /* 0x000000ffffe87224 */ /* 0x000fe200078e0060 */
[----:B------:R-:W2:Y:S01]  /*4a50*/  LDL.LU.64 R98, [R1+0x288] ;  /* 0x0002880001627983 */ /* 0x000ea20000300a00 */
[----:B------:R-:W-:Y:S01]  /*4a60*/  IMAD.MOV.U32 R23, RZ, RZ, R97 ;  /* 0x000000ffff177224 */ /* 0x000fe200078e0061 */
[----:B------:R-:W-:Y:S01]  /*4a70*/  MOV R169, R9 ;  /* 0x0000000900a97202 */ /* 0x000fe20000000f00 */
[----:B------:R-:W-:Y:S01]  /*4a80*/  IMAD.MOV.U32 R234, RZ, RZ, R126 ;  /* 0x000000ffffea7224 */ /* 0x000fe200078e007e */
[----:B------:R-:W2:Y:S01]  /*4a90*/  LDL.LU.64 R96, [R1+0x280] ;  /* 0x0002800001607983 */ /* 0x000ea20000300a00 */
[----:B------:R-:W-:Y:S02]  /*4aa0*/  IMAD.MOV.U32 R233, RZ, RZ, R127 ;  /* 0x000000ffffe97224 */ /* 0x000fe400078e007f */
[----:B------:R-:W-:Y:S01]  /*4ab0*/  IMAD.MOV.U32 R196, RZ, RZ, R4 ;  /* 0x000000ffffc47224 */ /* 0x000fe200078e0004 */
[----:B------:R-:W3:Y:S01]  /*4ac0*/  LDL.LU.64 R126, [R1+0x278] ;  /* 0x00027800017e7983 */ /* 0x000ee20000300a00 */
[----:B------:R-:W-:-:S02]  /*4ad0*/  IMAD.MOV.U32 R171, RZ, RZ, R11 ;  /* 0x000000ffffab7224 */ /* 0x000fc400078e000b */
[----:B------:R-:W-:Y:S01]  /*4ae0*/  IMAD.MOV.U32 R12, RZ, RZ, R16 ;  /* 0x000000ffff0c7224 */ /* 0x000fe200078e0010 */
[----:B------:R-:W-:Y:S01]  /*4af0*/  MOV R16, R122 ;  /* 0x0000007a00107202 */ /* 0x000fe20000000f00 */
[----:B------:R-:W-:Y:S02]  /*4b00*/  IMAD.MOV.U32 R2, RZ, RZ, R124 ;  /* 0x000000ffff027224 */ /* 0x000fe400078e007c */
[----:B------:R-:W-:Y:S02]  /*4b10*/  IMAD.MOV.U32 R235, RZ, RZ, R125 ;  /* 0x000000ffffeb7224 */ /* 0x000fe400078e007d */
[----:B------:R-:W-:Y:S01]  /*4b20*/  IMAD.MOV.U32 R168, RZ, RZ, R8 ;  /* 0x000000ffffa87224 */ /* 0x000fe200078e0008 */
[----:B------:R-:W3:Y:S01]  /*4b30*/  LDL.LU.64 R124, [R1+0x270] ;  /* 0x00027000017c7983 */ /* 0x000ee20000300a00 */
[----:B------:R-:W-:Y:S02]  /*4b40*/  IMAD.MOV.U32 R11, RZ, RZ, R17 ;  /* 0x000000ffff0b7224 */ /* 0x000fe400078e0011 */
[----:B------:R-:W-:-:S02]  /*4b50*/  IMAD.MOV.U32 R9, RZ, RZ, R18 ;  /* 0x000000ffff097224 */ /* 0x000fc400078e0012 */
[----:B------:R-:W-:Y:S02]  /*4b60*/  IMAD.MOV.U32 R4, RZ, RZ, R123 ;  /* 0x000000ffff047224 */ /* 0x000fe400078e007b */
[----:B------:R-:W-:Y:S01]  /*4b70*/  IMAD.MOV.U32 R170, RZ, RZ, R10 ;  /* 0x000000ffffaa7224 */ /* 0x000fe200078e000a */
[----:B------:R-:W3:Y:S01]  /*4b80*/  LDL.LU.64 R122, [R1+0x268] ;  /* 0x00026800017a7983 */ /* 0x000ee20000300a00 */
[----:B------:R-:W-:Y:S01]  /*4b90*/  IMAD.MOV.U32 R8, RZ, RZ, R19 ;  /* 0x000000ffff087224 */ /* 0x000fe200078e0013 */
[----:B------:R-:W-:Y:S02]  /*4ba0*/  WARPGROUP.DEPBAR.LE gsb0, 0x0 ;  /* 0x00008000000079c5 */ /* 0x000fe40000010000 */
[----:B------:R-:W-:Y:S02]  /*4bb0*/  IMAD.MOV.U32 R18, RZ, RZ, R120 ;  /* 0x000000ffff127224 */ /* 0x000fe400078e0078 */
[----:B------:R-:W-:Y:S02]  /*4bc0*/  IMAD.MOV.U32 R17, RZ, RZ, R121 ;  /* 0x000000ffff117224 */ /* 0x000fe400078e0079 */
[----:B------:R-:W3:Y:S01]  /*4bd0*/  LDL.LU.64 R120, [R1+0x260] ;  /* 0x0002600001787983 */ /* 0x000ee20000300a00 */
[----:B------:R-:W-:-:S02]  /*4be0*/  IMAD.MOV.U32 R10, RZ, RZ, R222 ;  /* 0x000000ffff0a7224 */ /* 0x000fc400078e00de */
[----:B------:R-:W-:Y:S02]  /*4bf0*/  IMAD.MOV.U32 R19, RZ, RZ, R223 ;  /* 0x000000ffff137224 */ /* 0x000fe400078e00df */
[----:B0-----:R-:W-:Y:S01]  /*4c00*/  IMAD.MOV.U32 R215, RZ, RZ, R220 ;  /* 0x000000ffffd77224 */ /* 0x001fe200078e00dc */
[----:B------:R-:W4:Y:S01]  /*4c10*/  LDL.LU.64 R222, [R1+0x258] ;  /* 0x0002580001de7983 */ /* 0x000f220000300a00 */
[----:B------:R-:W-:Y:S01]  /*4c20*/  IMAD.MOV.U32 R3, RZ, RZ, R221 ;  /* 0x000000ffff037224 */ /* 0x000fe200078e00dd */
[----:B------:R-:W-:Y:S01]  /*4c30*/  MOV R212, R217 ;  /* 0x000000d900d47202 */ /* 0x000fe20000000f00 */
[----:B------:R-:W-:Y:S01]  /*4c40*/  IMAD.MOV.U32 R213, RZ, RZ, R218 ;  /* 0x000000ffffd57224 */ /* 0x000fe200078e00da */
[----:B------:R-:W4:Y:S01]  /*4c50*/  LDL.LU.64 R220, [R1+0x250] ;  /* 0x0002500001dc7983 */ /* 0x000f220000300a00 */
[----:B------:R-:W-:Y:S02]  /*4c60*/  IMAD.MOV.U32 R214, RZ, RZ, R219 ;  /* 0x000000ffffd67224 */ /* 0x000fe400078e00db */
[----:B------:R-:W-:Y:S01]  /*4c70*/  IMAD.MOV.U32 R211, RZ, RZ, R216 ;  /* 0x000000ffffd37224 */ /* 0x000fe200078e00d8 */
[----:B------:R-:W4:Y:S04]  /*4c80*/  LDL.LU.64 R218, [R1+0x248] ;  /* 0x0002480001da7983 */ /* 0x000f280000300a00 */
[----:B------:R-:W4:Y:S01]  /*4c90*/  LDL.LU.64 R216, [R1+0x240] ;  /* 0x0002400001d87983 */ /* 0x000f220000300a00 */
[----:B------:R-:W-:Y:S01]  /*4ca0*/  UMOV UR16, UR32 ;  /* 0x0000002000107c82 */ /* 0x000fe20008000000 */
[----:B------:R-:W-:Y:S01]  /*4cb0*/  UMOV UR17, UR33 ;  /* 0x0000002100117c82 */ /* 0x000fe20008000000 */
[----:B----4-:R-:W-:-:S06]  /*4cc0*/  WARPGROUP.ARRIVE ;  /* 0x00000000000079c5 */ /* 0x010fcc0000000000 */
[----:B------:R-:W-:Y:S03]  /*4cd0*/  HGMMA.64x16x16.F32.BF16 R216, gdesc[UR16], R216, gsb0 ;  /* 0x0020000010d879f0 */ /* 0x000fe600080018d8 */
[----:B------:R-:W-:Y:S02]  /*4ce0*/  WARPGROUP.DEPBAR.LE gsb0, 0x0 ;  /* 0x00008000000079c5 */ /* 0x000fe40000010000 */
[----:B------:R-:W-:Y:S04]  /*4cf0*/  STL.64 [R1+0x160], R222 ;  /* 0x000160de01007387 */ /* 0x000fe80000100a00 */
[----:B------:R-:W-:Y:S04]  /*4d00*/  STL.64 [R1+0x158], R220 ;  /* 0x000158dc01007387 */ /* 0x000fe80000100a00 */
[----:B------:R0:W-:Y:S04]  /*4d10*/  STL.64 [R1+0x150], R218 ;  /* 0x000150da01007387 */ /* 0x0001e80000100a00 */
[----:B------:R1:W-:Y:S01]  /*4d20*/  STL.64 [R1+0x148], R216 ;  /* 0x000148d801007387 */ /* 0x0003e20000100a00 */
[----:B0-----:R-:W-:Y:S01]  /*4d30*/  IMAD.MOV.U32 R218, RZ, RZ, R198 ;  /* 0x000000ffffda7224 */ /* 0x001fe200078e00c6 */
[----:B-1----:R-:W-:Y:S01]  /*4d40*/  MOV R216, R196 ;  /* 0x000000c400d87202 */ /* 0x002fe20000000f00 */
[----:B------:R-:W-:Y:S01]  /*4d50*/  IMAD.MOV.U32 R217, RZ, RZ, R197 ;  /* 0x000000ffffd97224 */ /* 0x000fe200078e00c5 */
[----:B------:R-:W4:Y:S01]  /*4d60*/  LDL.LU R196, [R1+0x238] ;  /* 0x0002380001c47983 */ /* 0x000f220000300800 */
[----:B------:R-:W-:-:S03]  /*4d70*/  IMAD.MOV.U32 R219, RZ, RZ, R199 ;  /* 0x000000ffffdb7224 */ /* 0x000fc600078e00c7 */
[----:B------:R-:W4:Y:S04]  /*4d80*/  LDL.LU R197, [R1+0x234] ;  /* 0x0002340001c57983 */ /* 0x000f280000300800 */
[----:B------:R-:W4:Y:S04]  /*4d90*/  LDL.LU R198, [R1+0x230] ;  /* 0x0002300001c67983 */ /* 0x000f280000300800 */
[----:B------:R-:W4:Y:S01]  /*4da0*/  LDL.LU R199, [R1+0x22c] ;  /* 0x00022c0001c77983 */ /* 0x000f220000300800 */
[----:B------:R-:W-:Y:S01]  /*4db0*/  UMOV UR20, UR32 ;  /* 0x0000002000147c82 */ /* 0x000fe20008000000 */
[----:B------:R-:W-:Y:S01]  /*4dc0*/  UMOV UR21, UR33 ;  /* 0x0000002100157c82 */ /* 0x000fe20008000000 */
[----:B------:R-:W-:-:S02]  /*4dd0*/  IMAD.MOV.U32 R220, RZ, RZ, R168 ;  /* 0x000000ffffdc7224 */ /* 0x000fc400078e00a8 */
[----:B------:R-:W2:Y:S01]  /*4de0*/  LDL.LU R168, [R1+0x228] ;  /* 0x0002280001a87983 */ /* 0x000ea20000300800 */
[----:B------:R-:W-:Y:S01]  /*4df0*/  IMAD.MOV.U32 R221, RZ, RZ, R169 ;  /* 0x000000ffffdd7224 */ /* 0x000fe200078e00a9 */
[----:B------:R-:W-:Y:S01]  /*4e00*/  MOV R223, R171 ;  /* 0x000000ab00df7202 */ /* 0x000fe20000000f00 */
[----:B------:R-:W-:Y:S01]  /*4e10*/  IMAD.MOV.U32 R222, RZ, RZ, R170 ;  /* 0x000000ffffde7224 */ /* 0x000fe200078e00aa */
[----:B------:R-:W2:Y:S04]  /*4e20*/  LDL.LU R169, [R1+0x224] ;  /* 0x0002240001a97983 */ /* 0x000ea80000300800 */
[----:B------:R-:W2:Y:S04]  /*4e30*/  LDL.LU R170, [R1+0x220] ;  /* 0x0002200001aa7983 */ /* 0x000ea80000300800 */
[----:B------:R-:W2:Y:S01]  /*4e40*/  LDL.LU R171, [R1+0x21c] ;  /* 0x00021c0001ab7983 */ /* 0x000ea20000300800 */
[----:B----4-:R-:W-:-:S06]  /*4e50*/  WARPGROUP.ARRIVE ;  /* 0x00000000000079c5 */ /* 0x010fcc0000000000 */
[----:B------:R-:W-:Y:S03]  /*4e60*/  HGMMA.64x16x16.F32.BF16 R192, gdesc[UR20], R192, gsb0 ;  /* 0x0020000014c079f0 */ /* 0x000fe600080018c0 */
[----:B------:R-:W-:Y:S02]  /*4e70*/  WARPGROUP.DEPBAR.LE gsb0, 0x0 ;  /* 0x00008000000079c5 */ /* 0x000fe40000010000 */
[----:B------:R-:W-:Y:S04]  /*4e80*/  STL.64 [R1+0x180], R198 ;  /* 0x000180c601007387 */ /* 0x000fe80000100a00 */
[----:B------:R-:W-:Y:S04]  /*4e90*/  STL.64 [R1+0x178], R196 ;  /* 0x000178c401007387 */ /* 0x000fe80000100a00 */
[----:B------:R0:W-:Y:S04]  /*4ea0*/  STL.64 [R1+0x170], R194 ;  /* 0x000170c201007387 */ /* 0x0001e80000100a00 */
[----:B------:R1:W-:Y:S01]  /*4eb0*/  STL.64 [R1+0x168], R192 ;  /* 0x000168c001007387 */ /* 0x0003e20000100a00 */
[----:B0-----:R-:W-:-:S02]  /*4ec0*/  IMAD.MOV.U32 R194, RZ, RZ, R174 ;  /* 0x000000ffffc27224 */ /* 0x001fc400078e00ae */
[----:B-1----:R-:W-:Y:S02]  /*4ed0*/  IMAD.MOV.U32 R192, RZ, RZ, R172 ;  /* 0x000000ffffc07224 */ /* 0x002fe400078e00ac */
[----:B------:R-:W2:Y:S01]  /*4ee0*/  LDL.LU R172, [R1+0x218] ;  /* 0x0002180001ac7983 */ /* 0x000ea20000300800 */
[----:B------:R-:W-:Y:S02]  /*4ef0*/  IMAD.MOV.U32 R193, RZ, RZ, R173 ;  /* 0x000000ffffc17224 */ /* 0x000fe400078e00ad */
[----:B------:R-:W-:Y:S01]  /*4f00*/  IMAD.MOV.U32 R195, RZ, RZ, R175 ;  /* 0x000000ffffc37224 */ /* 0x000fe200078e00af */
[----:B------:R-:W2:Y:S04]  /*4f10*/  LDL.LU R173, [R1+0x214] ;  /* 0x0002140001ad7983 */ /* 0x000ea80000300800 */
[----:B------:R-:W2:Y:S04]  /*4f20*/  LDL.LU R174, [R1+0x210] ;  /* 0x0002100001ae7983 */ /* 0x000ea80000300800 */
[----:B------:R-:W2:Y:S01]  /*4f30*/  LDL.LU R175, [R1+0x20c] ;  /* 0x00020c0001af7983 */ /* 0x000ea20000300800 */
[----:B------:R-:W-:Y:S01]  /*4f40*/  IMAD.MOV.U32 R196, RZ, RZ, R148 ;  /* 0x000000ffffc47224 */ /* 0x000fe200078e0094 */
[----:B------:R-:W-:Y:S01]  /*4f50*/  MOV R198, R150 ;  /* 0x0000009600c67202 */ /* 0x000fe20000000f00 */
        /* <DEDUP_REMOVED lines=16> */
[----:B--2---:R-:W-:-:S06]  /*5060*/  WARPGROUP.ARRIVE ;  /* 0x00000000000079c5 */ /* 0x004fcc0000000000 */
[----:B------:R-:W-:Y:S03]  /*5070*/  HGMMA.64x16x16.F32.BF16 R168, gdesc[UR24], R168, gsb0 ;  /* 0x0020000018a879f0 */ /* 0x000fe600080018a8 */
[----:B------:R-:W-:Y:S02]  /*5080*/  WARPGROUP.DEPBAR.LE gsb0, 0x0 ;  /* 0x00008000000079c5 */ /* 0x000fe40000010000 */
[----:B----4-:R-:W-:-:S06]  /*5090*/  WARPGROUP.ARRIVE ;  /* 0x00000000000079c5 */ /* 0x010fcc0000000000 */
[----:B------:R-:W-:Y:S01]  /*50a0*/  HGMMA.64x16x16.F32.BF16 R144, gdesc[UR28], R144, gsb0 ;  /* 0x002000001c9079f0 */ /* 0x000fe20008001890 */
[----:B------:R-:W-:Y:S04]  /*50b0*/  STL.64 [R1+0x1a0], R174 ;  /* 0x0001a0ae01007387 */ /* 0x000fe80000100a00 */
[----:B------:R-:W-:Y:S04]  /*50c0*/  STL.64 [R1+0x198], R172 ;  /* 0x000198ac01007387 */ /* 0x000fe80000100a00 */
[----:B------:R-:W-:Y:S04]  /*50d0*/  STL.64 [R1+0x190], R170 ;  /* 0x000190aa01007387 */ /* 0x000fe80000100a00 */
[----:B------:R0:W-:Y:S04]  /*50e0*/  STL.64 [R1+0x188], R168 ;  /* 0x000188a801007387 */ /* 0x0001e80000100a00 */
[----:B0-----:R-:W2:Y:S04]  /*50f0*/  LDL.LU R168, [R1+0xc0] ;  /* 0x0000c00001a87983 */ /* 0x001ea80000300800 */
[----:B------:R-:W2:Y:S04]  /*5100*/  LDL.LU R169, [R1+0xc4] ;  /* 0x0000c40001a97983 */ /* 0x000ea80000300800 */
[----:B------:R-:W2:Y:S04]  /*5110*/  LDL.LU R170, [R1+0xc8] ;  /* 0x0000c80001aa7983 */ /* 0x000ea80000300800 */
[----:B------:R-:W2:Y:S04]  /*5120*/  LDL.LU R171, [R1+0xcc] ;  /* 0x0000cc0001ab7983 */ /* 0x000ea80000300800 */
[----:B------:R-:W2:Y:S04]  /*5130*/  LDL.LU R172, [R1+0xd0] ;  /* 0x0000d00001ac7983 */ /* 0x000ea80000300800 */
[----:B------:R-:W2:Y:S04]  /*5140*/  LDL.LU R173, [R1+0xd4] ;  /* 0x0000d40001ad7983 */ /* 0x000ea80000300800 */
[----:B------:R-:W2:Y:S04]  /*5150*/  LDL.LU R174, [R1+0xd8] ;  /* 0x0000d80001ae7983 */ /* 0x000ea80000300800 */
[----:B------:R-:W2:Y:S01]  /*5160*/  LDL.LU R175, [R1+0xdc] ;  /* 0x0000dc0001af7983 */ /* 0x000ea20000300800 */
[----:B------:R-:W-:-:S02]  /*5170*/  WARPGROUP.DEPBAR.LE gsb0, 0x0 ;  /* 0x00008000000079c5 */ /* 0x000fc40000010000 */
[----:B---3--:R-:W-:-:S06]  /*5180*/  WARPGROUP.ARRIVE ;  /* 0x00000000000079c5 */ /* 0x008fcc0000000000 */
[----:B------:R-:W-:Y:S03]  /*5190*/  HGMMA.64x16x16.F32.BF16 R120, gdesc[UR44], R120, gsb0 ;  /* 0x002000002c7879f0 */ /* 0x000fe60008001878 */
[----:B------:R-:W-:Y:S02]  /*51a0*/  WARPGROUP.DEPBAR.LE gsb0, 0x0 ;  /* 0x00008000000079c5 */ /* 0x000fe40000010000 */
[----:B------:R-:W-:-:S06]  /*51b0*/  WARPGROUP.ARRIVE ;  /* 0x00000000000079c5 */ /* 0x000fcc0000000000 */
[----:B------:R-:W-:Y:S03]  /*51c0*/  HGMMA.64x16x16.F32.BF16 R96, gdesc[UR48], R96, gsb0 ;  /* 0x00200000306079f0 */ /* 0x000fe60008001860 */
        /* <DEDUP_REMOVED lines=15> */
[----:B------:R-:W-:Y:S02]  /*52c0*/  UIADD3 UR8, UR5, 0x6, URZ ;  /* 0x0000000605087890 */ /* 0x000fe4000fffe03f */
[----:B------:R-:W-:Y:S01]  /*52d0*/  UIADD3 UR10, UR4, 0x6, URZ ;  /* 0x00000006040a7890 */ /* 0x000fe2000fffe03f */
[----:B------:R-:W-:Y:S01]  /*52e0*/  UMOV UR9, 0x40000040 ;  /* 0x4000004000097882 */ /* 0x000fe20000000000 */
[----:B------:R-:W-:Y:S01]  /*52f0*/  UMOV UR11, 0x40000040 ;  /* 0x40000040000b7882 */ /* 0x000fe20000000000 */
[----:B------:R-:W-:Y:S02]  /*5300*/  WARPGROUP.DEPBAR.LE gsb0, 0x0 ;  /* 0x00008000000079c5 */ /* 0x000fe40000010000 */
        /* <DEDUP_REMOVED lines=16> */
[----:B------:R-:W-:Y:S04]  /*5410*/  STL.64 [R1+0x1c0], R150 ;  /* 0x0001c09601007387 */ /* 0x000fe80000100a00 */
        /* <DEDUP_REMOVED lines=10> */
[----:B------:R-:W-:Y:S01]  /*54c0*/  STL.64 [R1+0x78], R198 ;  /* 0x000078c601007387 */ /* 0x000fe20000100a00 */
[----:B------:R-:W-:-:S03]  /*54d0*/  WARPGROUP.DEPBAR.LE gsb0, 0x0 ;  /* 0x00008000000079c5 */ /* 0x000fc60000010000 */
[----:B------:R0:W-:Y:S04]  /*54e0*/  STL.64 [R1], R216 ;  /* 0x000000d801007387 */ /* 0x0001e80000100a00 */
[----:B------:R1:W-:Y:S04]  /*54f0*/  STL.64 [R1+0x8], R218 ;  /* 0x000008da01007387 */ /* 0x0003e80000100a00 */
[----:B------:R2:W-:Y:S04]  /*5500*/  STL.64 [R1+0x10], R220 ;  /* 0x000010dc01007387 */ /* 0x0005e80000100a00 */
[----:B------:R3:W-:Y:S01]  /*5510*/  STL.64 [R1+0x18], R222 ;  /* 0x000018de01007387 */ /* 0x0007e20000100a00 */
[----:B0-----:R-:W-:-:S02]  /*5520*/  IMAD.MOV.U32 R216, RZ, RZ, R211 ;  /* 0x000000ffffd87224 */ /* 0x001fc400078e00d3 */
[----:B------:R-:W-:Y:S01]  /*5530*/  IMAD.MOV.U32 R217, RZ, RZ, R212 ;  /* 0x000000ffffd97224 */ /* 0x000fe200078e00d4 */
[----:B------:R-:W4:Y:S01]  /*5540*/  LDL.LU R211, [R1+0x1f8] ;  /* 0x0001f80001d37983 */ /* 0x000f220000300800 */
[----:B-1----:R-:W-:Y:S02]  /*5550*/  IMAD.MOV.U32 R218, RZ, RZ, R213 ;  /* 0x000000ffffda7224 */ /* 0x002fe400078e00d5 */
[----:B------:R-:W-:Y:S01]  /*5560*/  IMAD.MOV.U32 R219, RZ, RZ, R214 ;  /* 0x000000ffffdb7224 */ /* 0x000fe200078e00d6 */
[----:B------:R-:W4:Y:S01]  /*5570*/  LDL.LU R212, [R1+0x1f4] ;  /* 0x0001f40001d47983 */ /* 0x000f220000300800 */
[----:B--2---:R-:W-:-:S03]  /*5580*/  IMAD.MOV.U32 R220, RZ, RZ, R215 ;  /* 0x000000ffffdc7224 */ /* 0x004fc600078e00d7 */
[----:B------:R-:W4:Y:S04]  /*5590*/  LDL.LU R213, [R1+0x1f0] ;  /* 0x0001f00001d57983 */ /* 0x000f280000300800 */
[----:B------:R-:W4:Y:S04]  /*55a0*/  LDL.LU R214, [R1+0x1ec] ;  /* 0x0001ec0001d67983 */ /* 0x000f280000300800 */
[----:B------:R-:W4:Y:S01]  /*55b0*/  LDL.LU R215, [R1+0x1e8] ;  /* 0x0001e80001d77983 */ /* 0x000f220000300800 */
[----:B------:R-:W-:Y:S01]  /*55c0*/  UIADD3 UR30, UR4, 0x186, URZ ;  /* 0x00000186041e7890 */ /* 0x000fe2000fffe03f */
[----:B------:R-:W-:Y:S01]  /*55d0*/  UMOV UR28, UR8 ;  /* 0x00000008001c7c82 */ /* 0x000fe20008000000 */
[----:B------:R-:W-:Y:S01]  /*55e0*/  UMOV UR29, UR9 ;  /* 0x00000009001d7c82 */ /* 0x000fe20008000000 */
[----:B------:R-:W-:Y:S01]  /*55f0*/  UMOV UR31, 0x40000040 ;  /* 0x40000040001f7882 */ /* 0x000fe20000000000 */
        /* <DEDUP_REMOVED lines=16> */
[----:B----4-:R-:W-:-:S06]  /*5700*/  WARPGROUP.ARRIVE ;  /* 0x00000000000079c5 */ /* 0x010fcc0000000000 */
[----:B------:R-:W-:Y:S03]  /*5710*/  HGMMA.64x16x16.F32.BF16 R208, gdesc[UR28], R208, gsb0 ;  /* 0x002000001cd079f0 */ /* 0x000fe600080018d0 */
[----:B------:R-:W-:Y:S02]  /*5720*/  WARPGROUP.DEPBAR.LE gsb0, 0x0 ;  /* 0x00008000000079c5 */ /* 0x000fe40000010000 */
[----:B------:R-:W-:-:S06]  /*5730*/  WARPGROUP.ARRIVE ;  /* 0x00000000000079c5 */ /* 0x000fcc0000000000 */
        /* <DEDUP_REMOVED lines=98> */
[----:B------:R-:W-:Y:S01]  /*5d60*/  UIADD3 UR8, UR5, 0x806, URZ ;  /* 0x0000080605087890 */ /* 0x000fe2000fffe03f */
[----:B------:R-:W-:Y:S02]  /*5d70*/  UMOV UR4, UR52 ;  /* 0x0000003400047c82 */ /* 0x000fe40008000000 */
[----:B------:R-:W-:Y:S01]  /*5d80*/  UMOV UR5, UR53 ;  /* 0x0000003500057c82 */ /* 0x000fe20008000000 */
        /* <DEDUP_REMOVED lines=13> */
[----:B------:R-:W-:Y:S01]  /*5e60*/  UMOV UR9, 0x40000040 ;  /* 0x4000004000097882 */ /* 0x000fe20000000000 */
[----:B------:R-:W-:-:S04]  /*5e70*/  WARPGROUP.DEPBAR.LE gsb0, 0x0 ;  /* 0x00008000000079c5 */ /* 0x000fc80000010000 */
[----:B------:R-:W-:-:S06]  /*5e80*/  WARPGROUP.ARRIVE ;  /* 0x00000000000079c5 */ /* 0x000fcc0000000000 */
[----:B------:R-:W-:Y:S01]  /*5e90*/  HGMMA.64x16x16.F32.BF16 R192, gdesc[UR8], R192, gsb0 ;  /* 0x0020000008c079f0 */ /* 0x000fe200080018c0 */
[----:B------:R-:W-:Y:S01]  /*5ea0*/  MOV R221, R3 ;  /* 0x0000000300dd7202 */ /* 0x000fe20000000f00 */
[----:B---3--:R-:W-:Y:S02]  /*5eb0*/  IMAD.MOV.U32 R222, RZ, RZ, R10 ;  /* 0x000000ffffde7224 */ /* 0x008fe400078e000a */
[----:B------:R-:W-:Y:S01]  /*5ec0*/  IMAD.MOV.U32 R223, RZ, RZ, R19 ;  /* 0x000000ffffdf7224 */ /* 0x000fe200078e0013 */
[----:B------:R-:W-:Y:S01]  /*5ed0*/  UMOV UR20, UR8 ;  /* 0x0000000800147c82 */ /* 0x000fe20008000000 */
[----:B------:R-:W-:Y:S01]  /*5ee0*/  UMOV UR21, UR9 ;  /* 0x0000000900157c82 */ /* 0x000fe20008000000 */
[----:B------:R0:W5:Y:S04]  /*5ef0*/  LDL.LU R3, [R1+0x1e4] ;  /* 0x0001e40001037983 */ /* 0x0001680000300800 */
[----:B------:R0:W5:Y:S04]  /*5f00*/  LDL.LU R10, [R1+0x1e0] ;  /* 0x0001e000010a7983 */ /* 0x0001680000300800 */
[----:B------:R0:W5:Y:S04]  /*5f10*/  LDL.LU R19, [R1+0x1dc] ;  /* 0x0001dc0001137983 */ /* 0x0001680000300800 */
[----:B------:R0:W5:Y:S04]  /*5f20*/  LDL.LU R18, [R1+0x1d8] ;  /* 0x0001d80001127983 */ /* 0x0001680000300800 */
[----:B------:R0:W5:Y:S04]  /*5f30*/  LDL.LU R17, [R1+0x1d4] ;  /* 0x0001d40001117983 */ /* 0x0001680000300800 */
[----:B------:R0:W5:Y:S04]  /*5f40*/  LDL.LU R16, [R1+0x1d0] ;  /* 0x0001d00001107983 */ /* 0x0001680000300800 */
[----:B------:R0:W5:Y:S04]  /*5f50*/  LDL.LU R4, [R1+0x1cc] ;  /* 0x0001cc0001047983 */ /* 0x0001680000300800 */
[----:B------:R0:W5:Y:S01]  /*5f60*/  LDL.LU R2, [R1+0x1c8] ;  /* 0x0001c80001027983 */ /* 0x0001620000300800 */
[----:B------:R-:W-:-:S02]  /*5f70*/  WARPGROUP.DEPBAR.LE gsb0, 0x0 ;  /* 0x00008000000079c5 */ /* 0x000fc40000010000 */
[----:B------:R-:W-:-:S06]  /*5f80*/  WARPGROUP.ARRIVE ;  /* 0x00000000000079c5 */ /* 0x000fcc0000000000 */
[----:B------:R-:W-:Y:S01]  /*5f90*/  HGMMA.64x16x16.F32.BF16 R216, gdesc[UR20], R216, gsb0 ;  /* 0x0020000014d879f0 */ /* 0x000fe200080018d8 */
[----:B------:R-:W-:Y:S04]  /*5fa0*/  STL.64 [R1+0x40], R144 ;  /* 0x0000409001007387 */ /* 0x000fe80000100a00 */
[----:B------:R-:W-:Y:S04]  /*5fb0*/  STL.64 [R1+0x48], R146 ;  /* 0x0000489201007387 */ /* 0x000fe80000100a00 */
[----:B------:R-:W-:Y:S04]  /*5fc0*/  STL.64 [R1+0x50], R148 ;  /* 0x0000509401007387 */ /* 0x000fe80000100a00 */
[----:B------:R1:W-:Y:S04]  /*5fd0*/  STL.64 [R1+0x58], R150 ;  /* 0x0000589601007387 */ /* 0x0003e80000100a00 */
[----:B-1----:R-:W2:Y:S04]  /*5fe0*/  LDL.LU.64 R150, [R1+0x1c0] ;  /* 0x0001c00001967983 */ /* 0x002ea80000300a00 */
[----:B------:R-:W2:Y:S04]  /*5ff0*/  LDL.LU.64 R148, [R1+0x1b8] ;  /* 0x0001b80001947983 */ /* 0x000ea80000300a00 */
[----:B------:R-:W2:Y:S04]  /*6000*/  LDL.LU.64 R146, [R1+0x1b0] ;  /* 0x0001b00001927983 */ /* 0x000ea80000300a00 */
[----:B------:R-:W2:Y:S04]  /*6010*/  LDL.LU.64 R144, [R1+0x1a8] ;  /* 0x0001a80001907983 */ /* 0x000ea80000300a00 */
[----:B------:R-:W-:Y:S04]  /*6020*/  STL.64 [R1+0xa0], R168 ;  /* 0x0000a0a801007387 */ /* 0x000fe80000100a00 */
[----:B------:R-:W-:Y:S04]  /*6030*/  STL.64 [R1+0xa8], R170 ;  /* 0x0000a8aa01007387 */ /* 0x000fe80000100a00 */
[----:B------:R-:W-:Y:S04]  /*6040*/  STL.64 [R1+0xb0], R172 ;  /* 0x0000b0ac01007387 */ /* 0x000fe80000100a00 */
[----:B------:R1:W-:Y:S04]  /*6050*/  STL.64 [R1+0xb8], R174 ;  /* 0x0000b8ae01007387 */ /* 0x0003e80000100a00 */
[----:B-1----:R-:W3:Y:S04]  /*6060*/  LDL.LU.64 R174, [R1+0x1a0] ;  /* 0x0001a00001ae7983 */ /* 0x002ee80000300a00 */
[----:B------:R-:W3:Y:S04]  /*6070*/  LDL.LU.64 R172, [R1+0x198] ;  /* 0x0001980001ac7983 */ /* 0x000ee80000300a00 */
[----:B------:R-:W3:Y:S04]  /*6080*/  LDL.LU.64 R170, [R1+0x190] ;  /* 0x0001900001aa7983 */ /* 0x000ee80000300a00 */
[----:B------:R-:W3:Y:S04]  /*6090*/  LDL.LU.64 R168, [R1+0x188] ;  /* 0x0001880001a87983 */ /* 0x000ee80000300a00 */
[----:B------:R-:W-:Y:S04]  /*60a0*/  STL.64 [R1+0x80], R192 ;  /* 0x000080c001007387 */ /* 0x000fe80000100a00 */
[----:B------:R-:W-:Y:S04]  /*60b0*/  STL.64 [R1+0x88], R194 ;  /* 0x000088c201007387 */ /* 0x000fe80000100a00 */
[----:B------:R-:W-:Y:S04]  /*60c0*/  STL.64 [R1+0x90], R196 ;  /* 0x000090c401007387 */ /* 0x000fe80000100a00 */
[----:B------:R1:W-:Y:S01]  /*60d0*/  STL.64 [R1+0x98], R198 ;  /* 0x000098c601007387 */ /* 0x0003e20000100a00 */
[----:B------:R-:W-:-:S03]  /*60e0*/  WARPGROUP.DEPBAR.LE gsb0, 0x0 ;  /* 0x00008000000079c5 */ /* 0x000fc60000010000 */
[----:B-1----:R-:W4:Y:S04]  /*60f0*/  LDL.LU.64 R198, [R1+0x180] ;  /* 0x0001800001c67983 */ /* 0x002f280000300a00 */
[----:B------:R-:W4:Y:S04]  /*6100*/  LDL.LU.64 R196, [R1+0x178] ;  /* 0x0001780001c47983 */ /* 0x000f280000300a00 */
[----:B------:R-:W4:Y:S04]  /*6110*/  LDL.LU.64 R194, [R1+0x170] ;  /* 0x0001700001c27983 */ /* 0x000f280000300a00 */
[----:B------:R-:W4:Y:S04]  /*6120*/  LDL.LU.64 R192, [R1+0x168] ;  /* 0x0001680001c07983 */ /* 0x000f280000300a00 */
[----:B------:R-:W-:Y:S04]  /*6130*/  STL.64 [R1+0x20], R216 ;  /* 0x000020d801007387 */ /* 0x000fe80000100a00 */
[----:B------:R-:W-:Y:S04]  /*6140*/  STL.64 [R1+0x28], R218 ;  /* 0x000028da01007387 */ /* 0x000fe80000100a00 */
[----:B------:R-:W-:Y:S04]  /*6150*/  STL.64 [R1+0x30], R220 ;  /* 0x000030dc01007387 */ /* 0x000fe80000100a00 */
[----:B------:R1:W-:Y:S04]  /*6160*/  STL.64 [R1+0x38], R222 ;  /* 0x000038de01007387 */ /* 0x0003e80000100a00 */
[----:B-1----:R-:W2:Y:S04]  /*6170*/  LDL.LU.64 R222, [R1+0x160] ;  /* 0x0001600001de7983 */ /* 0x002ea80000300a00 */
[----:B------:R-:W2:Y:S04]  /*6180*/  LDL.LU.64 R220, [R1+0x158] ;  /* 0x0001580001dc7983 */ /* 0x000ea80000300a00 */
[----:B------:R-:W2:Y:S04]  /*6190*/  LDL.LU.64 R218, [R1+0x150] ;  /* 0x0001500001da7983 */ /* 0x000ea80000300a00 */
[----:B------:R-:W2:Y:S01]  /*61a0*/  LDL.LU.64 R216, [R1+0x148] ;  /* 0x0001480001d87983 */ /* 0x000ea20000300a00 */
        /* <DEDUP_REMOVED lines=14> */
[----:B------:R-:W-:Y:S03]  /*6290*/  HGMMA.64x16x16.F32.BF16 R192, gdesc[UR28], R192, gsb0 ;  /* 0x002000001cc079f0 */ /* 0x000fe600080018c0 */
[----:B------:R-:W-:Y:S02]  /*62a0*/  WARPGROUP.DEPBAR.LE gsb0, 0x0 ;  /* 0x00008000000079c5 */ /* 0x000fe40000010000 */
        /* <DEDUP_REMOVED lines=27> */
[----:B------:R-:W-:Y:S03]  /*6460*/  HGMMA.64x16x16.F32.BF16 R24, gdesc[UR8], R24, gsb0 ;  /* 0x00200000081879f0 */ /* 0x000fe60008001818 */
[----:B------:R-:W-:Y:S02]  /*6470*/  WARPGROUP.DEPBAR.LE gsb0, 0x0 ;  /* 0x00008000000079c5 */ /* 0x000fe40000010000 */
[----:B0-----:R-:W-:Y:S05]  /*6480*/  @!P1 BRA `(.L_x_22) ;  /* 0x0000004c00f89947 */ /* 0x001fea0003800000 */
[----:B------:R-:W2:Y:S01]  /*6490*/  LDL R0, [R1+0x13c] ;  /* 0x00013c0001007983 */ /* 0x000ea20000100800 */
[----:B-----5:R-:W-:Y:S02]  /*64a0*/  R2UR UR5, R10 ;  /* 0x000000000a0572ca */ /* 0x020fe400000e0000 */
[----:B------:R-:W-:-:S11]  /*64b0*/  R2UR UR39, R4 ;  /* 0x00000000042772ca */ /* 0x000fd600000e0000 */
[----:B------:R-:W-:Y:S02]  /*64c0*/  UIADD3 UR4, UR5, 0x1, URZ ;  /* 0x0000000105047890 */ /* 0x000fe4000fffe03f */
[----:B------:R-:W-:Y:S02]  /*64d0*/  UMOV UR7, UR5 ;  /* 0x0000000500077c82 */ /* 0x000fe40008000000 */
[----:B------:R-:W-:-:S04]  /*64e0*/  UISETP.NE.AND UP0, UPT, UR4, 0x3, UPT ;  /* 0x000000030400788c */ /* 0x000fc8000bf05270 */
[----:B------:R-:W-:Y:S02]  /*64f0*/  USEL UR38, URZ, 0x1, UP0 ;  /* 0x000000013f267887 */ /* 0x000fe40008000000 */
[----:B------:R-:W-:Y:S01]  /*6500*/  USEL UR4, UR4, URZ, UP0 ;  /* 0x0000003f04047287 */ /* 0x000fe20008000000 */
[----:B--2---:R-:W-:-:S13]  /*6510*/  R2UR UR6, R0 ;  /* 0x00000000000672ca */ /* 0x004fda00000e0000 */
[----:B------:R-:W-:-:S12]  /*6520*/  ULOP3.LUT UR38, UR6, UR38, URZ, 0x3c, !UPT ;  /* 0x0000002606267292 */ /* 0x000fd8000f8e3c3f */
.L_x_29:
[----:B------:R-:W-:Y:S05]  /*6530*/  @!P0 BRA `(.L_x_23) ;  /* 0x0000000000048947 */ /* 0x000fea0003800000 */
[----:B------:R-:W-:Y:S01]  /*6540*/  BPT.TRAP 0x1 ;  /* 0x000000040000795c */ /* 0x000fe20000300000 */
.L_x_23:
[----:B------:R-:W-:Y:S01]  /*6550*/  ULEA UR5, UR4, UR60, 0x3 ;  /* 0x0000003c04057291 */ /* 0x000fe2000f8e183f */
[----:B------:R-:W-:-:S05]  /*6560*/  IMAD.U32 R0, RZ, RZ, UR38 ;  /* 0x00000026ff007e24 */ /* 0x000fca000f8e00ff */
[----:B------:R-:W-:-:S04]  /*6570*/  SHF.L.U32 R0, R0, 0x1f, RZ ;  /* 0x0000001f00007819 */ /* 0x000fc800000006ff */
[----:B------:R0:W1:Y:S01]  /*6580*/  SYNCS.PHASECHK.TRANS64.TRYWAIT P1, [UR5], R0 ;  /* 0x00000000ff0075a7 */ /* 0x0000620008020145 */
[----:B------:R-:W-:Y:S05]  /*6590*/  @!P0 BRA `(.L_x_24) ;  /* 0x0000000000048947 */ /* 0x000fea0003800000 */
[----:B------:R-:W-:Y:S01]  /*65a0*/  BPT.TRAP 0x1 ;  /* 0x000000040000795c */ /* 0x000fe20000300000 */
.L_x_24:
[----:B-1----:R-:W-:Y:S05]  /*65b0*/  @P1 BRA `(.L_x_25) ;  /* 0x0000000000081947 */ /* 0x002fea0003800000 */
[----:B------:R-:W1:Y:S02]  /*65c0*/  SYNCS.PHASECHK.TRANS64.TRYWAIT P1, [UR5], R0 ;  /* 0x00000000ff0075a7 */ /* 0x000e640008020145 */
[----:B-1----:R-:W-:Y:S05]  /*65d0*/  @!P1 BRA `(.L_x_26) ;  /* 0x000001a400ec9947 */ /* 0x002fea0003800000 */
.L_x_25:
[----:B------:R-:W-:Y:S04]  /*65e0*/  STL.64 [R1+0x370], R54 ;  /* 0x0003703601007387 */ /* 0x000fe80000100a00 */
[----:B------:R-:W-:Y:S04]  /*65f0*/  STL.64 [R1+0x368], R52 ;  /* 0x0003683401007387 */ /* 0x000fe80000100a00 */
[----:B------:R-:W-:Y:S04]  /*6600*/  STL.64 [R1+0x360], R50 ;  /* 0x0003603201007387 */ /* 0x000fe80000100a00 */
[----:B------:R2:W-:Y:S04]  /*6610*/  STL.64 [R1+0x358], R48 ;  /* 0x0003583001007387 */ /* 0x0005e80000100a00 */
[----:B--2---:R-:W2:Y:S04]  /*6620*/  LDL.LU.64 R48, [R1+0xc0] ;  /* 0x0000c00001307983 */ /* 0x004ea80000300a00 */
[----:B------:R-:W2:Y:S04]  /*6630*/  LDL.LU.64 R50, [R1+0xc8] ;  /* 0x0000c80001327983 */ /* 0x000ea80000300a00 */
[----:B------:R-:W2:Y:S04]  /*6640*/  LDL.LU.64 R52, [R1+0xd0] ;  /* 0x0000d00001347983 */ /* 0x000ea80000300a00 */
[----:B------:R-:W2:Y:S04]  /*6650*/  LDL.LU.64 R54, [R1+0xd8] ;  /* 0x0000d80001367983 */ /* 0x000ea80000300a00 */
[----:B------:R-:W-:Y:S04]  /*6660*/  STL.64 [R1+0x350], R30 ;  /* 0x0003501e01007387 */ /* 0x000fe80000100a00 */
[----:B------:R-:W-:Y:S04]  /*6670*/  STL.64 [R1+0x348], R28 ;  /* 0x0003481c01007387 */ /* 0x000fe80000100a00 */
[----:B------:R-:W-:Y:S04]  /*6680*/  STL.64 [R1+0x340], R26 ;  /* 0x0003401a01007387 */ /* 0x000fe80000100a00 */
[----:B------:R3:W-:Y:S04]  /*6690*/  STL.64 [R1+0x338], R24 ;  /* 0x0003381801007387 */ /* 0x0007e80000100a00 */
[----:B---3--:R-:W3:Y:S04]  /*66a0*/  LDL.LU.64 R24, [R1+0x60] ;  /* 0x0000600001187983 */ /* 0x008ee80000300a00 */
[----:B------:R-:W3:Y:S04]  /*66b0*/  LDL.LU.64 R26, [R1+0x68] ;  /* 0x00006800011a7983 */ /* 0x000ee80000300a00 */
[----:B------:R-:W3:Y:S04]  /*66c0*/  LDL.LU.64 R28, [R1+0x70] ;  /* 0x00007000011c7983 */ /* 0x000ee80000300a00 */
[----:B------:R-:W3:Y:S04]  /*66d0*/  LDL.LU.64 R30, [R1+0x78] ;  /* 0x00007800011e7983 */ /* 0x000ee80000300a00 */
[----:B------:R-:W-:Y:S04]  /*66e0*/  STL [R1+0x1dc], R19 ;  /* 0x0001dc1301007387 */ /* 0x000fe80000100800 */
[----:B------:R-:W-:Y:S04]  /*66f0*/  STL [R1+0x1d8], R18 ;  /* 0x0001d81201007387 */ /* 0x000fe80000100800 */
[----:B------:R-:W-:Y:S04]  /*6700*/  STL [R1+0x1d4], R17 ;  /* 0x0001d41101007387 */ /* 0x000fe80000100800 */
[----:B------:R4:W-:Y:S04]  /*6710*/  STL [R1+0x1d0], R16 ;  /* 0x0001d01001007387 */ /* 0x0009e80000100800 */
[----:B------:R-:W3:Y:S04]  /*6720*/  LDL.LU.64 R12, [R1+0x40] ;  /* 0x00004000010c7983 */ /* 0x000ee80000300a00 */
[----:B------:R-:W3:Y:S04]  /*6730*/  LDL.LU.64 R14, [R1+0x48] ;  /* 0x00004800010e7983 */ /* 0x000ee80000300a00 */
[----:B----4-:R-:W4:Y:S04]  /*6740*/  LDL.LU.64 R16, [R1+0x50] ;  /* 0x0000500001107983 */ /* 0x010f280000300a00 */
[----:B------:R-:W4:Y:S04]  /*6750*/  LDL.LU.64 R18, [R1+0x58] ;  /* 0x0000580001127983 */ /* 0x000f280000300a00 */
[----:B------:R1:W-:Y:S04]  /*6760*/  STL [R1+0x1cc], R4 ;  /* 0x0001cc0401007387 */ /* 0x0003e80000100800 */
[----:B-1----:R-:W4:Y:S04]  /*6770*/  LDL.LU.64 R4, [R1] ;  /* 0x0000000001047983 */ /* 0x002f280000300a00 */
[----:B------:R-:W4:Y:S04]  /*6780*/  LDL.LU.64 R6, [R1+0x8] ;  /* 0x0000080001067983 */ /* 0x000f280000300a00 */
[----:B------:R-:W4:Y:S04]  /*6790*/  LDL.LU.64 R8, [R1+0x10] ;  /* 0x0000100001087983 */ /* 0x000f280000300a00 */
[----:B------:R-:W4:Y:S01]  /*67a0*/  LDL.LU.64 R10, [R1+0x18] ;  /* 0x00001800010a7983 */ /* 0x000f220000300a00 */
[----:B------:R-:W-:Y:S01]  /*67b0*/  R2UR UR5, R3 ;  /* 0x00000000030572ca */ /* 0x000fe200000e0000 */
[----:B------:R-:W-:Y:S01]  /*67c0*/  UIMAD UR6, UR4, 0xc00, UR61 ;  /* 0x00000c00040678a4 */ /* 0x000fe2000f8e023d */
[----:B------:R-:W-:Y:S01]  /*67d0*/  UMOV UR49, 0x40000040 ;  /* 0x4000004000317882 */ /* 0x000fe20000000000 */
[----:B------:R-:W-:Y:S01]  /*67e0*/  UMOV UR51, 0x40000040 ;  /* 0x4000004000337882 */ /* 0x000fe20000000000 */
[----:B------:R-:W-:Y:S01]  /*67f0*/  UMOV UR47, 0x40000040 ;  /* 0x40000040002f7882 */ /* 0x000fe20000000000 */
[----:B------:R-:W-:Y:S01]  /*6800*/  UMOV UR43, 0x40000040 ;  /* 0x40000040002b7882 */ /* 0x000fe20000000000 */
[----:B------:R-:W-:-:S02]  /*6810*/  UMOV UR35, 0x40000040 ;  /* 0x4000004000237882 */ /* 0x000fc40000000000 */
[----:B------:R-:W-:Y:S01]  /*6820*/  UMOV UR48, UR6 ;  /* 0x0000000600307c82 */ /* 0x000fe20008000000 */
[----:B------:R-:W-:Y:S01]  /*6830*/  UMOV UR31, 0x40000040 ;  /* 0x40000040001f7882 */ /* 0x000fe20000000000 */
[----:B------:R-:W-:Y:S01]  /*6840*/  UMOV UR27, 0x40000040 ;  /* 0x40000040001b7882 */ /* 0x000fe20000000000 */
[----:B------:R-:W-:Y:S01]  /*6850*/  UMOV UR23, 0x40000040 ;  /* 0x4000004000177882 */ /* 0x000fe20000000000 */
[----:B------:R-:W-:Y:S01]  /*6860*/  UMOV UR19, 0x40000040 ;  /* 0x4000004000137882 */ /* 0x000fe20000000000 */
[----:B------:R-:W-:Y:S01]  /*6870*/  UIMAD UR5, UR4, 0x580, UR5 ;  /* 0x00000580040578a4 */ /* 0x000fe2000f8e0205 */
[----:B------:R-:W-:Y:S03]  /*6880*/  STL [R1+0x1c8], R2 ;  /* 0x0001c80201007387 */ /* 0x000fe60000100800 */
[----:B------:R-:W-:Y:S01]  /*6890*/  UIADD3 UR46, UR5, 0x80, URZ ;  /* 0x00000080052e7890 */ /* 0x000fe2000fffe03f */
[----:B------:R-:W-:Y:S01]  /*68a0*/  STL [R1+0x1e0], R3 ;  /* 0x0001e00301007387 */ /* 0x000fe20000100800 */
[----:B------:R-:W-:Y:S01]  /*68b0*/  UMOV UR44, UR48 ;  /* 0x00000030002c7c82 */ /* 0x000fe20008000000 */
[----:B------:R-:W-:Y:S01]  /*68c0*/  UMOV UR50, UR5 ;  /* 0x0000000500327c82 */ /* 0x000fe20008000000 */
[----:B------:R-:W-:Y:S01]  /*68d0*/  UMOV UR45, UR49 ;  /* 0x00000031002d7c82 */ /* 0x000fe20008000000 */
[----:B------:R-:W-:Y:S01]  /*68e0*/  UIADD3 UR42, UR5, 0x100, URZ ;  /* 0x00000100052a7890 */ /* 0x000fe2000fffe03f */
[----:B------:R-:W-:Y:S01]  /*68f0*/  UMOV UR40, UR48 ;  /* 0x0000003000287c82 */ /* 0x000fe20008000000 */
[----:B------:R-:W-:Y:S01]  /*6900*/  UMOV UR41, UR49 ;  /* 0x0000003100297c82 */ /* 0x000fe20008000000 */
[----:B------:R-:W-:Y:S01]  /*6910*/  UIADD3 UR34, UR5, 0x180, URZ ;  /* 0x0000018005227890 */ /* 0x000fe2000fffe03f */
[----:B--2---:R-:W-:-:S06]  /*6920*/  WARPGROUP.ARRIVE ;  /* 0x00000000000079c5 */ /* 0x004fcc0000000000 */
[----:B------:R-:W-:Y:S03]  /*6930*/  HGMMA.64x16x16.F32.BF16 R48, gdesc[UR48], R48, gsb0 ;  /* 0x00200000303079f0 */ /* 0x000fe60008001830 */
[----:B------:R-:W-:Y:S02]  /*6940*/  WARPGROUP.DEPBAR.LE gsb0, 0x0 ;  /* 0x00008000000079c5 */ /* 0x000fe40000010000 */
[----:B---3--:R-:W-:Y:S01]  /*6950*/  WARPGROUP.ARRIVE ;  /* 0x00000000000079c5 */ /* 0x008fe20000000000 */
[----:B------:R-:W-:Y:S01]  /*6960*/  UMOV UR32, UR48 ;  /* 0x0000003000207c82 */ /* 0x000fe20008000000 */
[----:B------:R-:W-:Y:S01]  /*6970*/  UMOV UR33, UR49 ;  /* 0x0000003100217c82 */ /* 0x000fe20008000000 */
[----:B------:R-:W-:Y:S01]  /*6980*/  UIADD3 UR30, UR5, 0x200, URZ ;  /* 0x00000200051e7890 */ /* 0x000fe2000fffe03f */
[----:B------:R-:W-:Y:S02]  /*6990*/  STL.64 [R1+0xc0], R48 ;  /* 0x0000c03001007387 */ /* 0x000fe40000100a00 */
[----:B------:R-:W-:Y:S01]  /*69a0*/  HGMMA.64x16x16.F32.BF16 R24, gdesc[UR44], R24, gsb0 ;  /* 0x002000002c1879f0 */ /* 0x000fe20008001818 */
[----:B------:R-:W-:Y:S01]  /*69b0*/  UMOV UR28, UR48 ;  /* 0x00000030001c7c82 */ /* 0x000fe20008000000 */
[----:B------:R-:W-:Y:S01]  /*69c0*/  UMOV UR29, UR49 ;  /* 0x00000031001d7c82 */ /* 0x000fe20008000000 */
[----:B------:R-:W-:Y:S01]  /*69d0*/  UIADD3 UR26, UR5, 0x280, URZ ;  /* 0x00000280051a7890 */ /* 0x000fe2000fffe03f */
[----:B------:R-:W-:Y:S01]  /*69e0*/  STL.64 [R1+0xc8], R50 ;  /* 0x0000c83201007387 */ /* 0x000fe20000100a00 */
[----:B------:R-:W-:Y:S01]  /*69f0*/  UMOV UR24, UR48 ;  /* 0x0000003000187c82 */ /* 0x000fe20008000000 */
[----:B------:R-:W-:Y:S01]  /*6a00*/  UMOV UR25, UR49 ;  /* 0x0000003100197c82 */ /* 0x000fe20008000000 */
[----:B------:R-:W-:Y:S01]  /*6a10*/  UIADD3 UR22, UR5, 0x300, URZ ;  /* 0x0000030005167890 */ /* 0x000fe2000fffe03f */
[----:B------:R-:W-:Y:S01]  /*6a20*/  STL.64 [R1+0xd0], R52 ;  /* 0x0000d03401007387 */ /* 0x000fe20000100a00 */
[----:B------:R-:W-:Y:S01]  /*6a30*/  UMOV UR20, UR48 ;  /* 0x0000003000147c82 */ /* 0x000fe20008000000 */
[----:B------:R-:W-:Y:S01]  /*6a40*/  UMOV UR21, UR49 ;  /* 0x0000003100157c82 */ /* 0x000fe20008000000 */
[----:B------:R-:W-:Y:S01]  /*6a50*/  UIADD3 UR18, UR5, 0x380, URZ ;  /* 0x0000038005127890 */ /* 0x000fe2000fffe03f */
[----:B------:R1:W-:Y:S01]  /*6a60*/  STL.64 [R1+0xd8], R54 ;  /* 0x0000d83601007387 */ /* 0x0003e20000100a00 */
[----:B------:R-:W-:Y:S01]  /*6a70*/  UMOV UR16, UR48 ;  /* 0x0000003000107c82 */ /* 0x000fe20008000000 */
[----:B------:R-:W-:Y:S01]  /*6a80*/  UMOV UR17, UR49 ;  /* 0x0000003100117c82 */ /* 0x000fe20008000000 */
        /* <DEDUP_REMOVED lines=9> */
[----:B-1----:R-:W2:Y:S01]  /*6b20*/  LDL.LU.64 R54, [R1+0x370] ;  /* 0x0003700001367983 */ /* 0x002ea20000300a00 */
[----:B------:R-:W-:Y:S01]  /*6b30*/  UMOV UR52, UR48 ;  /* 0x0000003000347c82 */ /* 0x000fe20008000000 */
[----:B------:R-:W-:Y:S01]  /*6b40*/  UMOV UR53, UR49 ;  /* 0x0000003100357c82 */ /* 0x000fe20008000000 */
[----:B------:R-:W-:Y:S01]  /*6b50*/  UMOV UR55, 0x40000040 ;  /* 0x4000004000377882 */ /* 0x000fe20000000000 */
[----:B------:R-:W2:Y:S04]  /*6b60*/  LDL.LU.64 R52, [R1+0x368] ;  /* 0x0003680001347983 */ /* 0x000ea80000300a00 */
[----:B------:R-:W2:Y:S04]  /*6b70*/  LDL.LU.64 R50, [R1+0x360] ;  /* 0x0003600001327983 */ /* 0x000ea80000300a00 */
[----:B------:R-:W2:Y:S01]  /*6b80*/  LDL.LU.64 R48, [R1+0x358] ;  /* 0x0003580001307983 */ /* 0x000ea20000300a00 */
[----:B------:R-:W-:-:S02]  /*6b90*/  WARPGROUP.DEPBAR.LE gsb0, 0x0 ;  /* 0x00008000000079c5 */ /* 0x000fc40000010000 */
[----:B----4-:R-:W-:Y:S01]  /*6ba0*/  WARPGROUP.ARRIVE ;  /* 0x00000000000079c5 */ /* 0x010fe20000000000 */
[----:B------:R-:W-:Y:S01]  /*6bb0*/  MOV R232, R24 ;  /* 0x0000001800e87202 */ /* 0x000fe20000000f00 */
[----:B------:R-:W-:Y:S01]  /*6bc0*/  IMAD.MOV.U32 R23, RZ, RZ, R25 ;  /* 0x000000ffff177224 */ /* 0x000fe200078e0019 */
[----:B0-----:R-:W-:Y:S01]  /*6bd0*/  MOV R0, R31 ;  /* 0x0000001f00007202 */ /* 0x001fe20000000f00 */
[----:B------:R-:W-:Y:S01]  /*6be0*/  IMAD.MOV.U32 R22, RZ, RZ, R26 ;  /* 0x000000ffff167224 */ /* 0x000fe200078e001a */
[----:B------:R-:W3:Y:S01]  /*6bf0*/  LDL.LU.64 R24, [R1+0x20] ;  /* 0x0000200001187983 */ /* 0x000ee20000300a00 */
[----:B------:R-:W-:Y:S01]  /*6c00*/  HGMMA.64x16x16.F32.BF16 R4, gdesc[UR40], R4, gsb0 ;  /* 0x00200000280479f0 */ /* 0x000fe20008001804 */
[----:B------:R-:W-:Y:S02]  /*6c10*/  IMAD.MOV.U32 R21, RZ, RZ, R27 ;  /* 0x000000ffff157224 */ /* 0x000fe400078e001b */
[----:B------:R-:W-:Y:S01]  /*6c20*/  IMAD.MOV.U32 R20, RZ, RZ, R28 ;  /* 0x000000ffff147224 */ /* 0x000fe200078e001c */
[----:B------:R-:W3:Y:S01]  /*6c30*/  LDL.LU.64 R26, [R1+0x28] ;  /* 0x00002800011a7983 */ /* 0x000ee20000300a00 */
[----:B------:R-:W-:-:S02]  /*6c40*/  IMAD.MOV.U32 R3, RZ, RZ, R29 ;  /* 0x000000ffff037224 */ /* 0x000fc400078e001d */
[----:B------:R-:W-:Y:S01]  /*6c50*/  IMAD.MOV.U32 R2, RZ, RZ, R30 ;  /* 0x000000ffff027224 */ /* 0x000fe200078e001e */
[----:B------:R-:W3:Y:S04]  /*6c60*/  LDL.LU.64 R28, [R1+0x30] ;  /* 0x00003000011c7983 */ /* 0x000ee80000300a00 */
[----:B------:R-:W3:Y:S01]  /*6c70*/  LDL.LU.64 R30, [R1+0x38] ;  /* 0x00003800011e7983 */ /* 0x000ee20000300a00 */
        /* <DEDUP_REMOVED lines=48> */
[----:B------:R0:W-:Y:S01]  /*6f80*/  STL [R1+0x310], R5 ;  /* 0x0003100501007387 */ /* 0x0001e20000100800 */
[----:B------:R-:W-:Y:S02]  /*6f90*/  WARPGROUP.DEPBAR.LE gsb0, 0x0 ;  /* 0x00008000000079c5 */ /* 0x000fe40000010000 */
[----:B------:R-:W-:-:S06]  /*6fa0*/  WARPGROUP.ARRIVE ;  /* 0x00000000000079c5 */ /* 0x000fcc0000000000 */
[----:B------:R-:W-:Y:S01]  /*6fb0*/  HGMMA.64x16x16.F32.BF16 R128, gdesc[UR20], R128, gsb0 ;  /* 0x00200000148079f0 */ /* 0x000fe20008001880 */
[----:B------:R-:W-:Y:S04]  /*6fc0*/  STL [R1+0x30c], R6 ;  /* 0x00030c0601007387 */ /* 0x000fe80000100800 */
[----:B------:R1:W-:Y:S04]  /*6fd0*/  STL [R1+0x308], R7 ;  /* 0x0003080701007387 */ /* 0x0003e80000100800 */
[----:B------:R-:W-:Y:S04]  /*6fe0*/  STL [R1+0x304], R8 ;  /* 0x0003040801007387 */ /* 0x000fe80000100800 */
[----:B------:R4:W-:Y:S04]  /*6ff0*/  STL [R1+0x300], R9 ;  /* 0x0003000901007387 */ /* 0x0009e80000100800 */
[----:B------:R-:W-:Y:S04]  /*7000*/  STL [R1+0x2fc], R10 ;  /* 0x0002fc0a01007387 */ /* 0x000fe80000100800 */
[----:B------:R4:W-:Y:S04]  /*7010*/  STL [R1+0x2f8], R11 ;  /* 0x0002f80b01007387 */ /* 0x0009e80000100800 */
[----:B0-----:R-:W2:Y:S04]  /*7020*/  LDL.LU.64 R4, [R1+0xa0] ;  /* 0x0000a00001047983 */ /* 0x001ea80000300a00 */
[----:B-1----:R-:W2:Y:S04]  /*7030*/  LDL.LU.64 R6, [R1+0xa8] ;  /* 0x0000a80001067983 */ /* 0x002ea80000300a00 */
[----:B----4-:R-:W2:Y:S04]  /*7040*/  LDL.LU.64 R8, [R1+0xb0] ;  /* 0x0000b00001087983 */ /* 0x010ea80000300a00 */
[----:B------:R-:W2:Y:S01]  /*7050*/  LDL.LU.64 R10, [R1+0xb8] ;  /* 0x0000b800010a7983 */ /* 0x000ea20000300a00 */
[----:B------:R-:W-:Y:S01]  /*7060*/  UMOV UR24, UR52 ;  /* 0x0000003400187c82 */ /* 0x000fe20008000000 */
[----:B------:R-:W-:Y:S01]  /*7070*/  UMOV UR25, UR53 ;  /* 0x0000003500197c82 */ /* 0x000fe20008000000 */
[----:B------:R-:W-:-:S02]  /*7080*/  WARPGROUP.DEPBAR.LE gsb0, 0x0 ;  /* 0x00008000000079c5 */ /* 0x000fc40000010000 */
        /* <DEDUP_REMOVED lines=8> */
[----:B------:R-:W-:Y:S04]  /*7110*/  STL [R1+0x31c], R214 ;  /* 0x00031cd601007387 */ /* 0x000fe80000100800 */
[----:B------:R4:W-:Y:S04]  /*7120*/  STL [R1+0x318], R215 ;  /* 0x000318d701007387 */ /* 0x0009e80000100800 */
[----:B0-----:R-:W3:Y:S04]  /*7130*/  LDL.LU.64 R208, [R1+0x80] ;  /* 0x0000800001d07983 */ /* 0x001ee80000300a00 */
[----:B-1----:R-:W3:Y:S04]  /*7140*/  LDL.LU.64 R210, [R1+0x88] ;  /* 0x0000880001d27983 */ /* 0x002ee80000300a00 */
[----:B----4-:R-:W3:Y:S04]  /*7150*/  LDL.LU.64 R212, [R1+0x90] ;  /* 0x0000900001d47983 */ /* 0x010ee80000300a00 */
[----:B------:R-:W3:Y:S01]  /*7160*/  LDL.LU.64 R214, [R1+0x98] ;  /* 0x0000980001d67983 */ /* 0x000ee20000300a00 */
        /* <DEDUP_REMOVED lines=23> */
[----:B--2---:R-:W-:-:S06]  /*72e0*/  WARPGROUP.ARRIVE ;  /* 0x00000000000079c5 */ /* 0x004fcc0000000000 */
[----:B------:R-:W-:Y:S01]  /*72f0*/  HGMMA.64x16x16.F32.BF16 R4, gdesc[UR48], R4, gsb0 ;  /* 0x00200000300479f0 */ /* 0x000fe20008001804 */
[----:B------:R-:W-:Y:S01]  /*7300*/  UIADD3 UR8, UR6, 0x800, URZ ;  /* 0x0000080006087890 */ /* 0x000fe2000fffe03f */
[----:B------:R-:W-:-:S06]  /*7310*/  UMOV UR49, 0x40000040 ;  /* 0x4000004000317882 */ /* 0x000fcc0000000000 */
[----:B------:R-:W-:Y:S01]  /*7320*/  UMOV UR48, UR8 ;  /* 0x0000000800307c82 */ /* 0x000fe20008000000 */
[----:B------:R-:W-:Y:S02]  /*7330*/  WARPGROUP.DEPBAR.LE gsb0, 0x0 ;  /* 0x00008000000079c5 */ /* 0x000fe40000010000 */
[----:B---3--:R-:W-:-:S06]  /*7340*/  WARPGROUP.ARRIVE ;  /* 0x00000000000079c5 */ /* 0x008fcc0000000000 */
        /* <DEDUP_REMOVED lines=18> */
[----:B------:R-:W-:Y:S01]  /*7470*/  STL.64 [R1+0xa0], R4 ;  /* 0x0000a00401007387 */ /* 0x000fe20000100a00 */
[----:B------:R-:W-:Y:S02]  /*7480*/  WARPGROUP.DEPBAR.LE gsb0, 0x0 ;  /* 0x00008000000079c5 */ /* 0x000fe40000010000 */
[----:B------:R-:W-:-:S06]  /*7490*/  WARPGROUP.ARRIVE ;  /* 0x00000000000079c5 */ /* 0x000fcc0000000000 */
[----:B------:R-:W-:Y:S01]  /*74a0*/  HGMMA.64x16x16.F32.BF16 R168, gdesc[UR28], R168, gsb0 ;  /* 0x002000001ca879f0 */ /* 0x000fe200080018a8 */
[----:B------:R-:W-:Y:S01]  /*74b0*/  IMAD.MOV.U32 R234, RZ, RZ, R10 ;  /* 0x000000ffffea7224 */ /* 0x000fe200078e000a */
[----:B------:R0:W-:Y:S01]  /*74c0*/  STL.64 [R1+0xa8], R6 ;  /* 0x0000a80601007387 */ /* 0x0001e20000100a00 */
[----:B------:R-:W-:Y:S02]  /*74d0*/  IMAD.MOV.U32 R233, RZ, RZ, R11 ;  /* 0x000000ffffe97224 */ /* 0x000fe400078e000b */
[----:B------:R-:W-:Y:S01]  /*74e0*/  IMAD.MOV.U32 R235, RZ, RZ, R9 ;  /* 0x000000ffffeb7224 */ /* 0x000fe200078e0009 */
[----:B------:R1:W-:Y:S01]  /*74f0*/  STL [R1+0xb0], R8 ;  /* 0x0000b00801007387 */ /* 0x0003e20000100800 */
[----:B------:R-:W-:Y:S02]  /*7500*/  IMAD.MOV.U32 R10, RZ, RZ, R214 ;  /* 0x000000ffff0a7224 */ /* 0x000fe400078e00d6 */
[----:B------:R-:W-:Y:S02]  /*7510*/  IMAD.MOV.U32 R11, RZ, RZ, R215 ;  /* 0x000000ffff0b7224 */ /* 0x000fe400078e00d7 */
[----:B------:R-:W-:-:S02]  /*7520*/  IMAD.MOV.U32 R9, RZ, RZ, R213 ;  /* 0x000000ffff097224 */ /* 0x000fc400078e00d5 */
[----:B------:R-:W-:Y:S01]  /*7530*/  IMAD.MOV.U32 R214, RZ, RZ, R30 ;  /* 0x000000ffffd67224 */ /* 0x000fe200078e001e */
[----:B0-----:R-:W-:Y:S01]  /*7540*/  MOV R7, R211 ;  /* 0x000000d300077202 */ /* 0x001fe20000000f00 */
[----:B------:R-:W-:Y:S02]  /*7550*/  IMAD.MOV.U32 R215, RZ, RZ, R31 ;  /* 0x000000ffffd77224 */ /* 0x000fe400078e001f */
[----:B-1----:R-:W-:Y:S01]  /*7560*/  IMAD.MOV.U32 R8, RZ, RZ, R212 ;  /* 0x000000ffff087224 */ /* 0x002fe200078e00d4 */
[----:B------:R-:W2:Y:S01]  /*7570*/  LDL.LU.64 R30, [R1+0x350] ;  /* 0x00035000011e7983 */ /* 0x000ea20000300a00 */
[----:B------:R-:W-:Y:S01]  /*7580*/  IMAD.MOV.U32 R6, RZ, RZ, R210 ;  /* 0x000000ffff067224 */ /* 0x000fe200078e00d2 */
[----:B------:R-:W-:Y:S01]  /*7590*/  MOV R210, R26 ;  /* 0x0000001a00d27202 */ /* 0x000fe20000000f00 */
[----:B------:R-:W-:Y:S02]  /*75a0*/  IMAD.MOV.U32 R212, RZ, RZ, R28 ;  /* 0x000000ffffd47224 */ /* 0x000fe400078e001c */
[----:B------:R-:W-:-:S02]  /*75b0*/  IMAD.MOV.U32 R213, RZ, RZ, R29 ;  /* 0x000000ffffd57224 */ /* 0x000fc400078e001d */
[----:B------:R-:W-:Y:S01]  /*75c0*/  IMAD.MOV.U32 R4, RZ, RZ, R208 ;  /* 0x000000ffff047224 */ /* 0x000fe200078e00d0 */
[----:B------:R-:W2:Y:S01]  /*75d0*/  LDL.LU.64 R28, [R1+0x348] ;  /* 0x00034800011c7983 */ /* 0x000ea20000300a00 */
[----:B------:R-:W-:Y:S02]  /*75e0*/  IMAD.MOV.U32 R5, RZ, RZ, R209 ;  /* 0x000000ffff057224 */ /* 0x000fe400078e00d1 */
[----:B------:R-:W-:Y:S02]  /*75f0*/  IMAD.MOV.U32 R211, RZ, RZ, R27 ;  /* 0x000000ffffd37224 */ /* 0x000fe400078e001b */
[----:B------:R-:W-:Y:S01]  /*7600*/  IMAD.MOV.U32 R208, RZ, RZ, R24 ;  /* 0x000000ffffd07224 */ /* 0x000fe200078e0018 */
[----:B------:R-:W2:Y:S01]  /*7610*/  LDL.LU.64 R26, [R1+0x340] ;  /* 0x00034000011a7983 */ /* 0x000ea20000300a00 */
[----:B------:R-:W-:-:S03]  /*7620*/  IMAD.MOV.U32 R209, RZ, RZ, R25 ;  /* 0x000000ffffd17224 */ /* 0x000fc600078e0019 */
[----:B------:R-:W2:Y:S01]  /*7630*/  LDL.LU.64 R24, [R1+0x338] ;  /* 0x0003380001187983 */ /* 0x000ea20000300a00 */
[----:B------:R-:W-:Y:S01]  /*7640*/  UMOV UR24, UR48 ;  /* 0x0000003000187c82 */ /* 0x000fe20008000000 */
[----:B------:R-:W-:Y:S01]  /*7650*/  UMOV UR25, UR49 ;  /* 0x0000003100197c82 */ /* 0x000fe20008000000 */
        /* <DEDUP_REMOVED lines=18> */
[----:B------:R-:W-:-:S04]  /*7780*/  UMOV UR21, UR49 ;  /* 0x0000003100157c82 */ /* 0x000fc80008000000 */
        /* <DEDUP_REMOVED lines=21> */
[----:B------:R-:W-:Y:S02]  /*78e0*/  UIADD3 UR16, UR6, 0x2, URZ ;  /* 0x0000000206107890 */ /* 0x000fe4000fffe03f */
[----:B------:R-:W-:Y:S01]  /*78f0*/  UIADD3 UR12, UR5, 0x2, URZ ;  /* 0x00000002050c7890 */ /* 0x000fe2000fffe03f */
[----:B------:R-:W-:Y:S01]  /*7900*/  UMOV UR49, 0x40000040 ;  /* 0x4000004000317882 */ /* 0x000fe20000000000 */
[----:B------:R-:W-:-:S03]  /*7910*/  UMOV UR51, 0x40000040 ;  /* 0x4000004000337882 */ /* 0x000fc60000000000 */
[----:B------:R-:W-:Y:S02]  /*7920*/  UMOV UR48, UR16 ;  /* 0x0000001000307c82 */ /* 0x000fe40008000000 */
[----:B------:R-:W-:Y:S01]  /*7930*/  UMOV UR50, UR12 ;  /* 0x0000000c00327c82 */ /* 0x000fe20008000000 */
[----:B------:R-:W-:Y:S02]  /*7940*/  WARPGROUP.DEPBAR.LE gsb0, 0x0 ;  /* 0x00008000000079c5 */ /* 0x000fe40000010000 */
[----:B---3--:R-:W-:-:S06]  /*7950*/  WARPGROUP.ARRIVE ;  /* 0x00000000000079c5 */ /* 0x008fcc0000000000 */
        /* <DEDUP_REMOVED lines=19> */
[----:B------:R-:W-:Y:S01]  /*7a90*/  STL.64 [R1+0x2d8], R168 ;  /* 0x0002d8a801007387 */ /* 0x000fe20000100a00 */
[----:B------:R-:W-:Y:S01]  /*7aa0*/  MOV R232, R192 ;  /* 0x000000c000e87202 */ /* 0x000fe20000000f00 */
[----:B------:R-:W-:-:S02]  /*7ab0*/  IMAD.MOV.U32 R23, RZ, RZ, R193 ;  /* 0x000000ffff177224 */ /* 0x000fc400078e00c1 */
[----:B------:R-:W-:Y:S02]  /*7ac0*/  IMAD.MOV.U32 R192, RZ, RZ, R4 ;  /* 0x000000ffffc07224 */ /* 0x000fe400078e0004 */
[----:B------:R-:W-:Y:S02]  /*7ad0*/  IMAD.MOV.U32 R22, RZ, RZ, R194 ;  /* 0x000000ffff167224 */ /* 0x000fe400078e00c2 */
[----:B------:R-:W-:Y:S02]  /*7ae0*/  IMAD.MOV.U32 R193, RZ, RZ, R5 ;  /* 0x000000ffffc17224 */ /* 0x000fe400078e0005 */
[----:B------:R-:W-:Y:S02]  /*7af0*/  IMAD.MOV.U32 R21, RZ, RZ, R195 ;  /* 0x000000ffff157224 */ /* 0x000fe400078e00c3 */
[----:B------:R-:W-:Y:S02]  /*7b00*/  IMAD.MOV.U32 R194, RZ, RZ, R6 ;  /* 0x000000ffffc27224 */ /* 0x000fe400078e0006 */
[----:B------:R-:W-:-:S02]  /*7b10*/  IMAD.MOV.U32 R20, RZ, RZ, R196 ;  /* 0x000000ffff147224 */ /* 0x000fc400078e00c4 */
[----:B------:R-:W-:Y:S02]  /*7b20*/  IMAD.MOV.U32 R195, RZ, RZ, R7 ;  /* 0x000000ffffc37224 */ /* 0x000fe400078e0007 */
[----:B------:R-:W-:Y:S01]  /*7b30*/  IMAD.MOV.U32 R3, RZ, RZ, R197 ;  /* 0x000000ffff037224 */ /* 0x000fe200078e00c5 */
[----:B------:R-:W-:Y:S01]  /*7b40*/  MOV R197, R9 ;  /* 0x0000000900c57202 */ /* 0x000fe20000000f00 */
[----:B------:R-:W-:Y:S01]  /*7b50*/  IMAD.MOV.U32 R196, RZ, RZ, R8 ;  /* 0x000000ffffc47224 */ /* 0x000fe200078e0008 */
[----:B------:R-:W-:Y:S01]  /*7b60*/  MOV R0, R199 ;  /* 0x000000c700007202 */ /* 0x000fe20000000f00 */
[----:B------:R-:W-:Y:S01]  /*7b70*/  IMAD.MOV.U32 R2, RZ, RZ, R198 ;  /* 0x000000ffff027224 */ /* 0x000fe200078e00c6 */
[----:B------:R-:W-:Y:S02]  /*7b80*/  WARPGROUP.DEPBAR.LE gsb0, 0x0 ;  /* 0x00008000000079c5 */ /* 0x000fe40000010000 */
[----:B------:R0:W-:Y:S04]  /*7b90*/  STL.64 [R1+0x60], R216 ;  /* 0x000060d801007387 */ /* 0x0001e80000100a00 */
        /* <DEDUP_REMOVED lines=10> */
[----:B------:R-:W4:Y:S01]  /*7c40*/  LDL.LU R210, [R1+0x32c] ;  /* 0x00032c0001d27983 */ /* 0x000f220000300800 */
[----:B------:R-:W-:Y:S01]  /*7c50*/  IMAD.MOV.U32 R221, RZ, RZ, R213 ;  /* 0x000000ffffdd7224 */ /* 0x000fe200078e00d5 */
[----:B---3--:R-:W-:Y:S02]  /*7c60*/  MOV R222, R214 ;  /* 0x000000d600de7202 */ /* 0x008fe40000000f00 */
[----:B------:R-:W4:Y:S01]  /*7c70*/  LDL.LU R211, [R1+0x328] ;  /* 0x0003280001d37983 */ /* 0x000f220000300800 */
[----:B------:R-:W-:-:S03]  /*7c80*/  IMAD.MOV.U32 R223, RZ, RZ, R215 ;  /* 0x000000ffffdf7224 */ /* 0x000fc600078e00d7 */
[----:B------:R-:W4:Y:S04]  /*7c90*/  LDL.LU R212, [R1+0x324] ;  /* 0x0003240001d47983 */ /* 0x000f280000300800 */
[----:B------:R-:W4:Y:S04]  /*7ca0*/  LDL.LU R213, [R1+0x320] ;  /* 0x0003200001d57983 */ /* 0x000f280000300800 */
[----:B------:R-:W4:Y:S04]  /*7cb0*/  LDL.LU R214, [R1+0x31c] ;  /* 0x00031c0001d67983 */ /* 0x000f280000300800 */
[----:B------:R-:W4:Y:S04]  /*7cc0*/  LDL.LU R215, [R1+0x318] ;  /* 0x0003180001d77983 */ /* 0x000f280000300800 */
[----:B------:R-:W2:Y:S04]  /*7cd0*/  LDL.LU R4, [R1+0x314] ;  /* 0x0003140001047983 */ /* 0x000ea80000300800 */
[----:B------:R-:W2:Y:S01]  /*7ce0*/  LDL.LU R5, [R1+0x310] ;  /* 0x0003100001057983 */ /* 0x000ea20000300800 */
[----:B------:R-:W-:-:S03]  /*7cf0*/  IMAD.MOV.U32 R198, RZ, RZ, R10 ;  /* 0x000000ffffc67224 */ /* 0x000fc600078e000a */
[----:B------:R-:W2:Y:S01]  /*7d00*/  LDL.LU R6, [R1+0x30c] ;  /* 0x00030c0001067983 */ /* 0x000ea20000300800 */
[----:B------:R-:W-:-:S03]  /*7d10*/  IMAD.MOV.U32 R199, RZ, RZ, R11 ;  /* 0x000000ffffc77224 */ /* 0x000fc600078e000b */
[----:B------:R-:W2:Y:S04]  /*7d20*/  LDL.LU R7, [R1+0x308] ;  /* 0x0003080001077983 */ /* 0x000ea80000300800 */
[----:B------:R-:W2:Y:S04]  /*7d30*/  LDL.LU R8, [R1+0x304] ;  /* 0x0003040001087983 */ /* 0x000ea80000300800 */
[----:B------:R-:W2:Y:S04]  /*7d40*/  LDL.LU R9, [R1+0x300] ;  /* 0x0003000001097983 */ /* 0x000ea80000300800 */
[----:B------:R-:W2:Y:S04]  /*7d50*/  LDL.LU R10, [R1+0x2fc] ;  /* 0x0002fc00010a7983 */ /* 0x000ea80000300800 */
[----:B------:R-:W2:Y:S01]  /*7d60*/  LDL.LU R11, [R1+0x2f8] ;  /* 0x0002f800010b7983 */ /* 0x000ea20000300800 */
[----:B------:R-:W-:Y:S01]  /*7d70*/  UIADD3 UR42, UR5, 0x102, URZ ;  /* 0x00000102052a7890 */ /* 0x000fe2000fffe03f */
[----:B------:R-:W-:Y:S01]  /*7d80*/  UMOV UR40, UR48 ;  /* 0x0000003000287c82 */ /* 0x000fe20008000000 */
[----:B------:R-:W-:Y:S01]  /*7d90*/  UMOV UR41, UR49 ;  /* 0x0000003100297c82 */ /* 0x000fe20008000000 */
[----:B------:R-:W-:Y:S01]  /*7da0*/  UMOV UR43, 0x40000040 ;  /* 0x40000040002b7882 */ /* 0x000fe20000000000 */
[----:B------:R-:W-:Y:S01]  /*7db0*/  UIADD3 UR34, UR5, 0x182, URZ ;  /* 0x0000018205227890 */ /* 0x000fe2000fffe03f */
[----:B------:R-:W3:Y:S01]  /*7dc0*/  LDL.LU R168, [R1+0xa0] ;  /* 0x0000a00001a87983 */ /* 0x000ee20000300800 */
        /* <DEDUP_REMOVED lines=20> */
[----:B--2---:R-:W-:-:S06]  /*7f10*/  WARPGROUP.ARRIVE ;  /* 0x00000000000079c5 */ /* 0x004fcc0000000000 */
[----:B------:R-:W-:Y:S03]  /*7f20*/  HGMMA.64x16x16.F32.BF16 R4, gdesc[UR40], R4, gsb0 ;  /* 0x00200000280479f0 */ /* 0x000fe60008001804 */
[----:B------:R-:W-:Y:S02]  /*7f30*/  WARPGROUP.DEPBAR.LE gsb0, 0x0 ;  /* 0x00008000000079c5 */ /* 0x000fe40000010000 */
        /* <DEDUP_REMOVED lines=89> */
[----:B------:R-:W-:Y:S02]  /*84d0*/  IMAD.MOV.U32 R173, RZ, RZ, R235 ;  /* 0x000000ffffad7224 */ /* 0x000fe400078e00eb */
[----:B------:R-:W-:Y:S02]  /*84e0*/  IMAD.MOV.U32 R174, RZ, RZ, R234 ;  /* 0x000000ffffae7224 */ /* 0x000fe400078e00ea */
[----:B------:R-:W-:Y:S01]  /*84f0*/  IMAD.MOV.U32 R175, RZ, RZ, R233 ;  /* 0x000000ffffaf7224 */ /* 0x000fe200078e00e9 */
[----:B------:R-:W-:Y:S01]  /*8500*/  UMOV UR48, UR52 ;  /* 0x0000003400307c82 */ /* 0x000fe20008000000 */
[----:B------:R-:W-:Y:S01]  /*8510*/  UMOV UR49, UR53 ;  /* 0x0000003500317c82 */ /* 0x000fe20008000000 */
[----:B------:R-:W-:-:S03]  /*8520*/  WARPGROUP.DEPBAR.LE gsb0, 0x0 ;  /* 0x00008000000079c5 */ /* 0x000fc60000010000 */
[----:B---3--:R-:W-:-:S06]  /*8530*/  WARPGROUP.ARRIVE ;  /* 0x00000000000079c5 */ /* 0x008fcc0000000000 */
        /* <DEDUP_REMOVED lines=87> */
[----:B------:R-:W-:Y:S01]  /*8ab0*/  STL [R1+0x230], R197 ;  /* 0x000230c501007387 */ /* 0x000fe20000100800 */
[----:B------:R-:W-:Y:S02]  /*8ac0*/  WARPGROUP.DEPBAR.LE gsb0, 0x0 ;  /* 0x00008000000079c5 */ /* 0x000fe40000010000 */
        /* <DEDUP_REMOVED lines=9> */
[----:B0-----:R-:W-:-:S03]  /*8b60*/  IMAD.MOV.U32 R168, RZ, RZ, R232 ;  /* 0x000000ffffa87224 */ /* 0x001fc600078e00e8 */
[----:B------:R0:W-:Y:S01]  /*8b70*/  STL [R1+0x210], R173 ;  /* 0x000210ad01007387 */ /* 0x0001e20000100800 */
[----:B-1----:R-:W-:Y:S01]  /*8b80*/  MOV R169, R23 ;  /* 0x0000001700a97202 */ /* 0x002fe20000000f00 */
[----:B---3--:R-:W-:Y:S02]  /*8b90*/  IMAD.MOV.U32 R170, RZ, RZ, R22 ;  /* 0x000000ffffaa7224 */ /* 0x008fe400078e0016 */
[----:B------:R1:W-:Y:S01]  /*8ba0*/  STL [R1+0x20c], R174 ;  /* 0x00020cae01007387 */ /* 0x0003e20000100800 */
[----:B----4-:R-:W-:Y:S02]  /*8bb0*/  IMAD.MOV.U32 R171, RZ, RZ, R21 ;  /* 0x000000ffffab7224 */ /* 0x010fe400078e0015 */
[----:B------:R-:W-:Y:S01]  /*8bc0*/  IMAD.MOV.U32 R172, RZ, RZ, R20 ;  /* 0x000000ffffac7224 */ /* 0x000fe200078e0014 */
[----:B------:R3:W-:Y:S01]  /*8bd0*/  STL [R1+0x208], R175 ;  /* 0x000208af01007387 */ /* 0x0007e20000100800 */
[----:B0-----:R-:W-:Y:S01]  /*8be0*/  IMAD.MOV.U32 R173, RZ, RZ, R3 ;  /* 0x000000ffffad7224 */ /* 0x001fe200078e0003 */
[----:B------:R-:W-:Y:S01]  /*8bf0*/  UIADD3 UR16, UR6, 0x4, URZ ;  /* 0x0000000406107890 */ /* 0x000fe2000fffe03f */
[----:B-1----:R-:W-:Y:S01]  /*8c00*/  IMAD.MOV.U32 R174, RZ, RZ, R2 ;  /* 0x000000ffffae7224 */ /* 0x002fe200078e0002 */
[----:B------:R-:W-:Y:S01]  /*8c10*/  UIADD3 UR12, UR5, 0x4, URZ ;  /* 0x00000004050c7890 */ /* 0x000fe2000fffe03f */
[----:B---3--:R-:W-:Y:S01]  /*8c20*/  IMAD.MOV.U32 R175, RZ, RZ, R0 ;  /* 0x000000ffffaf7224 */ /* 0x008fe200078e0000 */
[----:B------:R-:W-:-:S05]  /*8c30*/  WARPGROUP.DEPBAR.LE gsb0, 0x0 ;  /* 0x00008000000079c5 */ /* 0x000fca0000010000 */
        /* <DEDUP_REMOVED lines=136> */
[----:B-1----:R-:W-:Y:S01]  /*94c0*/  MOV R172, R216 ;  /* 0x000000d800ac7202 */ /* 0x002fe20000000f00 */
        /* <DEDUP_REMOVED lines=44> */
[----:B------:R-:W-:Y:S01]  /*9790*/  MOV R170, R10 ;  /* 0x0000000a00aa7202 */ /* 0x000fe20000000f00 */
[----:B------:R-:W-:Y:S02]  /*97a0*/  IMAD.MOV.U32 R171, RZ, RZ, R11 ;  /* 0x000000ffffab7224 */ /* 0x000fe400078e000b */
[----:B------:R0:W-:Y:S01]  /*97b0*/  STL [R1+0x1ec], R213 ;  /* 0x0001ecd501007387 */ /* 0x0001e20000100800 */
[----:B------:R-:W-:Y:S02]  /*97c0*/  IMAD.MOV.U32 R168, RZ, RZ, R8 ;  /* 0x000000ffffa87224 */ /* 0x000fe400078e0008 */
[----:B------:R-:W-:Y:S01]  /*97d0*/  IMAD.MOV.U32 R169, RZ, RZ, R9 ;  /* 0x000000ffffa97224 */ /* 0x000fe200078e0009 */
[----:B------:R-:W-:Y:S01]  /*97e0*/  STL [R1+0x1e8], R214 ;  /* 0x0001e8d601007387 */ /* 0x000fe20000100800 */
[----:B------:R-:W-:-:S02]  /*97f0*/  IMAD.MOV.U32 R11, RZ, RZ, R12 ;  /* 0x000000ffff0b7224 */ /* 0x000fc400078e000c */
[----:B------:R-:W-:Y:S01]  /*9800*/  IMAD.MOV.U32 R10, RZ, RZ, R13 ;  /* 0x000000ffff0a7224 */ /* 0x000fe200078e000d */
[----:B------:R1:W-:Y:S01]  /*9810*/  STL [R1+0x1e4], R215 ;  /* 0x0001e4d701007387 */ /* 0x0003e20000100800 */
[----:B------:R-:W-:Y:S02]  /*9820*/  IMAD.MOV.U32 R9, RZ, RZ, R14 ;  /* 0x000000ffff097224 */ /* 0x000fe400078e000e */
[----:B------:R-:W-:Y:S01]  /*9830*/  IMAD.MOV.U32 R8, RZ, RZ, R15 ;  /* 0x000000ffff087224 */ /* 0x000fe200078e000f */
[----:B------:R-:W-:Y:S01]  /*9840*/  MOV R15, R100 ;  /* 0x00000064000f7202 */ /* 0x000fe20000000f00 */
[----:B------:R-:W-:Y:S02]  /*9850*/  IMAD.MOV.U32 R13, RZ, RZ, R102 ;  /* 0x000000ffff0d7224 */ /* 0x000fe400078e0066 */
[----:B------:R-:W-:Y:S02]  /*9860*/  IMAD.MOV.U32 R12, RZ, RZ, R103 ;  /* 0x000000ffff0c7224 */ /* 0x000fe400078e0067 */
[----:B------:R-:W-:Y:S01]  /*9870*/  IMAD.MOV.U32 R14, RZ, RZ, R101 ;  /* 0x000000ffff0e7224 */ /* 0x000fe200078e0065 */
[----:B------:R-:W2:Y:S01]  /*9880*/  LDL.LU.64 R102, [R1+0x290] ;  /* 0x0002900001667983 */ /* 0x000ea20000300a00 */
[----:B------:R-:W-:-:S02]  /*9890*/  IMAD.MOV.U32 R21, RZ, RZ, R98 ;  /* 0x000000ffff157224 */ /* 0x000fc400078e0062 */
[----:B------:R-:W-:Y:S01]  /*98a0*/  IMAD.MOV.U32 R20, RZ, RZ, R99 ;  /* 0x000000ffff147224 */ /* 0x000fe200078e0063 */
[----:B------:R-:W2:Y:S01]  /*98b0*/  LDL.LU.64 R100, [R1+0x288] ;  /* 0x0002880001647983 */ /* 0x000ea20000300a00 */
[----:B------:R-:W-:Y:S02]  /*98c0*/  IMAD.MOV.U32 R23, RZ, RZ, R96 ;  /* 0x000000ffff177224 */ /* 0x000fe400078e0060 */
[----:B------:R-:W-:Y:S01]  /*98d0*/  IMAD.MOV.U32 R22, RZ, RZ, R97 ;  /* 0x000000ffff167224 */ /* 0x000fe200078e0061 */
[----:B------:R-:W2:Y:S01]  /*98e0*/  LDL.LU.64 R98, [R1+0x280] ;  /* 0x0002800001627983 */ /* 0x000ea20000300a00 */
[----:B------:R-:W-:Y:S02]  /*98f0*/  IMAD.MOV.U32 R233, RZ, RZ, R126 ;  /* 0x000000ffffe97224 */ /* 0x000fe400078e007e */
[----:B------:R-:W-:Y:S01]  /*9900*/  IMAD.MOV.U32 R232, RZ, RZ, R127 ;  /* 0x000000ffffe87224 */ /* 0x000fe200078e007f */
[----:B------:R-:W2:Y:S01]  /*9910*/  LDL.LU.64 R96, [R1+0x278] ;  /* 0x0002780001607983 */ /* 0x000ea20000300a00 */
[----:B------:R-:W-:Y:S01]  /*9920*/  IMAD.MOV.U32 R196, RZ, RZ, R4 ;  /* 0x000000ffffc47224 */ /* 0x000fe200078e0004 */
[----:B------:R-:W-:Y:S01]  /*9930*/  MOV R2, R123 ;  /* 0x0000007b00027202 */ /* 0x000fe20000000f00 */
[----:B------:R-:W-:Y:S01]  /*9940*/  IMAD.MOV.U32 R198, RZ, RZ, R6 ;  /* 0x000000ffffc67224 */ /* 0x000fe200078e0006 */
[----:B------:R-:W3:Y:S01]  /*9950*/  LDL.LU.64 R126, [R1+0x270] ;  /* 0x00027000017e7983 */ /* 0x000ee20000300a00 */
[----:B------:R-:W-:Y:S01]  /*9960*/  IMAD.MOV.U32 R199, RZ, RZ, R7 ;  /* 0x000000ffffc77224 */ /* 0x000fe200078e0007 */
[----:B------:R-:W-:Y:S01]  /*9970*/  MOV R6, R17 ;  /* 0x0000001100067202 */ /* 0x000fe20000000f00 */
[----:B------:R-:W-:-:S02]  /*9980*/  IMAD.MOV.U32 R235, RZ, RZ, R124 ;  /* 0x000000ffffeb7224 */ /* 0x000fc400078e007c */
[----:B------:R-:W-:Y:S02]  /*9990*/  IMAD.MOV.U32 R234, RZ, RZ, R125 ;  /* 0x000000ffffea7224 */ /* 0x000fe400078e007d */
[----:B------:R-:W-:Y:S01]  /*99a0*/  IMAD.MOV.U32 R197, RZ, RZ, R5 ;  /* 0x000000ffffc57224 */ /* 0x000fe200078e0005 */
[----:B------:R-:W3:Y:S01]  /*99b0*/  LDL.LU.64 R124, [R1+0x268] ;  /* 0x00026800017c7983 */ /* 0x000ee20000300a00 */
[----:B------:R-:W-:Y:S02]  /*99c0*/  IMAD.MOV.U32 R7, RZ, RZ, R16 ;  /* 0x000000ffff077224 */ /* 0x000fe400078e0010 */
[----:B------:R-:W-:Y:S02]  /*99d0*/  IMAD.MOV.U32 R4, RZ, RZ, R122 ;  /* 0x000000ffff047224 */ /* 0x000fe400078e007a */
[----:B------:R-:W-:Y:S01]  /*99e0*/  IMAD.MOV.U32 R5, RZ, RZ, R18 ;  /* 0x000000ffff057224 */ /* 0x000fe200078e0012 */
[----:B------:R-:W3:Y:S01]  /*99f0*/  LDL.LU.64 R122, [R1+0x260] ;  /* 0x00026000017a7983 */ /* 0x000ee20000300a00 */
[----:B------:R-:W-:Y:S01]  /*9a00*/  IMAD.MOV.U32 R0, RZ, RZ, R19 ;  /* 0x000000ffff007224 */ /* 0x000fe200078e0013 */
[----:B------:R-:W-:-:S02]  /*9a10*/  WARPGROUP.DEPBAR.LE gsb0, 0x0 ;  /* 0x00008000000079c5 */ /* 0x000fc40000010000 */
[----:B------:R-:W-:Y:S02]  /*9a20*/  IMAD.MOV.U32 R17, RZ, RZ, R120 ;  /* 0x000000ffff117224 */ /* 0x000fe400078e0078 */
[----:B------:R-:W-:Y:S02]  /*9a30*/  IMAD.MOV.U32 R16, RZ, RZ, R121 ;  /* 0x000000ffff107224 */ /* 0x000fe400078e0079 */
[----:B------:R-:W3:Y:S01]  /*9a40*/  LDL.LU.64 R120, [R1+0x258] ;  /* 0x0002580001787983 */ /* 0x000ee20000300a00 */
[----:B------:R-:W-:Y:S02]  /*9a50*/  IMAD.MOV.U32 R19, RZ, RZ, R222 ;  /* 0x000000ffff137224 */ /* 0x000fe400078e00de */
[----:B------:R-:W-:Y:S01]  /*9a60*/  IMAD.MOV.U32 R18, RZ, RZ, R223 ;  /* 0x000000ffff127224 */ /* 0x000fe200078e00df */
[----:B0-----:R-:W-:Y:S01]  /*9a70*/  MOV R213, R218 ;  /* 0x000000da00d57202 */ /* 0x001fe20000000f00 */
[----:B-1----:R-:W-:Y:S01]  /*9a80*/  IMAD.MOV.U32 R215, RZ, RZ, R220 ;  /* 0x000000ffffd77224 */ /* 0x002fe200078e00dc */
[----:B------:R-:W4:Y:S01]  /*9a90*/  LDL.LU.64 R222, [R1+0x250] ;  /* 0x0002500001de7983 */ /* 0x000f220000300a00 */
[----:B------:R-:W-:-:S02]  /*9aa0*/  IMAD.MOV.U32 R3, RZ, RZ, R221 ;  /* 0x000000ffff037224 */ /* 0x000fc400078e00dd */
        /* <DEDUP_REMOVED lines=16> */
[----:B-1----:R-:W-:Y:S01]  /*9bb0*/  IMAD.MOV.U32 R216, RZ, RZ, R196 ;  /* 0x000000ffffd87224 */ /* 0x002fe200078e00c4 */
[----:B------:R-:W-:Y:S01]  /*9bc0*/  MOV R217, R197 ;  /* 0x000000c500d97202 */ /* 0x000fe20000000f00 */
        /* <DEDUP_REMOVED lines=9> */
[----:B------:R-:W-:Y:S02]  /*9c60*/  IMAD.MOV.U32 R221, RZ, RZ, R169 ;  /* 0x000000ffffdd7224 */ /* 0x000fe400078e00a9 */
[----:B------:R-:W-:Y:S01]  /*9c70*/  IMAD.MOV.U32 R222, RZ, RZ, R170 ;  /* 0x000000ffffde7224 */ /* 0x000fe200078e00aa */
[----:B------:R-:W2:Y:S01]  /*9c80*/  LDL.LU R169, [R1+0x220] ;  /* 0x0002200001a97983 */ /* 0x000ea20000300800 */
[----:B------:R-:W-:-:S03]  /*9c90*/  IMAD.MOV.U32 R223, RZ, RZ, R171 ;  /* 0x000000ffffdf7224 */ /* 0x000fc600078e00ab */
        /* <DEDUP_REMOVED lines=12> */
[----:B------:R-:W2:Y:S01]  /*9d60*/  LDL.LU R172, [R1+0x214] ;  /* 0x0002140001ac7983 */ /* 0x000ea20000300800 */
[----:B------:R-:W-:-:S03]  /*9d70*/  IMAD.MOV.U32 R195, RZ, RZ, R175 ;  /* 0x000000ffffc37224 */ /* 0x000fc600078e00af */
[----:B------:R-:W2:Y:S04]  /*9d80*/  LDL.LU R173, [R1+0x210] ;  /* 0x0002100001ad7983 */ /* 0x000ea80000300800 */
[----:B------:R-:W2:Y:S04]  /*9d90*/  LDL.LU R174, [R1+0x20c] ;  /* 0x00020c0001ae7983 */ /* 0x000ea80000300800 */
[----:B------:R-:W2:Y:S01]  /*9da0*/  LDL.LU R175, [R1+0x208] ;  /* 0x0002080001af7983 */ /* 0x000ea20000300800 */
[----:B------:R-:W-:Y:S02]  /*9db0*/  IMAD.MOV.U32 R196, RZ, RZ, R148 ;  /* 0x000000ffffc47224 */ /* 0x000fe400078e0094 */
[----:B------:R-:W-:Y:S01]  /*9dc0*/  IMAD.MOV.U32 R197, RZ, RZ, R149 ;  /* 0x000000ffffc57224 */ /* 0x000fe200078e0095 */
[----:B------:R-:W4:Y:S01]  /*9dd0*/  LDL.LU R148, [R1+0x204] ;  /* 0x0002040001947983 */ /* 0x000f220000300800 */
[----:B------:R-:W-:Y:S01]  /*9de0*/  IMAD.MOV.U32 R198, RZ, RZ, R150 ;  /* 0x000000ffffc67224 */ /* 0x000fe200078e0096 */
[----:B------:R-:W-:-:S02]  /*9df0*/  MOV R199, R151 ;  /* 0x0000009700c77202 */ /* 0x000fc40000000f00 */
        /* <DEDUP_REMOVED lines=233> */
[----:B------:R-:W-:-:S06]  /*ac90*/  UMOV UR41, 0x40000040 ;  /* 0x4000004000297882 */ /* 0x000fcc0000000000 */
[----:B------:R-:W-:Y:S01]  /*aca0*/  UMOV UR40, UR6 ;  /* 0x0000000600287c82 */ /* 0x000fe20008000000 */
[----:B------:R-:W-:Y:S02]  /*acb0*/  WARPGROUP.DEPBAR.LE gsb0, 0x0 ;  /* 0x00008000000079c5 */ /* 0x000fe40000010000 */
[----:B------:R-:W-:-:S06]  /*acc0*/  WARPGROUP.ARRIVE ;  /* 0x00000000000079c5 */ /* 0x000fcc0000000000 */
[----:B------:R-:W-:Y:S01]  /*acd0*/  HGMMA.64x16x16.F32.BF16 R192, gdesc[UR40], R192, gsb0 ;  /* 0x0020000028c079f0 */ /* 0x000fe200080018c0 */
[----:B------:R-:W-:Y:S01]  /*ace0*/  IMAD.MOV.U32 R221, RZ, RZ, R3 ;  /* 0x000000ffffdd7224 */ /* 0x000fe200078e0003 */
[----:B---3--:R-:W-:Y:S01]  /*acf0*/  MOV R222, R19 ;  /* 0x0000001300de7202 */ /* 0x008fe20000000f00 */
        /* <DEDUP_REMOVED lines=92> */
[----:B------:R-:W-:Y:S01]  /*b2c0*/  BPT.TRAP 0x1 ;  /* 0x000000040000795c */ /* 0x000fe20000300000 */
.L_x_27:
[----:B------:R-:W2:Y:S04]  /*b2d0*/  LDL R0, [R1+0x10c] ;  /* 0x00010c0001007983 */ /* 0x000ea80000100800 */
[----:B------:R-:W3:Y:S01]  /*b2e0*/  LDL R5, [R1+0x100] ;  /* 0x0001000001057983 */ /* 0x000ee20000100800 */
[----:B-----5:R-:W-:Y:S02]  /*b2f0*/  ISETP.NE.AND P1, PT, R17, RZ, PT ;  /* 0x000000ff1100720c */ /* 0x020fe40003f25270 */
[----:B--2---:R-:W-:Y:S01]  /*b300*/  R2UR UR5, R0 ;  /* 0x00000000000572ca */ /* 0x004fe200000e0000 */
[----:B------:R-:W-:-:S10]  /*b310*/  IMAD.U32 R0, RZ, RZ, UR7 ;  /* 0x00000007ff007e24 */ /* 0x000fd4000f8e00ff */
[----:B------:R-:W-:-:S05]  /*b320*/  @P1 LEA R0, R0, UR60, 0x3 ;  /* 0x0000003c00001c11 */ /* 0x000fca000f8e18ff */
[----:B------:R-:W-:Y:S01]  /*b330*/  @P1 VIADD R0, R0, 0x18 ;  /* 0x0000001800001836 */ /* 0x000fe20000000000 */
[----:B------:R-:W-:-:S04]  /*b340*/  UISETP.GT.U32.AND UP0, UPT, UR5, 0x1, UPT ;  /* 0x000000010500788c */ /* 0x000fc8000bf04070 */
[----:B---3--:R-:W-:-:S04]  /*b350*/  @P1 PRMT R0, R5, 0x654, R0 ;  /* 0x0000065405001816 */ /* 0x008fc80000000000 */
[----:B------:R0:W-:Y:S01]  /*b360*/  @P1 SYNCS.ARRIVE.TRANS64.RED.A1T0 RZ, [R0+URZ], RZ ;  /* 0x000000ff00ff19a7 */ /* 0x0001e2000810043f */
[----:B------:R-:W-:-:S13]  /*b370*/  PLOP3.LUT P1, PT, PT, PT, UP0, 0x80, 0x0 ;  /* 0x000000000000781c */ /* 0x000fda0003f2f008 */
[----:B0-----:R-:W-:Y:S05]  /*b380*/  @P1 BRA `(.L_x_28) ;  /* 0x0000000000041947 */ /* 0x001fea0003800000 */
[----:B------:R-:W-:Y:S01]  /*b390*/  BPT.TRAP 0x1 ;  /* 0x000000040000795c */ /* 0x000fe20000300000 */
.L_x_28:
[----:B------:R-:W-:Y:S02]  /*b3a0*/  UISETP.GT.AND UP2, UPT, UR39, 0x1, UPT ;  /* 0x000000012700788c */ /* 0x000fe4000bf44270 */
[----:B------:R-:W-:Y:S02]  /*b3b0*/  UIADD3 UR4, UR4, 0x1, URZ ;  /* 0x0000000104047890 */ /* 0x000fe4000fffe03f */
[----:B------:R-:W-:Y:S02]  /*b3c0*/  UIADD3 UR7, UR7, 0x1, URZ ;  /* 0x0000000107077890 */ /* 0x000fe4000fffe03f */
[----:B------:R-:W-:Y:S01]  /*b3d0*/  PLOP3.LUT P1, PT, PT, PT, UP2, 0x80, 0x0 ;  /* 0x000000000000781c */ /* 0x000fe20003f2f028 */
[----:B------:R-:W-:Y:S02]  /*b3e0*/  UISETP.NE.AND UP0, UPT, UR4, 0x3, UPT ;  /* 0x000000030400788c */ /* 0x000fe4000bf05270 */
[----:B------:R-:W-:Y:S02]  /*b3f0*/  UIADD3 UR5, UR39, -0x1, URZ ;  /* 0xffffffff27057890 */ /* 0x000fe4000fffe03f */
[----:B------:R-:W-:-:S02]  /*b400*/  UISETP.NE.AND UP1, UPT, UR7, 0x3, UPT ;  /* 0x000000030700788c */ /* 0x000fc4000bf25270 */
[----:B------:R-:W-:Y:S02]  /*b410*/  USEL UR6, URZ, 0x1, UP0 ;  /* 0x000000013f067887 */ /* 0x000fe40008000000 */
[----:B------:R-:W-:Y:S02]  /*b420*/  USEL UR4, UR4, URZ, UP0 ;  /* 0x0000003f04047287 */ /* 0x000fe40008000000 */
[----:B------:R-:W-:Y:S02]  /*b430*/  USEL UR7, UR7, URZ, UP1 ;  /* 0x0000003f07077287 */ /* 0x000fe40008800000 */
[----:B------:R-:W-:Y:S01]  /*b440*/  ULOP3.LUT UR38, UR38, UR6, URZ, 0x3c, !UPT ;  /* 0x0000000626267292 */ /* 0x000fe2000f8e3c3f */
[----:B------:R-:W-:Y:S01]  /*b450*/  UMOV UR39, UR5 ;  /* 0x0000000500277c82 */ /* 0x000fe20008000000 */
[----:B------:R-:W-:Y:S10]  /*b460*/  @P1 BRA `(.L_x_29) ;  /* 0xffffffb000301947 */ /* 0x000ff4000383ffff */
.L_x_22:
[----:B------:R0:W5:Y:S01]  /*b470*/  LDL R7, [R1+0x134] ;  /* 0x0001340001077983 */ /* 0x0001620000100800 */
[----:B------:R-:W1:Y:S02]  /*b480*/  LDC R0, c[0x0][0x28c] ;  /* 0x0000a300ff007b82 */ /* 0x000e640000000800 */
[----:B-1----:R-:W-:-:S13]  /*b490*/  ISETP.GE.AND P1, PT, R0, 0x1, PT ;  /* 0x000000010000780c */ /* 0x002fda0003f26270 */
[----:B0-----:R-:W-:Y:S05]  /*b4a0*/  @!P1 BRA `(.L_x_30) ;  /* 0x00000000004c9947 */ /* 0x001fea0003800000 */
[----:B------:R-:W-:Y:S05]  /*b4b0*/  @!P0 BRA `(.L_x_31) ;  /* 0x0000000000048947 */ /* 0x000fea0003800000 */
[----:B------:R-:W-:Y:S01]  /*b4c0*/  BPT.TRAP 0x1 ;  /* 0x000000040000795c */ /* 0x000fe20000300000 */
.L_x_31:
[----:B------:R-:W2:Y:S04]  /*b4d0*/  LDL R0, [R1+0x10c] ;  /* 0x00010c0001007983 */ /* 0x000ea80000100800 */
[----:B-----5:R-:W3:Y:S01]  /*b4e0*/  LDL R3, [R1+0x100] ;  /* 0x0001000001037983 */ /* 0x020ee20000100800 */
[----:B------:R-:W-:Y:S02]  /*b4f0*/  R2UR UR5, R7 ;  /* 0x00000000070572ca */ /* 0x000fe400000e0000 */
[----:B------:R-:W-:Y:S02]  /*b500*/  ISETP.NE.AND P0, PT, R17, RZ, PT ;  /* 0x000000ff1100720c */ /* 0x000fe40003f05270 */
[----:B--2---:R-:W-:-:S11]  /*b510*/  R2UR UR4, R0 ;  /* 0x00000000000472ca */ /* 0x004fd600000e0000 */
[----:B------:R-:W-:-:S05]  /*b520*/  @P0 IADD3 R0, R4, UR5, RZ ;  /* 0x0000000504000c10 */ /* 0x000fca000fffe0ff */
[----:B------:R-:W-:-:S05]  /*b530*/  @P0 IMAD.WIDE.U32 R4, R0, -0x55555555, RZ ;  /* 0xaaaaaaab00040825 */ /* 0x000fca00078e00ff */
[----:B------:R-:W-:Y:S01]  /*b540*/  @P0 SHF.R.U32.HI R4, RZ, 0x1, R5 ;  /* 0x00000001ff040819 */ /* 0x000fe20000011605 */
[----:B------:R-:W-:-:S04]  /*b550*/  UISETP.GT.U32.AND UP0, UPT, UR4, 0x1, UPT ;  /* 0x000000010400788c */ /* 0x000fc8000bf04070 */
[----:B------:R-:W-:-:S05]  /*b560*/  @P0 IMAD R0, R4, -0x3, R0 ;  /* 0xfffffffd04000824 */ /* 0x000fca00078e0200 */
[----:B------:R-:W-:-:S05]  /*b570*/  @P0 LEA R0, R0, UR60, 0x3 ;  /* 0x0000003c00000c11 */ /* 0x000fca000f8e18ff */
[----:B------:R-:W-:-:S05]  /*b580*/  @P0 VIADD R0, R0, 0x18 ;  /* 0x0000001800000836 */ /* 0x000fca0000000000 */
[----:B---3--:R-:W-:-:S04]  /*b590*/  @P0 PRMT R0, R3, 0x654, R0 ;  /* 0x0000065403000816 */ /* 0x008fc80000000000 */
[----:B------:R0:W-:Y:S01]  /*b5a0*/  @P0 SYNCS.ARRIVE.TRANS64.RED.A1T0 RZ, [R0+URZ], RZ ;  /* 0x000000ff00ff09a7 */ /* 0x0001e2000810043f */
[----:B------:R-:W-:-:S13]  /*b5b0*/  PLOP3.LUT P0, PT, PT, PT, UP0, 0x80, 0x0 ;  /* 0x000000000000781c */ /* 0x000fda0003f0f008 */
[----:B0-----:R-:W-:Y:S05]  /*b5c0*/  @P0 BRA `(.L_x_30) ;  /* 0x0000000000040947 */ /* 0x001fea0003800000 */
[----:B------:R-:W-:Y:S01]  /*b5d0*/  BPT.TRAP 0x1 ;  /* 0x000000040000795c */ /* 0x000fe20000300000 */
.L_x_30:
[----:B------:R-:W2:Y:S01]  /*b5e0*/  LDL R0, [R1+0x140] ;  /* 0x0001400001007983 */ /* 0x000ea20000100800 */
[----:B------:R-:W0:Y:S01]  /*b5f0*/  S2R R8, SR_TID.X ;  /* 0x0000000000087919 */ /* 0x000e220000002100 */
[----:B-----5:R-:W-:Y:S01]  /*b600*/  R2UR UR4, R18 ;  /* 0x00000000120472ca */ /* 0x020fe200000e0000 */
[----:B------:R-:W-:Y:S01]  /*b610*/  ULDC.64 UR8, c[0x0][0x5d0] ;  /* 0x0001740000087ab9 */ /* 0x000fe20000000a00 */
[----:B------:R-:W3:Y:S04]  /*b620*/  LDL.LU R6, [R1+0x13c] ;  /* 0x00013c0001067983 */ /* 0x000ee80000300800 */
[----:B------:R-:W4:Y:S01]  /*b630*/  LDL R22, [R1+0x110] ;  /* 0x0001100001167983 */ /* 0x000f220000100800 */
[----:B------:R-:W-:Y:S02]  /*b640*/  R2UR UR7, R19 ;  /* 0x00000000130772ca */ /* 0x000fe400000e0000 */
[----:B------:R-:W-:-:S04]  /*b650*/  R2UR UR14, R7 ;  /* 0x00000000070e72ca */ /* 0x000fc800000e0000 */
[----:B------:R-:W-:-:S06]  /*b660*/  UIMAD UR6, UR4, 0xb0, URZ ;  /* 0x000000b0040678a4 */ /* 0x000fcc000f8e023f */
[----:B------:R-:W-:Y:S01]  /*b670*/  IMAD.U32 R18, RZ, RZ, UR6 ;  /* 0x00000006ff127e24 */ /* 0x000fe2000f8e00ff */
[----:B------:R-:W-:Y:S02]  /*b680*/  UIMAD.WIDE UR10, UR7, 0x180, URZ ;  /* 0x00000180070a78a5 */ /* 0x000fe4000f8e023f */
[----:B------:R-:W-:Y:S01]  /*b690*/  UIMAD UR7, UR7, 0x180, URZ ;  /* 0x00000180070778a4 */ /* 0x000fe2000f8e023f */
[----:B0-----:R-:W-:Y:S01]  /*b6a0*/  SHF.R.U32.HI R4, RZ, 0x7, R8 ;  /* 0x00000007ff047819 */ /* 0x001fe20000011608 */
[C---:B------:R-:W-:Y:S01]  /*b6b0*/  IMAD.SHL.U32 R19, R8.reuse, 0x2, RZ ;  /* 0x0000000208137824 */ /* 0x040fe200078e00ff */
[----:B------:R-:W-:Y:S02]  /*b6c0*/  LOP3.LUT R5, R8, 0x60, RZ, 0xc0, !PT ;  /* 0x0000006008057812 */ /* 0x000fe400078ec0ff */
[----:B------:R-:W-:Y:S02]  /*b6d0*/  LOP3.LUT R4, R4, 0x1, RZ, 0xc0, !PT ;  /* 0x0000000104047812 */ /* 0x000fe400078ec0ff */
[----:B------:R-:W-:-:S02]  /*b6e0*/  SHF.R.U32.HI R5, RZ, 0x1, R5 ;  /* 0x00000001ff057819 */ /* 0x000fc40000011605 */
[----:B------:R-:W-:Y:S01]  /*b6f0*/  LOP3.LUT R18, R18, 0x6, R19, 0xf8, !PT ;  /* 0x0000000612127812 */ /* 0x000fe200078ef813 */
[----:B------:R-:W-:-:S03]  /*b700*/  IMAD.SHL.U32 R3, R4, 0x40, RZ ;  /* 0x0000004004037824 */ /* 0x000fc600078e00ff */
[----:B------:R-:W-:Y:S02]  /*b710*/  SHF.R.S32.HI R19, RZ, 0x1f, R18 ;  /* 0x0000001fff137819 */ /* 0x000fe40000011412 */
[----:B--2---:R-:W-:Y:S02]  /*b720*/  R2UR UR5, R0 ;  /* 0x00000000000572ca */ /* 0x004fe400000e0000 */
[----:B------:R-:W-:-:S04]  /*b730*/  SHF.R.U32.HI R0, RZ, 0x2, R8 ;  /* 0x00000002ff007819 */ /* 0x000fc80000011608 */
[----:B------:R-:W-:Y:S02]  /*b740*/  LOP3.LUT R0, R0, 0x7, RZ, 0xc0, !PT ;  /* 0x0000000700007812 */ /* 0x000fe400078ec0ff */
[----:B---3--:R-:W-:Y:S02]  /*b750*/  R2UR UR13, R6 ;  /* 0x00000000060d72ca */ /* 0x008fe400000e0000 */
[--C-:B------:R-:W-:Y:S02]  /*b760*/  LOP3.LUT R3, R3, 0x40, R0.reuse, 0xe2, !PT ;  /* 0x0000004003037812 */ /* 0x100fe400078ee200 */
[----:B----4-:R-:W-:Y:S01]  /*b770*/  R2UR UR15, R22 ;  /* 0x00000000160f72ca */ /* 0x010fe200000e0000 */
[----:B------:R-:W-:Y:S01]  /*b780*/  UISETP.GE.U32.AND UP2, UPT, UR5, 0x3, UPT ;  /* 0x000000030500788c */ /* 0x000fe2000bf46070 */
[----:B------:R-:W-:Y:S02]  /*b790*/  IADD3 R0, RZ, -R5, -R0 ;  /* 0x80000005ff007210 */ /* 0x000fe40007ffe800 */
[----:B------:R-:W-:-:S03]  /*b7a0*/  LOP3.LUT R3, R3, UR10, R5, 0xfe, !PT ;  /* 0x0000000a03037c12 */ /* 0x000fc6000f8efe05 */
[----:B------:R-:W-:Y:S02]  /*b7b0*/  IMAD R0, R4, -0x40, R0 ;  /* 0xffffffc004007824 */ /* 0x000fe400078e0200 */
[----:B------:R-:W-:-:S04]  /*b7c0*/  IMAD.U32 R4, RZ, RZ, UR8 ;  /* 0x00000008ff047e24 */ /* 0x000fc8000f8e00ff */
[----:B------:R-:W-:Y:S02]  /*b7d0*/  USHF.R.S32.HI UR12, URZ, 0x1f, UR15 ;  /* 0x0000001f3f0c7899 */ /* 0x000fe4000801140f */
[----:B------:R-:W-:Y:S02]  /*b7e0*/  IMAD.WIDE.U32 R4, R4, UR15, R18 ;  /* 0x0000000f04047c25 */ /* 0x000fe4000f8e0012 */
[----:B------:R-:W-:Y:S02]  /*b7f0*/  UIMAD UR4, UR12, UR8, URZ ;  /* 0x000000080c0472a4 */ /* 0x000fe4000f8e023f */
[----:B------:R-:W-:Y:S02]  /*b800*/  UIADD3 UR8, UR5, UR14, URZ ;  /* 0x0000000e05087290 */ /* 0x000fe4000fffe03f */
[----:B------:R-:W-:Y:S02]  /*b810*/  UIMAD UR4, UR15, UR9, UR4 ;  /* 0x000000090f0472a4 */ /* 0x000fe4000f8e0204 */
[----:B------:R-:W-:Y:S01]  /*b820*/  UISETP.GT.U32.AND UP1, UPT, UR8, 0x2, UPT ;  /* 0x000000020800788c */ /* 0x000fe2000bf24070 */
[----:B------:R-:W-:-:S02]  /*b830*/  ULDC UR9, c[0x0][0x284] ;  /* 0x0000a10000097ab9 */ /* 0x000fc40000000800 */
[----:B------:R-:W-:Y:S01]  /*b840*/  MOV R6, UR9 ;  /* 0x0000000900067c02 */ /* 0x000fe20008000f00 */
[----:B------:R-:W-:Y:S01]  /*b850*/  VIADD R5, R5, UR4 ;  /* 0x0000000405057c36 */ /* 0x000fe20008000000 */
[----:B------:R-:W-:Y:S01]  /*b860*/  ULDC UR4, c[0x0][0x288] ;  /* 0x0000a20000047ab9 */ /* 0x000fe20000000800 */
[----:B------:R-:W-:Y:S01]  /*b870*/  UISETP.LT.U32.AND UP1, UPT, UR5, 0x3, UP1 ;  /* 0x000000030500788c */ /* 0x000fe20008f21070 */
[----:B------:R-:W-:Y:S01]  /*b880*/  IADD3 R7, R6, -UR7, R0 ;  /* 0x8000000706077c10 */ /* 0x000fe2000fffe000 */
[----:B------:R-:W-:Y:S01]  /*b890*/  IMAD.MOV.U32 R6, RZ, RZ, -0x2 ;  /* 0xfffffffeff067424 */ /* 0x000fe200078e00ff */
[----:B------:R-:W-:Y:S01]  /*b8a0*/  LOP3.LUT R0, R8, 0x3, RZ, 0xc0, !PT ;  /* 0x0000000308007812 */ /* 0x000fe200078ec0ff */
[----:B------:R-:W-:Y:S02]  /*b8b0*/  UISETP.GE.AND UP0, UPT, UR6, UR4, UPT ;  /* 0x000000040600728c */ /* 0x000fe4000bf06270 */
[----:B------:R-:W-:Y:S02]  /*b8c0*/  STL [R1+0x104], R7 ;  /* 0x0001040701007387 */ /* 0x000fe40000100800 */
[----:B------:R-:W-:Y:S01]  /*b8d0*/  IMAD R0, R0, R6, UR4 ;  /* 0x0000000400007e24 */ /* 0x000fe2000f8e0206 */
[----:B------:R-:W-:-:S02]  /*b8e0*/  UIMAD.WIDE.U32 UR4, UR8, -0x55555555, URZ ;  /* 0xaaaaaaab080478a5 */ /* 0x000fc4000f8e003f */
[----:B------:R-:W-:Y:S01]  /*b8f0*/  UISETP.GE.OR UP0, UPT, UR7, UR9, UP0 ;  /* 0x000000090700728c */ /* 0x000fe20008706670 */
[----:B------:R-:W-:Y:S01]  /*b900*/  VIADD R0, R0, -UR6 ;  /* 0x8000000600007c36 */ /* 0x000fe20008000000 */
[----:B------:R-:W-:Y:S02]  /*b910*/  USHF.R.U32.HI UR4, URZ, 0x1, UR5 ;  /* 0x000000013f047899 */ /* 0x000fe40008011605 */
[----:B------:R-:W-:Y:S02]  /*b920*/  USEL UR7, URZ, 0x1, !UP1 ;  /* 0x000000013f077887 */ /* 0x000fe4000c800000 */
[----:B------:R-:W-:Y:S01]  /*b930*/  UIMAD UR5, UR4, -0x3, UR8 ;  /* 0xfffffffd040578a4 */ /* 0x000fe2000f8e0208 */
[----:B------:R-:W-:Y:S01]  /*b940*/  PLOP3.LUT P0, PT, PT, PT, UP0, 0x80, 0x0 ;  /* 0x000000000000781c */ /* 0x000fe20003f0f008 */
[----:B------:R-:W-:Y:S01]  /*b950*/  ULOP3.LUT UR13, UR13, UR7, URZ, 0x3c, !UPT ;  /* 0x000000070d0d7292 */ /* 0x000fe2000f8e3c3f */
[----:B------:R-:W-:-:S03]  /*b960*/  UMOV UR6, 0xffffffff ;  /* 0xffffffff00067882 */ /* 0x000fc60000000000 */
[----:B------:R-:W-:Y:S01]  /*b970*/  @UP2 ULOP3.LUT UR13, UR13, 0x1, UR4, 0x78, !UPT ;  /* 0x000000010d0d2892 */ /* 0x000fe2000f8e7804 */
[----:B------:R-:W-:-:S05]  /*b980*/  IMAD.U32 R6, RZ, RZ, UR5 ;  /* 0x00000005ff067e24 */ /* 0x000fca000f8e00ff */
[----:B------:R0:W-:Y:S02]  /*b990*/  STL [R1+0x134], R6 ;  /* 0x0001340601007387 */ /* 0x0001e40000100800 */
[----:B0-----:R-:W-:-:S05]  /*b9a0*/  IMAD.U32 R6, RZ, RZ, UR13 ;  /* 0x0000000dff067e24 */ /* 0x001fca000f8e00ff */
[----:B------:R0:W-:Y:S01]  /*b9b0*/  STL [R1+0x13c], R6 ;  /* 0x00013c0601007387 */ /* 0x0001e20000100800 */
[----:B------:R-:W-:Y:S05]  /*b9c0*/  @P0 BRA `(.L_x_32) ;  /* 0x00000134006c0947 */ /* 0x000fea0003800000 */
[----:B------:R-:W-:Y:S01]  /*b9d0*/  FSETP.NEU.AND P2, PT, R16, RZ, PT ;  /* 0x000000ff1000720b */ /* 0x000fe20003f4d000 */
[----:B------:R-:W-:Y:S01]  /*b9e0*/  ULDC.64 UR8, c[0x0][0x5c8] ;  /* 0x0001720000087ab9 */ /* 0x000fe20000000a00 */
[----:B------:R-:W-:Y:S01]  /*b9f0*/  ISETP.GT.AND P0, PT, R7, RZ, PT ;  /* 0x000000ff0700720c */ /* 0x000fe20003f04270 */
[----:B------:R-:W-:Y:S01]  /*ba00*/  UIMAD UR4, UR11, UR8, URZ ;  /* 0x000000080b0472a4 */ /* 0x000fe2000f8e023f */
[----:B------:R-:W-:Y:S01]  /*ba10*/  IMAD.U32 R11, RZ, RZ, UR9 ;  /* 0x00000009ff0b7e24 */ /* 0x000fe2000f8e00ff */
[----:B------:R-:W-:Y:S01]  /*ba20*/  BSSY B0, `(.L_x_32) ;  /* 0x0001355000007945 */ /* 0x000fe20003800000 */
[----:B------:R-:W-:Y:S01]  /*ba30*/  IMAD.WIDE.U32 R4, R3, UR8, R4 ;  /* 0x0000000803047c25 */ /* 0x000fe2000f8e0004 */
[----:B------:R-:W-:-:S03]  /*ba40*/  ISETP.GT.AND P1, PT, R0, RZ, P0 ;  /* 0x000000ff0000720c */ /* 0x000fc60000724270 */
[----:B------:R-:W-:-:S04]  /*ba50*/  IMAD R11, R3, R11, UR4 ;  /* 0x00000004030b7e24 */ /* 0x000fc8000f8e020b */
[----:B------:R-:W-:Y:S01]  /*ba60*/  IMAD.IADD R11, R5, 0x1, R11 ;  /* 0x00000001050b7824 */ /* 0x000fe200078e020b */
[----:B------:R-:W-:Y:S06]  /*ba70*/  @!P2 BRA `(.L_x_33) ;  /* 0x000000ec0008a947 */ /* 0x000fec0003800000 */
[----:B------:R-:W0:Y:S01]  /*ba80*/  LDC.64 R8, c[0x0][0x5b0] ;  /* 0x00016c00ff087b82 */ /* 0x000e220000000a00 */
[----:B------:R-:W2:Y:S01]  /*ba90*/  LDL.LU R23, [R1+0xc0] ;  /* 0x0000c00001177983 */ /* 0x000ea20000300800 */
[----:B------:R-:W-:-:S03]  /*baa0*/  R2UR UR7, R22 ;  /* 0x00000000160772ca */ /* 0x000fc600000e0000 */
[----:B------:R-:W-:Y:S03]  /*bab0*/  STL.64 [R1+0x148], R24 ;  /* 0x0001481801007387 */ /* 0x000fe60000100a00 */
[----:B------:R-:W1:Y:S08]  /*bac0*/  LDC.64 R12, c[0x0][0x5b8] ;  /* 0x00016e00ff0c7b82 */ /* 0x000e700000000a00 */
[----:B------:R-:W3:Y:S01]  /*bad0*/  LDC.64 R14, c[0x0][0x5a8] ;  /* 0x00016a00ff0e7b82 */ /* 0x000ee20000000a00 */
[----:B0-----:R-:W-:Y:S01]  /*bae0*/  MOV R6, R8 ;  /* 0x0000000800067202 */ /* 0x001fe20000000f00 */
[----:B------:R0:W-:Y:S03]  /*baf0*/  STL.64 [R1+0xe8], R8 ;  /* 0x0000e80801007387 */ /* 0x0001e60000100a00 */
[----:B------:R-:W-:Y:S01]  /*bb00*/  R2UR UR4, R6 ;  /* 0x00000000060472ca */ /* 0x000fe200000e0000 */
[----:B-1----:R-:W-:Y:S01]  /*bb10*/  IMAD.MOV.U32 R233, RZ, RZ, R12 ;  /* 0x000000ffffe97224 */ /* 0x002fe200078e000c */
[----:B------:R1:W-:Y:S01]  /*bb20*/  STL [R1+0xf8], R12 ;  /* 0x0000f80c01007387 */ /* 0x0003e20000100800 */
[----:B------:R-:W-:-:S02]  /*bb30*/  IMAD.MOV.U32 R7, RZ, RZ, R13 ;  /* 0x000000ffff077224 */ /* 0x000fc400078e000d */
[----:B------:R-:W-:Y:S02]  /*bb40*/  IMAD R5, R233, UR12, RZ ;  /* 0x0000000ce9057c24 */ /* 0x000fe4000f8e02ff */
[----:B0-----:R-:W-:Y:S02]  /*bb50*/  IMAD.MOV.U32 R8, RZ, RZ, R9 ;  /* 0x000000ffff087224 */ /* 0x001fe400078e0009 */
[----:B------:R-:W-:-:S04]  /*bb60*/  IMAD R232, R7, UR7, R5 ;  /* 0x0000000707e87c24 */ /* 0x000fc8000f8e0205 */
[----:B------:R-:W-:Y:S01]  /*bb70*/  UIMAD UR4, UR11, UR4, URZ ;  /* 0x000000040b0472a4 */ /* 0x000fe2000f8e023f */
[----:B-1----:R-:W-:Y:S01]  /*bb80*/  IMAD.WIDE.U32 R12, R233, UR7, R18 ;  /* 0x00000007e90c7c25 */ /* 0x002fe2000f8e0012 */
[----:B------:R-:W-:Y:S03]  /*bb90*/  STL [R1+0x114], R232 ;  /* 0x000114e801007387 */ /* 0x000fe60000100800 */
[----:B------:R-:W-:Y:S02]  /*bba0*/  IMAD.IADD R235, R13, 0x1, R232 ;  /* 0x000000010deb7824 */ /* 0x000fe400078e02e8 */
[----:B------:R-:W-:Y:S02]  /*bbb0*/  IMAD.MOV.U32 R234, RZ, RZ, R12 ;  /* 0x000000ffffea7224 */ /* 0x000fe400078e000c */
[C---:B------:R-:W-:Y:S01]  /*bbc0*/  IMAD R21, R3.reuse, R8, UR4 ;  /* 0x0000000403157e24 */ /* 0x040fe2000f8e0208 */
[----:B------:R-:W-:Y:S01]  /*bbd0*/  ULDC.64 UR4, c[0x0][0x5c0] ;  /* 0x0001700000047ab9 */ /* 0x000fe20000000a00 */
[----:B------:R-:W-:Y:S01]  /*bbe0*/  IMAD.WIDE.U32 R6, R3, R6, R234 ;  /* 0x0000000603067225 */ /* 0x000fe200078e00ea */
[----:B------:R-:W-:Y:S03]  /*bbf0*/  STL.64 [R1+0xf0], R234 ;  /* 0x0000f0ea01007387 */ /* 0x000fe60000100a00 */
[----:B------:R-:W-:Y:S01]  /*bc00*/  IMAD.IADD R5, R7, 0x1, R21 ;  /* 0x0000000107057824 */ /* 0x000fe200078e0215 */
[C---:B---3--:R-:W-:Y:S01]  /*bc10*/  LEA R8, P2, R6.reuse, R14, 0x1 ;  /* 0x0000000e06087211 */ /* 0x048fe200078408ff */
[----:B------:R-:W-:Y:S03]  /*bc20*/  STL [R1+0x118], R21 ;  /* 0x0001181501007387 */ /* 0x000fe60000100800 */
[----:B------:R-:W-:-:S05]  /*bc30*/  LEA.HI.X R9, R6, R15, R5, 0x1, P2 ;  /* 0x0000000f06097211 */ /* 0x000fca00010f0c05 */
[----:B------:R-:W3:Y:S04]  /*bc40*/  @P1 LDG.E.LTC128B.U16 R20, desc[UR36][R8.64] ;  /* 0x0000002408141981 */ /* 0x000ee8000c1e1520 */
[----:B------:R-:W4:Y:S01]  /*bc50*/  LDL R9, [R1+0xe8] ;  /* 0x0000e80001097983 */ /* 0x000f220000100800 */
[----:B------:R-:W-:-:S04]  /*bc60*/  LEA R10, P2, R4, UR4, 0x1 ;  /* 0x00000004040a7c11 */ /* 0x000fc8000f8408ff */
[----:B------:R-:W-:Y:S01]  /*bc70*/  LEA.HI.X R11, R4, UR5, R11, 0x1, P2 ;  /* 0x00000005040b7c11 */ /* 0x000fe200090f0c0b */
[----:B----4-:R-:W-:-:S04]  /*bc80*/  IMAD.WIDE.U32 R6, R3, R9, R18 ;  /* 0x0000000903067225 */ /* 0x010fc800078e0012 */
[----:B------:R-:W-:Y:S01]  /*bc90*/  IMAD.MOV.U32 R4, RZ, RZ, R6 ;  /* 0x000000ffff047224 */ /* 0x000fe200078e0006 */
[----:B------:R-:W-:Y:S01]  /*bca0*/  IADD3 R5, R21, R7, RZ ;  /* 0x0000000715057210 */ /* 0x000fe20007ffe0ff */
[----:B---3--:R-:W-:Y:S02]  /*bcb0*/  IMAD.U32 R7, R20, 0x10000, RZ ;  /* 0x0001000014077824 */ /* 0x008fe400078e00ff */
[----:B------:R-:W-:-:S04]  /*bcc0*/  IMAD.WIDE.U32 R4, R233, UR7, R4 ;  /* 0x00000007e9047c25 */ /* 0x000fc8000f8e0004 */
[----:B------:R-:W-:Y:S01]  /*bcd0*/  FMUL R6, R7, R16 ;  /* 0x0000001007067220 */ /* 0x000fe20000400000 */
[----:B------:R-:W-:Y:S01]  /*bce0*/  IMAD.IADD R5, R232, 0x1, R5 ;  /* 0x00000001e8057824 */ /* 0x000fe200078e0205 */
[C---:B------:R-:W-:Y:S02]  /*bcf0*/  LEA R24, P2, R4.reuse, R14, 0x1 ;  /* 0x0000000e04187211 */ /* 0x040fe400078408ff */
[----:B--2---:R-:W-:Y:S02]  /*bd00*/  FFMA R6, R23, R2, R6 ;  /* 0x0000000217067223 */ /* 0x004fe40000000006 */
[----:B------:R-:W-:-:S05]  /*bd10*/  LEA.HI.X R25, R4, R15, R5, 0x1, P2 ;  /* 0x0000000f04197211 */ /* 0x000fca00010f0c05 */
[----:B------:R0:W-:Y:S04]  /*bd20*/  STL.64 [R1+0xe0], R24 ;  /* 0x0000e01801007387 */ /* 0x0001e80000100a00 */
[----:B0-----:R0:W5:Y:S01]  /*bd30*/  LDL.LU.64 R24, [R1+0x148] ;  /* 0x0001480001187983 */ /* 0x0011620000300a00 */
[----:B------:R-:W-:Y:S01]  /*bd40*/  F2FP.BF16.F32.PACK_AB R4, RZ, R6 ;  /* 0x00000006ff04723e */ /* 0x000fe200000010ff */
[----:B------:R-:W-:Y:S01]  /*bd50*/  BSSY B1, `(.L_x_34) ;  /* 0x0000007000017945 */ /* 0x000fe20003800000 */
[----:B------:R-:W-:Y:S02]  /*bd60*/  ISETP.GT.AND P2, PT, R0, 0x1, P0 ;  /* 0x000000010000780c */ /* 0x000fe40000744270 */
[----:B------:R-:W-:Y:S01]  /*bd70*/  PRMT R8, R20, 0x7610, R8 ;  /* 0x0000761014087816 */ /* 0x000fe20000000008 */
[----:B------:R0:W-:Y:S10]  /*bd80*/  @P1 STG.E.U16 desc[UR36][R10.64], R4 ;  /* 0x000000040a001986 */ /* 0x0001f4000c101524 */
[----:B------:R-:W-:Y:S05]  /*bd90*/  @!P2 BRA `(.L_x_35) ;  /* 0x000000000008a947 */ /* 0x000fea0003800000 */
[----:B------:R-:W2:Y:S04]  /*bda0*/  LDL.64 R6, [R1+0xe0] ;  /* 0x0000e00001067983 */ /* 0x000ea80000100a00 */
[----:B--2---:R1:W5:Y:S02]  /*bdb0*/  LDG.E.LTC128B.U16 R8, desc[UR36][R6.64+0x2] ;  /* 0x0000022406087981 */ /* 0x004364000c1e1520 */
.L_x_35:
[----:B------:R-:W-:Y:S05]  /*bdc0*/  BSYNC B1 ;  /* 0x0000000000017941 */ /* 0x000fea0003800000 */
.L_x_34:
[----:B-1----:R-:W2:Y:S04]  /*bdd0*/  LDL.LU R7, [R1+0xc4] ;  /* 0x0000c40001077983 */ /* 0x002ea80000300800 */
[----:B------:R-:W3:Y:S04]  /*bde0*/  LDL R5, [R1+0xec] ;  /* 0x0000ec0001057983 */ /* 0x000ee80000100800 */
[----:B------:R-:W4:Y:S01]  /*bdf0*/  LDL R6, [R1+0x104] ;  /* 0x0001040001067983 */ /* 0x000f220000100800 */
[----:B0----5:R-:W-:-:S03]  /*be00*/  IMAD.U32 R4, R8, 0x10000, RZ ;  /* 0x0001000008047824 */ /* 0x021fc600078e00ff */
[----:B------:R-:W4:Y:S01]  /*be10*/  LDL.LU R23, [R1+0xc8] ;  /* 0x0000c80001177983 */ /* 0x000f220000300800 */
[----:B------:R-:W-:Y:S01]  /*be20*/  FMUL R4, R4, R16 ;  /* 0x0000001004047220 */ /* 0x000fe20000400000 */
[----:B------:R-:W-:-:S03]  /*be30*/  R2UR UR4, R22 ;  /* 0x00000000160472ca */ /* 0x000fc600000e0000 */
[----:B--2---:R-:W-:Y:S01]  /*be40*/  FFMA R20, R7, R2, R4 ;  /* 0x0000000207147223 */ /* 0x004fe20000000004 */
[C---:B------:R-:W-:Y:S01]  /*be50*/  IMAD.SHL.U32 R4, R9.reuse, 0x8, RZ ;  /* 0x0000000809047824 */ /* 0x040fe200078e00ff */
[----:B---3--:R-:W-:-:S03]  /*be60*/  SHF.L.U64.HI R5, R9, 0x3, R5 ;  /* 0x0000000309057819 */ /* 0x008fc60000010205 */
[----:B------:R-:W-:Y:S02]  /*be70*/  F2FP.BF16.F32.PACK_AB R20, RZ, R20 ;  /* 0x00000014ff14723e */ /* 0x000fe400000010ff */
[----:B----4-:R-:W-:Y:S01]  /*be80*/  ISETP.GT.AND P1, PT, R6, 0x8, PT ;  /* 0x000000080600780c */ /* 0x010fe20003f24270 */
[----:B------:R0:W-:Y:S03]  /*be90*/  STL.64 [R1+0xc0], R4 ;  /* 0x0000c00401007387 */ /* 0x0001e60000100a00 */
[----:B------:R-:W-:Y:S01]  /*bea0*/  ISETP.GT.AND P3, PT, R0, RZ, P1 ;  /* 0x000000ff0000720c */ /* 0x000fe20000f64270 */
[----:B------:R1:W-:Y:S01]  /*beb0*/  @P2 STG.E.U16 desc[UR36][R10.64+0x2], R20 ;  /* 0x000002140a002986 */ /* 0x0003e2000c101524 */
[----:B0-----:R-:W-:-:S04]  /*bec0*/  IMAD.WIDE.U32 R4, R3, R9, R4 ;  /* 0x0000000903047225 */ /* 0x001fc800078e0004 */
[----:B------:R-:W-:Y:S01]  /*bed0*/  IMAD.IADD R9, R21, 0x1, R5 ;  /* 0x0000000115097824 */ /* 0x000fe200078e0205 */
[----:B------:R-:W-:-:S04]  /*bee0*/  IADD3 R7, P4, R12, R4, RZ ;  /* 0x000000040c077210 */ /* 0x000fc80007f9e0ff */
[----:B------:R-:W-:Y:S02]  /*bef0*/  IADD3.X R21, R9, R235, RZ, P4, !PT ;  /* 0x000000eb09157210 */ /* 0x000fe400027fe4ff */
[----:B------:R-:W-:-:S04]  /*bf00*/  LEA R6, P4, R7, R14, 0x1 ;  /* 0x0000000e07067211 */ /* 0x000fc800078808ff */
[----:B------:R-:W-:-:S05]  /*bf10*/  LEA.HI.X R7, R7, R15, R21, 0x1, P4 ;  /* 0x0000000f07077211 */ /* 0x000fca00020f0c15 */
[----:B------:R0:W2:Y:S01]  /*bf20*/  @P3 LDG.E.LTC128B.U16 R8, desc[UR36][R6.64] ;  /* 0x0000002406083981 */ /* 0x0000a2000c1e1520 */
[----:B------:R-:W-:Y:S01]  /*bf30*/  IMAD.U32 R21, RZ, RZ, UR8 ;  /* 0x00000008ff157e24 */ /* 0x000fe2000f8e00ff */
[----:B------:R-:W-:Y:S01]  /*bf40*/  ISETP.GT.AND P4, PT, R0, 0x1, P1 ;  /* 0x000000010000780c */ /* 0x000fe20000f84270 */
[----:B-1----:R-:W-:Y:S01]  /*bf50*/  IMAD.U32 R20, RZ, RZ, UR9 ;  /* 0x00000009ff147e24 */ /* 0x002fe2000f8e00ff */
[----:B------:R-:W-:Y:S01]  /*bf60*/  BSSY B1, `(.L_x_36) ;  /* 0x0000016000017945 */ /* 0x000fe20003800000 */
[----:B0-----:R-:W-:-:S05]  /*bf70*/  IADD3 R6, P2, R18, R4, RZ ;  /* 0x0000000412067210 */ /* 0x001fca0007f5e0ff */
[----:B------:R-:W-:Y:S02]  /*bf80*/  IMAD.X R7, R19, 0x1, R9, P2 ;  /* 0x0000000113077824 */ /* 0x000fe400010e0609 */
[----:B------:R-:W-:-:S04]  /*bf90*/  IMAD.WIDE.U32 R6, R233, UR4, R6 ;  /* 0x00000004e9067c25 */ /* 0x000fc8000f8e0006 */
[----:B------:R-:W-:Y:S01]  /*bfa0*/  IMAD.IADD R7, R232, 0x1, R7 ;  /* 0x00000001e8077824 */ /* 0x000fe200078e0207 */
[----:B------:R-:W-:-:S04]  /*bfb0*/  LEA R236, P2, R6, R14, 0x1 ;  /* 0x0000000e06ec7211 */ /* 0x000fc800078408ff */
[----:B------:R-:W-:Y:S01]  /*bfc0*/  LEA.HI.X R237, R6, R15, R7, 0x1, P2 ;  /* 0x0000000f06ed7211 */ /* 0x000fe200010f0c07 */
[----:B--2---:R-:W-:-:S04]  /*bfd0*/  IMAD.U32 R6, R8, 0x10000, RZ ;  /* 0x0001000008067824 */ /* 0x004fc800078e00ff */
[----:B------:R-:W-:-:S04]  /*bfe0*/  FMUL R6, R6, R16 ;  /* 0x0000001006067220 */ /* 0x000fc80000400000 */
[----:B------:R-:W-:Y:S01]  /*bff0*/  FFMA R7, R23, R2, R6 ;  /* 0x0000000217077223 */ /* 0x000fe20000000006 */
[----:B------:R-:W-:Y:S01]  /*c000*/  IMAD.U32 R6, RZ, RZ, UR8 ;  /* 0x00000008ff067e24 */ /* 0x000fe2000f8e00ff */
[----:B------:R-:W-:-:S03]  /*c010*/  SHF.L.U64.HI R23, R21, 0x4, R20 ;  /* 0x0000000415177819 */ /* 0x000fc60000010214 */
[----:B------:R-:W-:Y:S02]  /*c020*/  F2FP.BF16.F32.PACK_AB R7, RZ, R7 ;  /* 0x00000007ff07723e */ /* 0x000fe400000010ff */
[----:B------:R-:W-:Y:S02]  /*c030*/  SHF.L.U32 R234, R6, 0x4, RZ ;  /* 0x0000000406ea7819 */ /* 0x000fe400000006ff */
[----:B------:R-:W-:Y:S02]  /*c040*/  PRMT R20, R7, 0x7610, R20 ;  /* 0x0000761007147816 */ /* 0x000fe40000000014 */
[----:B------:R-:W-:Y:S01]  /*c050*/  IADD3 R6, P2, R234, R10, RZ ;  /* 0x0000000aea067210 */ /* 0x000fe20007f5e0ff */
[----:B------:R0:W-:Y:S04]  /*c060*/  STL [R1+0xfc], R234 ;  /* 0x0000fcea01007387 */ /* 0x0001e80000100800 */
[----:B------:R-:W-:Y:S01]  /*c070*/  IMAD.X R7, R23, 0x1, R11, P2 ;  /* 0x0000000117077824 */ /* 0x000fe200010e060b */
[----:B------:R0:W-:Y:S04]  /*c080*/  STL [R1+0xc8], R23 ;  /* 0x0000c81701007387 */ /* 0x0001e80000100800 */
[----:B------:R0:W-:Y:S01]  /*c090*/  @P3 STG.E.U16 desc[UR36][R6.64], R20 ;  /* 0x0000001406003986 */ /* 0x0001e2000c101524 */
[----:B------:R-:W-:Y:S05]  /*c0a0*/  @!P4 BRA `(.L_x_37) ;  /* 0x000000000004c947 */ /* 0x000fea0003800000 */
[----:B------:R1:W5:Y:S02]  /*c0b0*/  LDG.E.LTC128B.U16 R8, desc[UR36][R236.64+0x2] ;  /* 0x00000224ec087981 */ /* 0x000364000c1e1520 */
.L_x_37:
[----:B------:R-:W-:Y:S05]  /*c0c0*/  BSYNC B1 ;  /* 0x0000000000017941 */ /* 0x000fea0003800000 */
.L_x_36:
[----:B------:R-:W2:Y:S01]  /*c0d0*/  LDL.LU R21, [R1+0xcc] ;  /* 0x0000cc0001157983 */ /* 0x000ea20000300800 */
[----:B0----5:R-:W-:Y:S01]  /*c0e0*/  IMAD.U32 R20, R8, 0x10000, RZ ;  /* 0x0001000008147824 */ /* 0x021fe200078e00ff */
[----:B------:R-:W-:Y:S01]  /*c0f0*/  ISETP.GT.AND P2, PT, R0, 0x8, P0 ;  /* 0x000000080000780c */ /* 0x000fe20000744270 */
[----:B------:R-:W-:Y:S01]  /*c100*/  IMAD.MOV.U32 R234, RZ, RZ, R6 ;  /* 0x000000ffffea7224 */ /* 0x000fe200078e0006 */
[----:B------:R-:W-:Y:S01]  /*c110*/  BSSY B1, `(.L_x_38) ;  /* 0x0000009000017945 */ /* 0x000fe20003800000 */
[----:B------:R-:W-:Y:S01]  /*c120*/  FMUL R20, R20, R16 ;  /* 0x0000001014147220 */ /* 0x000fe20000400000 */
[----:B------:R-:W-:-:S03]  /*c130*/  IMAD.MOV.U32 R235, RZ, RZ, R7 ;  /* 0x000000ffffeb7224 */ /* 0x000fc600078e0007 */
[----:B--2---:R-:W-:-:S05]  /*c140*/  FFMA R20, R21, R2, R20 ;  /* 0x0000000215147223 */ /* 0x004fca0000000014 */
[----:B------:R-:W-:-:S05]  /*c150*/  F2FP.BF16.F32.PACK_AB R20, RZ, R20 ;  /* 0x00000014ff14723e */ /* 0x000fca00000010ff */
[----:B------:R0:W-:Y:S01]  /*c160*/  @P4 STG.E.U16 desc[UR36][R234.64+0x2], R20 ;  /* 0x00000214ea004986 */ /* 0x0001e2000c101524 */
[----:B------:R-:W-:Y:S05]  /*c170*/  @!P2 BRA `(.L_x_39) ;  /* 0x000000000008a947 */ /* 0x000fea0003800000 */
[----:B0-----:R-:W2:Y:S04]  /*c180*/  LDL.64 R20, [R1+0xe0] ;  /* 0x0000e00001147983 */ /* 0x001ea80000100a00 */
[----:B--2---:R2:W5:Y:S02]  /*c190*/  LDG.E.LTC128B.U16 R8, desc[UR36][R20.64+0x10] ;  /* 0x0000102414087981 */ /* 0x004564000c1e1520 */
.L_x_39:
[----:B------:R-:W-:Y:S05]  /*c1a0*/  BSYNC B1 ;  /* 0x0000000000017941 */ /* 0x000fea0003800000 */
.L_x_38:
[----:B--2---:R-:W2:Y:S01]  /*c1b0*/  LDL.LU R21, [R1+0xd0] ;  /* 0x0000d00001157983 */ /* 0x004ea20000300800 */
[----:B0----5:R-:W-:Y:S01]  /*c1c0*/  IMAD.U32 R20, R8, 0x10000, RZ ;  /* 0x0001000008147824 */ /* 0x021fe200078e00ff */
[----:B------:R-:W-:Y:S01]  /*c1d0*/  ISETP.GT.AND P3, PT, R0, 0x9, P0 ;  /* 0x000000090000780c */ /* 0x000fe20000764270 */
[----:B------:R-:W-:Y:S02]  /*c1e0*/  BSSY B1, `(.L_x_40) ;  /* 0x0000008000017945 */ /* 0x000fe40003800000 */
[----:B------:R-:W-:-:S04]  /*c1f0*/  FMUL R20, R20, R16 ;  /* 0x0000001014147220 */ /* 0x000fc80000400000 */
[----:B--2---:R-:W-:-:S05]  /*c200*/  FFMA R20, R21, R2, R20 ;  /* 0x0000000215147223 */ /* 0x004fca0000000014 */
[----:B------:R-:W-:-:S05]  /*c210*/  F2FP.BF16.F32.PACK_AB R20, RZ, R20 ;  /* 0x00000014ff14723e */ /* 0x000fca00000010ff */
[----:B------:R0:W-:Y:S01]  /*c220*/  @P2 STG.E.U16 desc[UR36][R10.64+0x10], R20 ;  /* 0x000010140a002986 */ /* 0x0001e2000c101524 */
[----:B------:R-:W-:Y:S05]  /*c230*/  @!P3 BRA `(.L_x_41) ;  /* 0x000000000008b947 */ /* 0x000fea0003800000 */
[----:B0-----:R-:W2:Y:S04]  /*c240*/  LDL.64 R20, [R1+0xe0] ;  /* 0x0000e00001147983 */ /* 0x001ea80000100a00 */
[----:B--2---:R2:W5:Y:S02]  /*c250*/  LDG.E.LTC128B.U16 R8, desc[UR36][R20.64+0x12] ;  /* 0x0000122414087981 */ /* 0x004564000c1e1520 */
.L_x_41:
[----:B------:R-:W-:Y:S05]  /*c260*/  BSYNC B1 ;  /* 0x0000000000017941 */ /* 0x000fea0003800000 */
.L_x_40:
        /* <DEDUP_REMOVED lines=9> */
[----:B------:R2:W5:Y:S02]  /*c300*/  LDG.E.LTC128B.U16 R8, desc[UR36][R236.64+0x10] ;  /* 0x00001024ec087981 */ /* 0x000564000c1e1520 */
.L_x_43:
[----:B------:R-:W-:Y:S05]  /*c310*/  BSYNC B1 ;  /* 0x0000000000017941 */ /* 0x000fea0003800000 */
.L_x_42:
[----:B------:R-:W3:Y:S01]  /*c320*/  LDL.LU R21, [R1+0xd8] ;  /* 0x0000d80001157983 */ /* 0x000ee20000300800 */
[----:B0----5:R-:W-:Y:S01]  /*c330*/  SHF.L.U32 R20, R8, 0x10, RZ ;  /* 0x0000001008147819 */ /* 0x021fe200000006ff */
[----:B------:R-:W-:Y:S01]  /*c340*/  BSSY B1, `(.L_x_44) ;  /* 0x0000008000017945 */ /* 0x000fe20003800000 */
[----:B------:R-:W-:-:S03]  /*c350*/  ISETP.GT.AND P4, PT, R0, 0x9, P1 ;  /* 0x000000090000780c */ /* 0x000fc60000f84270 */
[----:B------:R-:W-:-:S04]  /*c360*/  FMUL R20, R20, R16 ;  /* 0x0000001014147220 */ /* 0x000fc80000400000 */
[----:B---3--:R-:W-:-:S05]  /*c370*/  FFMA R20, R21, R2, R20 ;  /* 0x0000000215147223 */ /* 0x008fca0000000014 */
[----:B------:R-:W-:-:S05]  /*c380*/  F2FP.BF16.F32.PACK_AB R20, RZ, R20 ;  /* 0x00000014ff14723e */ /* 0x000fca00000010ff */
[----:B------:R0:W-:Y:S01]  /*c390*/  @P2 STG.E.U16 desc[UR36][R234.64+0x10], R20 ;  /* 0x00001014ea002986 */ /* 0x0001e2000c101524 */
[----:B------:R-:W-:Y:S05]  /*c3a0*/  @!P4 BRA `(.L_x_45) ;  /* 0x000000000004c947 */ /* 0x000fea0003800000 */
[----:B------:R3:W5:Y:S02]  /*c3b0*/  LDG.E.LTC128B.U16 R8, desc[UR36][R236.64+0x12] ;  /* 0x00001224ec087981 */ /* 0x000764000c1e1520 */
.L_x_45:
[----:B------:R-:W-:Y:S05]  /*c3c0*/  BSYNC B1 ;  /* 0x0000000000017941 */ /* 0x000fea0003800000 */
.L_x_44:
[----:B------:R-:W4:Y:S04]  /*c3d0*/  LDL.LU R21, [R1+0xec] ;  /* 0x0000ec0001157983 */ /* 0x000f280000300800 */
[----:B------:R1:W-:Y:S04]  /*c3e0*/  STL.64 [R1+0x150], R26 ;  /* 0x0001501a01007387 */ /* 0x0003e80000100a00 */
[----:B-1----:R-:W2:Y:S01]  /*c3f0*/  LDL.LU R27, [R1+0xdc] ;  /* 0x0000dc00011b7983 */ /* 0x002ea20000300800 */
[----:B-----5:R-:W-:-:S03]  /*c400*/  IMAD.U32 R5, R8, 0x10000, RZ ;  /* 0x0001000008057824 */ /* 0x020fc600078e00ff */
[----:B------:R1:W-:Y:S01]  /*c410*/  STL.64 [R1+0x148], R24 ;  /* 0x0001481801007387 */ /* 0x0003e20000100a00 */
[----:B0-----:R-:W-:Y:S01]  /*c420*/  FMUL R20, R5, R16 ;  /* 0x0000001005147220 */ /* 0x001fe20000400000 */
[----:B------:R-:W-:Y:S01]  /*c430*/  R2UR UR4, R22 ;  /* 0x00000000160472ca */ /* 0x000fe200000e0000 */
[----:B------:R-:W-:Y:S01]  /*c440*/  IMAD.MOV.U32 R5, RZ, RZ, R9 ;  /* 0x000000ffff057224 */ /* 0x000fe200078e0009 */
[----:B-1----:R-:W3:Y:S04]  /*c450*/  LDL.64 R24, [R1+0xf0] ;  /* 0x0000f00001187983 */ /* 0x002ee80000100a00 */
[----:B------:R0:W-:Y:S04]  /*c460*/  STL [R1+0x144], R10 ;  /* 0x0001440a01007387 */ /* 0x0001e80000100800 */
[----:B0-----:R-:W3:Y:S04]  /*c470*/  LDL R10, [R1+0xe8] ;  /* 0x0000e800010a7983 */ /* 0x001ee80000100800 */
[----:B------:R-:W3:Y:S01]  /*c480*/  LDL.LU R22, [R1+0xa0] ;  /* 0x0000a00001167983 */ /* 0x000ee20000300800 */
[----:B--2---:R-:W-:-:S03]  /*c490*/  FFMA R9, R27, R2, R20 ;  /* 0x000000021b097223 */ /* 0x004fc60000000014 */
[----:B------:R-:W2:Y:S01]  /*c4a0*/  LDL R20, [R1+0x104] ;  /* 0x0001040001147983 */ /* 0x000ea20000100800 */
[----:B----4-:R-:W-:Y:S01]  /*c4b0*/  IMAD R21, R21, 0x78, RZ ;  /* 0x0000007815157824 */ /* 0x010fe200078e02ff */
[----:B------:R-:W-:Y:S02]  /*c4c0*/  PRMT R23, R8, 0x7610, R23 ;  /* 0x0000761008177816 */ /* 0x000fe40000000017 */
[----:B------:R-:W-:Y:S02]  /*c4d0*/  F2FP.BF16.F32.PACK_AB R9, RZ, R9 ;  /* 0x00000009ff09723e */ /* 0x000fe400000010ff */
[----:B------:R-:W-:Y:S01]  /*c4e0*/  STL [R1+0xec], R21 ;  /* 0x0000ec1501007387 */ /* 0x000fe20000100800 */
[----:B---3--:R-:W-:-:S04]  /*c4f0*/  IMAD.WIDE.U32 R26, R10, 0x78, R4 ;  /* 0x000000780a1a7825 */ /* 0x008fc800078e0004 */
[----:B------:R-:W-:Y:S01]  /*c500*/  IMAD.IADD R4, R27, 0x1, R21 ;  /* 0x000000011b047824 */ /* 0x000fe200078e0215 */
[----:B------:R-:W-:Y:S01]  /*c510*/  IADD3 R5, P5, R12, R26, RZ ;  /* 0x0000001a0c057210 */ /* 0x000fe20007fbe0ff */
[----:B------:R0:W-:Y:S04]  /*c520*/  STL.64 [R1+0xd0], R26 ;  /* 0x0000d01a01007387 */ /* 0x0001e80000100a00 */
[----:B0-----:R-:W5:Y:S04]  /*c530*/  LDL.LU.64 R26, [R1+0x150] ;  /* 0x00015000011a7983 */ /* 0x001f680000300a00 */
[----:B------:R0:W-:Y:S04]  /*c540*/  STL [R1+0xd8], R4 ;  /* 0x0000d80401007387 */ /* 0x0001e80000100800 */
[----:B------:R1:W-:Y:S01]  /*c550*/  @P4 STG.E.U16 desc[UR36][R234.64+0x12], R9 ;  /* 0x00001209ea004986 */ /* 0x0003e2000c101524 */
[----:B--2---:R-:W-:Y:S01]  /*c560*/  ISETP.GT.AND P2, PT, R20, 0x80, PT ;  /* 0x000000801400780c */ /* 0x004fe20003f44270 */
[----:B------:R-:W-:-:S03]  /*c570*/  IMAD.X R20, R4, 0x1, R25, P5 ;  /* 0x0000000104147824 */ /* 0x000fc600028e0619 */
[----:B------:R-:W-:Y:S01]  /*c580*/  ISETP.GT.AND P3, PT, R0, RZ, P2 ;  /* 0x000000ff0000720c */ /* 0x000fe20001764270 */
[----:B------:R-:W5:Y:S01]  /*c590*/  LDL.LU.64 R24, [R1+0x148] ;  /* 0x0001480001187983 */ /* 0x000f620000300a00 */
[----:B0-----:R-:W-:-:S03]  /*c5a0*/  LEA R4, P5, R5, R14, 0x1 ;  /* 0x0000000e05047211 */ /* 0x001fc600078a08ff */
[----:B-1----:R-:W2:Y:S01]  /*c5b0*/  LDL R9, [R1+0x118] ;  /* 0x0001180001097983 */ /* 0x002ea20000100800 */
[----:B------:R-:W-:-:S07]  /*c5c0*/  LEA.HI.X R5, R5, R15, R20, 0x1, P5 ;  /* 0x0000000f05057211 */ /* 0x000fce00028f0c14 */
[----:B------:R0:W3:Y:S04]  /*c5d0*/  @P3 LDG.E.LTC128B.U16 R23, desc[UR36][R4.64] ;  /* 0x0000002404173981 */ /* 0x0000e8000c1e1520 */
[----:B------:R-:W0:Y:S01]  /*c5e0*/  LDL.64 R4, [R1+0xc0] ;  /* 0x0000c00001047983 */ /* 0x000e220000100a00 */
[----:B------:R-:W-:Y:S01]  /*c5f0*/  BSSY B1, `(.L_x_46) ;  /* 0x000001f000017945 */ /* 0x000fe20003800000 */
[----:B0-----:R-:W-:-:S04]  /*c600*/  IMAD.WIDE.U32 R4, R10, 0x78, R4 ;  /* 0x000000780a047825 */ /* 0x001fc800078e0004 */
[----:B------:R-:W-:Y:S02]  /*c610*/  IMAD.IADD R21, R21, 0x1, R5 ;  /* 0x0000000115157824 */ /* 0x000fe400078e0205 */
[----:B------:R-:W-:Y:S01]  /*c620*/  IMAD.MOV.U32 R20, RZ, RZ, R4 ;  /* 0x000000ffff147224 */ /* 0x000fe200078e0004 */
[----:B------:R0:W-:Y:S03]  /*c630*/  STL.64 [R1+0x128], R4 ;  /* 0x0001280401007387 */ /* 0x0001e60000100a00 */
[----:B0-----:R-:W-:Y:S02]  /*c640*/  IMAD.WIDE.U32 R4, R3, R10, R20 ;  /* 0x0000000a03047225 */ /* 0x001fe400078e0014 */
[----:B------:R0:W5:Y:S01]  /*c650*/  LDL.LU R10, [R1+0x144] ;  /* 0x00014400010a7983 */ /* 0x0001620000300800 */
[----:B------:R-:W-:-:S04]  /*c660*/  IADD3 R4, P4, R18, R4, RZ ;  /* 0x0000000412047210 */ /* 0x000fc80007f9e0ff */
[----:B--2---:R-:W-:-:S03]  /*c670*/  IADD3.X R5, R19, R9, R5, P4, !PT ;  /* 0x0000000913057210 */ /* 0x004fc600027fe405 */
[----:B------:R-:W-:-:S05]  /*c680*/  IMAD.WIDE.U32 R4, R233, UR4, R4 ;  /* 0x00000004e9047c25 */ /* 0x000fca000f8e0004 */
[----:B------:R-:W-:Y:S02]  /*c690*/  IADD3 R5, R232, R5, RZ ;  /* 0x00000005e8057210 */ /* 0x000fe40007ffe0ff */
[----:B------:R-:W-:-:S04]  /*c6a0*/  LEA R232, P4, R4, R14, 0x1 ;  /* 0x0000000e04e87211 */ /* 0x000fc800078808ff */
[----:B------:R-:W-:Y:S01]  /*c6b0*/  LEA.HI.X R233, R4, R15, R5, 0x1, P4 ;  /* 0x0000000f04e97211 */ /* 0x000fe200020f0c05 */
[----:B---3--:R-:W-:-:S04]  /*c6c0*/  IMAD.U32 R4, R23, 0x10000, RZ ;  /* 0x0001000017047824 */ /* 0x008fc800078e00ff */
[----:B------:R-:W-:Y:S01]  /*c6d0*/  FMUL R4, R4, R16 ;  /* 0x0000001004047220 */ /* 0x000fe20000400000 */
[----:B------:R1:W-:Y:S03]  /*c6e0*/  STL [R1+0xcc], R23 ;  /* 0x0000cc1701007387 */ /* 0x0003e60000100800 */
[----:B------:R-:W-:Y:S01]  /*c6f0*/  FFMA R5, R22, R2, R4 ;  /* 0x0000000216057223 */ /* 0x000fe20000000004 */
[----:B------:R-:W-:Y:S02]  /*c700*/  IMAD.U32 R4, RZ, RZ, UR8 ;  /* 0x00000008ff047e24 */ /* 0x000fe4000f8e00ff */
[----:B------:R-:W-:Y:S02]  /*c710*/  IMAD.MOV.U32 R22, RZ, RZ, R6 ;  /* 0x000000ffff167224 */ /* 0x000fe400078e0006 */
[----:B-1----:R-:W-:Y:S02]  /*c720*/  IMAD.MOV.U32 R23, RZ, RZ, R7 ;  /* 0x000000ffff177224 */ /* 0x002fe400078e0007 */
[----:B------:R-:W-:-:S04]  /*c730*/  IMAD.WIDE.U32 R22, R4, 0xf0, R22 ;  /* 0x000000f004167825 */ /* 0x000fc800078e0016 */
[----:B------:R-:W-:-:S04]  /*c740*/  IMAD.U32 R4, RZ, RZ, UR9 ;  /* 0x00000009ff047e24 */ /* 0x000fc8000f8e00ff */
[----:B------:R-:W-:Y:S01]  /*c750*/  IMAD R4, R4, 0xf0, RZ ;  /* 0x000000f004047824 */ /* 0x000fe200078e02ff */
[----:B------:R-:W-:Y:S02]  /*c760*/  F2FP.BF16.F32.PACK_AB R5, RZ, R5 ;  /* 0x00000005ff05723e */ /* 0x000fe400000010ff */
[----:B------:R-:W-:Y:S01]  /*c770*/  @P3 MOV R8, R22 ;  /* 0x0000001600083202 */ /* 0x000fe20000000f00 */
[----:B------:R-:W-:-:S05]  /*c780*/  IMAD.IADD R9, R23, 0x1, R4 ;  /* 0x0000000117097824 */ /* 0x000fca00078e0204 */
[----:B------:R0:W-:Y:S01]  /*c790*/  @P3 STG.E.U16 desc[UR36][R8.64], R5 ;  /* 0x0000000508003986 */ /* 0x0001e2000c101524 */
[----:B------:R-:W-:-:S13]  /*c7a0*/  ISETP.GT.AND P4, PT, R0, 0x1, P2 ;  /* 0x000000010000780c */ /* 0x000fda0001784270 */
[----:B0-----:R-:W-:Y:S05]  /*c7b0*/  @!P4 BRA `(.L_x_47) ;  /* 0x000000000008c947 */ /* 0x001fea0003800000 */
[----:B------:R-:W2:Y:S04]  /*c7c0*/  LDG.E.LTC128B.U16 R5, desc[UR36][R232.64+0x2] ;  /* 0x00000224e8057981 */ /* 0x000ea8000c1e1520 */
[----:B--2---:R0:W-:Y:S02]  /*c7d0*/  STL [R1+0xcc], R5 ;  /* 0x0000cc0501007387 */ /* 0x0041e40000100800 */
.L_x_47:
[----:B------:R-:W-:Y:S05]  /*c7e0*/  BSYNC B1 ;  /* 0x0000000000017941 */ /* 0x000fea0003800000 */
.L_x_46:
[----:B------:R-:W2:Y:S04]  /*c7f0*/  LDL.LU R6, [R1+0xa4] ;  /* 0x0000a40001067983 */ /* 0x000ea80000300800 */
[----:B------:R-:W-:Y:S04]  /*c800*/  STL [R1+0x174], R23 ;  /* 0x0001741701007387 */ /* 0x000fe80000100800 */
[----:B------:R-:W-:Y:S04]  /*c810*/  STL [R1+0x170], R22 ;  /* 0x0001701601007387 */ /* 0x000fe80000100800 */
[----:B------:R1:W-:Y:S04]  /*c820*/  STL.64 [R1+0x168], R20 ;  /* 0x0001681401007387 */ /* 0x0003e80000100a00 */
[----:B-1----:R-:W3:Y:S04]  /*c830*/  LDL.64 R20, [R1+0xc0] ;  /* 0x0000c00001147983 */ /* 0x002ee80000100a00 */
[----:B------:R1:W-:Y:S04]  /*c840*/  STL.64 [R1+0x160], R18 ;  /* 0x0001601201007387 */ /* 0x0003e80000100a00 */
[----:B-1----:R-:W4:Y:S04]  /*c850*/  LDL.64 R18, [R1+0xf0] ;  /* 0x0000f00001127983 */ /* 0x002f280000100a00 */
[----:B------:R1:W-:Y:S04]  /*c860*/  STL [R1+0x15c], R17 ;  /* 0x00015c1101007387 */ /* 0x0003e80000100800 */
[----:B-1----:R-:W4:Y:S04]  /*c870*/  LDL.LU R17, [R1+0x108] ;  /* 0x0001080001117983 */ /* 0x002f280000300800 */
[----:B------:R1:W-:Y:S04]  /*c880*/  STL [R1+0x158], R9 ;  /* 0x0001580901007387 */ /* 0x0003e80000100800 */
[----:B-1----:R-:W4:Y:S04]  /*c890*/  LDL.LU R9, [R1+0xd8] ;  /* 0x0000d80001097983 */ /* 0x002f280000300800 */
[----:B-----5:R1:W-:Y:S04]  /*c8a0*/  STL.64 [R1+0x150], R10 ;  /* 0x0001500a01007387 */ /* 0x0203e80000100a00 */
[----:B-1----:R-:W3:Y:S04]  /*c8b0*/  LDL.LU.64 R10, [R1+0xd0] ;  /* 0x0000d000010a7983 */ /* 0x002ee80000300a00 */
[----:B------:R1:W-:Y:S04]  /*c8c0*/  STL [R1+0x148], R8 ;  /* 0x0001480801007387 */ /* 0x0003e80000100800 */
[----:B-1----:R-:W0:Y:S04]  /*c8d0*/  LDL.LU R8, [R1+0xcc] ;  /* 0x0000cc0001087983 */ /* 0x002e280000300800 */
[----:B------:R-:W-:Y:S01]  /*c8e0*/  STL [R1+0x144], R3 ;  /* 0x0001440301007387 */ /* 0x000fe20000100800 */
[----:B0-----:R-:W-:-:S04]  /*c8f0*/  IMAD.U32 R5, R8, 0x10000, RZ ;  /* 0x0001000008057824 */ /* 0x001fc800078e00ff */
[----:B------:R-:W-:-:S04]  /*c900*/  FMUL R5, R5, R16 ;  /* 0x0000001005057220 */ /* 0x000fc80000400000 */
[----:B--2---:R-:W-:Y:S01]  /*c910*/  FFMA R5, R6, R2, R5 ;  /* 0x0000000206057223 */ /* 0x004fe20000000005 */
[----:B------:R-:W-:-:S04]  /*c920*/  IMAD.U32 R6, RZ, RZ, UR8 ;  /* 0x00000008ff067e24 */ /* 0x000fc8000f8e00ff */
[----:B------:R-:W-:-:S04]  /*c930*/  F2FP.BF16.F32.PACK_AB R7, RZ, R5 ;  /* 0x00000005ff07723e */ /* 0x000fc800000010ff */
[----:B------:R-:W-:Y:S01]  /*c940*/  PRMT R23, R7, 0x7610, R23 ;  /* 0x0000761007177816 */ /* 0x000fe20000000017 */
[----:B------:R-:W-:-:S03]  /*c950*/  IMAD.WIDE.U32 R6, R6, 0xf0, R234 ;  /* 0x000000f006067825 */ /* 0x000fc600078e00ea */
[----:B------:R-:W-:Y:S01]  /*c960*/  PRMT R22, R23, 0x7610, R22 ;  /* 0x0000761017167816 */ /* 0x000fe20000000016 */
[----:B------:R-:W-:Y:S01]  /*c970*/  IMAD.IADD R5, R4, 0x1, R7 ;  /* 0x0000000104057824 */ /* 0x000fe200078e0207 */
[----:B------:R0:W5:Y:S01]  /*c980*/  LDL.LU R23, [R1+0x174] ;  /* 0x0001740001177983 */ /* 0x0001620000300800 */
[----:B------:R-:W-:-:S05]  /*c990*/  @P4 IMAD.MOV.U32 R4, RZ, RZ, R6 ;  /* 0x000000ffff044224 */ /* 0x000fca00078e0006 */
[----:B------:R1:W-:Y:S04]  /*c9a0*/  @P4 STG.E.U16 desc[UR36][R4.64+0x2], R22 ;  /* 0x0000021604004986 */ /* 0x0003e8000c101524 */
[----:B-1----:R0:W5:Y:S01]  /*c9b0*/  LDL.LU R22, [R1+0x170] ;  /* 0x0001700001167983 */ /* 0x0021620000300800 */
[----:B---3--:R-:W-:-:S03]  /*c9c0*/  IADD3 R10, P3, R20, R10, RZ ;  /* 0x0000000a140a7210 */ /* 0x008fc60007f7e0ff */
[----:B------:R-:W2:Y:S01]  /*c9d0*/  LDL R11, [R1+0x104] ;  /* 0x00010400010b7983 */ /* 0x000ea20000100800 */
[----:B----4-:R-:W-:Y:S02]  /*c9e0*/  LOP3.LUT R17, R17, 0xfffffffb, RZ, 0xc0, !PT ;  /* 0xfffffffb11117812 */ /* 0x010fe400078ec0ff */
[----:B------:R-:W-:Y:S02]  /*c9f0*/  PRMT R3, R8, 0x7610, R3 ;  /* 0x0000761008037816 */ /* 0x000fe40000000003 */
[----:B--2---:R-:W-:Y:S01]  /*ca00*/  ISETP.GT.AND P5, PT, R11, 0x88, PT ;  /* 0x000000880b00780c */ /* 0x004fe20003fa4270 */
[----:B------:R-:W-:Y:S01]  /*ca10*/  IMAD.X R11, R9, 0x1, R21, P3 ;  /* 0x00000001090b7824 */ /* 0x000fe200018e0615 */
[----:B------:R-:W-:Y:S01]  /*ca20*/  IADD3 R9, P4, R10, R12, RZ ;  /* 0x0000000c0a097210 */ /* 0x000fe20007f9e0ff */
[----:B------:R0:W5:Y:S01]  /*ca30*/  LDL.LU.64 R20, [R1+0x168] ;  /* 0x0001680001147983 */ /* 0x0001620000300a00 */
[----:B------:R-:W-:-:S03]  /*ca40*/  ISETP.GT.AND P3, PT, R0, RZ, P5 ;  /* 0x000000ff0000720c */ /* 0x000fc60002f64270 */
[----:B------:R-:W-:Y:S06]  /*ca50*/  STL.64 [R1+0xa0], R10 ;  /* 0x0000a00a01007387 */ /* 0x000fec0000100a00 */
[----:B------:R-:W-:-:S05]  /*ca60*/  @P5 LOP3.LUT R17, R17, 0x4, RZ, 0xfc, !PT ;  /* 0x0000000411115812 */ /* 0x000fca00078efcff */
[----:B------:R1:W-:Y:S02]  /*ca70*/  STL [R1+0x108], R17 ;  /* 0x0001081101007387 */ /* 0x0003e40000100800 */
[----:B-1----:R-:W-:Y:S01]  /*ca80*/  IMAD.X R17, R11, 0x1, R19, P4 ;  /* 0x000000010b117824 */ /* 0x002fe200020e0613 */
[C---:B------:R-:W-:Y:S01]  /*ca90*/  LEA R10, P4, R9.reuse, R14, 0x1 ;  /* 0x0000000e090a7211 */ /* 0x040fe200078808ff */
[----:B------:R0:W5:Y:S03]  /*caa0*/  LDL.LU.64 R18, [R1+0x160] ;  /* 0x0001600001127983 */ /* 0x0001660000300a00 */
[----:B------:R-:W-:Y:S02]  /*cab0*/  LEA.HI.X R11, R9, R15, R17, 0x1, P4 ;  /* 0x0000000f090b7211 */ /* 0x000fe400020f0c11 */
[----:B------:R0:W5:Y:S04]  /*cac0*/  LDL.LU R17, [R1+0x15c] ;  /* 0x00015c0001117983 */ /* 0x0001680000300800 */
[----:B------:R0:W5:Y:S04]  /*cad0*/  LDL.LU R9, [R1+0x158] ;  /* 0x0001580001097983 */ /* 0x0001680000300800 */
[----:B------:R1:W-:Y:S04]  /*cae0*/  STL.64 [R1+0xd0], R10 ;  /* 0x0000d00a01007387 */ /* 0x0003e80000100a00 */
[----:B-1----:R0:W5:Y:S04]  /*caf0*/  LDL.LU.64 R10, [R1+0x150] ;  /* 0x00015000010a7983 */ /* 0x0021680000300a00 */
[----:B------:R0:W5:Y:S04]  /*cb00*/  LDL.LU R8, [R1+0x148] ;  /* 0x0001480001087983 */ /* 0x0001680000300800 */
[----:B------:R1:W-:Y:S04]  /*cb10*/  STL.S16 [R1+0xcc], R3 ;  /* 0x0000cc0301007387 */ /* 0x0003e80000100600 */
[----:B-1----:R0:W5:Y:S01]  /*cb20*/  LDL.LU R3, [R1+0x144] ;  /* 0x0001440001037983 */ /* 0x0021620000300800 */
[----:B------:R-:W-:Y:S04]  /*cb30*/  BSSY B1, `(.L_x_48) ;  /* 0x0000009000017945 */ /* 0x000fe80003800000 */
[----:B------:R-:W-:Y:S05]  /*cb40*/  @!P3 BRA `(.L_x_49) ;  /* 0x00000000001cb947 */ /* 0x000fea0003800000 */
[----:B-----5:R1:W-:Y:S04]  /*cb50*/  STL.64 [R1+0x148], R2 ;  /* 0x0001480201007387 */ /* 0x0203e80000100a00 */
[----:B-1----:R-:W2:Y:S04]  /*cb60*/  LDL.LU.64 R2, [R1+0xd0] ;  /* 0x0000d00001027983 */ /* 0x002ea80000300a00 */
[----:B------:R2:W-:Y:S04]  /*cb70*/  STL [R1+0x144], R0 ;  /* 0x0001440001007387 */ /* 0x0005e80000100800 */
[----:B--2---:R-:W2:Y:S04]  /*cb80*/  LDG.E.LTC128B.U16 R0, desc[UR36][R2.64] ;  /* 0x0000002402007981 */ /* 0x004ea8000c1e1520 */
[----:B------:R1:W5:Y:S04]  /*cb90*/  LDL.LU.64 R2, [R1+0x148] ;  /* 0x0001480001027983 */ /* 0x0003680000300a00 */
[----:B--2---:R2:W-:Y:S04]  /*cba0*/  STL [R1+0xcc], R0 ;  /* 0x0000cc0001007387 */ /* 0x0045e80000100800 */
[----:B--2---:R1:W5:Y:S02]  /*cbb0*/  LDL.LU R0, [R1+0x144] ;  /* 0x0001440001007983 */ /* 0x0043640000300800 */
.L_x_49:
[----:B------:R-:W-:Y:S05]  /*cbc0*/  BSYNC B1 ;  /* 0x0000000000017941 */ /* 0x000fea0003800000 */
.L_x_48:
[----:B-----5:R-:W2:Y:S04]  /*cbd0*/  LDL R8, [R1+0x110] ;  /* 0x0001100001087983 */ /* 0x020ea80000100800 */
[----:B------:R3:W-:Y:S04]  /*cbe0*/  STL [R1+0x164], R13 ;  /* 0x0001640d01007387 */ /* 0x0007e80000100800 */
[----:B---3--:R-:W3:Y:S04]  /*cbf0*/  LDL.LU R13, [R1+0xa8] ;  /* 0x0000a800010d7983 */ /* 0x008ee80000300800 */
[----:B------:R4:W-:Y:S04]  /*cc00*/  STL [R1+0x160], R12 ;  /* 0x0001600c01007387 */ /* 0x0009e80000100800 */
[----:B----4-:R-:W4:Y:S04]  /*cc10*/  LDL R12, [R1+0xfc] ;  /* 0x0000fc00010c7983 */ /* 0x010f280000100800 */
[----:B------:R0:W-:Y:S04]  /*cc20*/  STL.64 [R1+0x158], R10 ;  /* 0x0001580a01007387 */ /* 0x0001e80000100a00 */
[----:B0-----:R-:W3:Y:S04]  /*cc30*/  LDL.64 R10, [R1+0xc0] ;  /* 0x0000c000010a7983 */ /* 0x001ee80000100a00 */
[----:B------:R0:W-:Y:S04]  /*cc40*/  STL.64 [R1+0x150], R6 ;  /* 0x0001500601007387 */ /* 0x0001e80000100a00 */
[----:B0-----:R-:W3:Y:S04]  /*cc50*/  LDL.LU.64 R6, [R1+0x128] ;  /* 0x0001280001067983 */ /* 0x001ee80000300a00 */
[----:B------:R0:W-:Y:S04]  /*cc60*/  STL [R1+0x148], R5 ;  /* 0x0001480501007387 */ /* 0x0001e80000100800 */
[----:B0-----:R-:W3:Y:S04]  /*cc70*/  LDL R5, [R1+0x118] ;  /* 0x0001180001057983 */ /* 0x001ee80000100800 */
[----:B------:R0:W-:Y:S04]  /*cc80*/  STL [R1+0x144], R4 ;  /* 0x0001440401007387 */ /* 0x0001e80000100800 */
[----:B0-----:R-:W3:Y:S01]  /*cc90*/  LDL.LU R4, [R1+0xcc] ;  /* 0x0000cc0001047983 */ /* 0x001ee20000300800 */
[----:B--2---:R-:W-:-:S02]  /*cca0*/  R2UR UR4, R8 ;  /* 0x00000000080472ca */ /* 0x004fc400000e0000 */
[----:B----4-:R-:W-:Y:S02]  /*ccb0*/  IADD3 R22, P4, R12, R22, RZ ;  /* 0x000000160c167210 */ /* 0x010fe40007f9e0ff */
[----:B---3--:R-:W-:-:S05]  /*ccc0*/  SHF.L.U32 R8, R4, 0x10, RZ ;  /* 0x0000001004087819 */ /* 0x008fca00000006ff */
[----:B------:R-:W-:-:S04]  /*ccd0*/  FMUL R8, R8, R16 ;  /* 0x0000001008087220 */ /* 0x000fc80000400000 */
[----:B------:R-:W-:Y:S02]  /*cce0*/  FFMA R8, R13, R2, R8 ;  /* 0x000000020d087223 */ /* 0x000fe40000000008 */
[----:B------:R0:W5:Y:S04]  /*ccf0*/  LDL.LU R13, [R1+0x164] ;  /* 0x00016400010d7983 */ /* 0x0001680000300800 */
[----:B------:R0:W5:Y:S04]  /*cd00*/  LDL.LU R12, [R1+0x160] ;  /* 0x00016000010c7983 */ /* 0x0001680000300800 */
[----:B------:R-:W2:Y:S01]  /*cd10*/  LDL R23, [R1+0xc8] ;  /* 0x0000c80001177983 */ /* 0x000ea20000100800 */
[----:B------:R-:W-:Y:S01]  /*cd20*/  F2FP.BF16.F32.PACK_AB R8, RZ, R8 ;  /* 0x00000008ff08723e */ /* 0x000fe200000010ff */
[----:B--2---:R-:W-:-:S02]  /*cd30*/  IMAD.X R23, R9, 0x1, R23, P4 ;  /* 0x0000000109177824 */ /* 0x004fc400020e0617 */
[----:B------:R-:W2:Y:S04]  /*cd40*/  LDL R9, [R1+0xe8] ;  /* 0x0000e80001097983 */ /* 0x000ea80000100800 */
[----:B------:R3:W-:Y:S04]  /*cd50*/  @P3 STG.E.U16 desc[UR36][R22.64], R8 ;  /* 0x0000000816003986 */ /* 0x0007e8000c101524 */
[----:B---3--:R-:W3:Y:S04]  /*cd60*/  LDL R22, [R1+0xf8] ;  /* 0x0000f80001167983 */ /* 0x008ee80000100800 */
[----:B------:R-:W4:Y:S01]  /*cd70*/  LDL R23, [R1+0x114] ;  /* 0x0001140001177983 */ /* 0x000f220000100800 */
[----:B------:R-:W-:-:S05]  /*cd80*/  IADD3 R6, P3, R10, R6, RZ ;  /* 0x000000060a067210 */ /* 0x000fca0007f7e0ff */
[----:B------:R-:W-:Y:S02]  /*cd90*/  IMAD.X R7, R21, 0x1, R11, P3 ;  /* 0x0000000115077824 */ /* 0x000fe400018e060b */
[----:B------:R0:W5:Y:S04]  /*cda0*/  LDL.LU.64 R10, [R1+0x158] ;  /* 0x00015800010a7983 */ /* 0x0001680000300a00 */
[----:B------:R1:W-:Y:S01]  /*cdb0*/  STL.64 [R1+0xd0], R6 ;  /* 0x0000d00601007387 */ /* 0x0003e20000100a00 */
[----:B------:R-:W-:Y:S01]  /*cdc0*/  BSSY B1, `(.L_x_50) ;  /* 0x0000011000017945 */ /* 0x000fe20003800000 */
[----:B--2---:R-:W-:Y:S02]  /*cdd0*/  IMAD.WIDE.U32 R8, R3, R9, R6 ;  /* 0x0000000903087225 */ /* 0x004fe400078e0006 */
[----:B-1----:R0:W5:Y:S01]  /*cde0*/  LDL.LU.64 R6, [R1+0x150] ;  /* 0x0001500001067983 */ /* 0x0021620000300a00 */
[----:B------:R-:W-:-:S04]  /*cdf0*/  IADD3 R8, P3, R18, R8, RZ ;  /* 0x0000000812087210 */ /* 0x000fc80007f7e0ff */
[----:B------:R-:W-:Y:S02]  /*ce00*/  IADD3.X R9, R19, R5, R9, P3, !PT ;  /* 0x0000000513097210 */ /* 0x000fe40001ffe409 */
[----:B------:R0:W5:Y:S01]  /*ce10*/  LDL.LU R5, [R1+0x148] ;  /* 0x0001480001057983 */ /* 0x0001620000300800 */
[----:B---3--:R-:W-:-:S04]  /*ce20*/  IMAD.WIDE.U32 R8, R22, UR4, R8 ;  /* 0x0000000416087c25 */ /* 0x008fc8000f8e0008 */
[----:B----4-:R-:W-:Y:S01]  /*ce30*/  IMAD.IADD R9, R23, 0x1, R9 ;  /* 0x0000000117097824 */ /* 0x010fe200078e0209 */
[----:B------:R-:W-:-:S04]  /*ce40*/  LEA R22, P3, R8, R14, 0x1 ;  /* 0x0000000e08167211 */ /* 0x000fc800078608ff */
[----:B------:R-:W-:Y:S02]  /*ce50*/  LEA.HI.X R23, R8, R15, R9, 0x1, P3 ;  /* 0x0000000f08177211 */ /* 0x000fe400018f0c09 */
[----:B------:R-:W-:Y:S02]  /*ce60*/  PRMT R8, R4, 0x7610, R8 ;  /* 0x0000761004087816 */ /* 0x000fe40000000008 */
[----:B------:R0:W5:Y:S01]  /*ce70*/  LDL.LU R4, [R1+0x144] ;  /* 0x0001440001047983 */ /* 0x0001620000300800 */
[----:B------:R-:W-:-:S03]  /*ce80*/  ISETP.GT.AND P3, PT, R0, 0x1, P5 ;  /* 0x000000010000780c */ /* 0x000fc60002f64270 */
[----:B------:R0:W-:Y:S10]  /*ce90*/  STL.S16 [R1+0xa8], R8 ;  /* 0x0000a80801007387 */ /* 0x0001f40000100600 */
[----:B0-----:R-:W-:Y:S05]  /*cea0*/  @!P3 BRA `(.L_x_51) ;  /* 0x000000000008b947 */ /* 0x001fea0003800000 */
[----:B------:R-:W2:Y:S04]  /*ceb0*/  LDG.E.LTC128B.U16 R8, desc[UR36][R22.64+0x2] ;  /* 0x0000022416087981 */ /* 0x000ea8000c1e1520 */
[----:B--2---:R0:W-:Y:S02]  /*cec0*/  STL [R1+0xa8], R8 ;  /* 0x0000a80801007387 */ /* 0x0041e40000100800 */
.L_x_51:
[----:B------:R-:W-:Y:S05]  /*ced0*/  BSYNC B1 ;  /* 0x0000000000017941 */ /* 0x000fea0003800000 */
.L_x_50:
[----:B------:R-:W2:Y:S04]  /*cee0*/  LDL.LU R9, [R1+0xac] ;  /* 0x0000ac0001097983 */ /* 0x000ea80000300800 */
[----:B-----5:R-:W-:Y:S04]  /*cef0*/  STL [R1+0x150], R12 ;  /* 0x0001500c01007387 */ /* 0x020fe80000100800 */
[----:B------:R-:W-:Y:S04]  /*cf00*/  STL [R1+0x14c], R11 ;  /* 0x00014c0b01007387 */ /* 0x000fe80000100800 */
[----:B------:R1:W-:Y:S04]  /*cf10*/  STL [R1+0x148], R10 ;  /* 0x0001480a01007387 */ /* 0x0003e80000100800 */
[----:B-1----:R-:W0:Y:S04]  /*cf20*/  LDL.LU R10, [R1+0xa8] ;  /* 0x0000a800010a7983 */ /* 0x002e280000300800 */
[----:B------:R1:W-:Y:S01]  /*cf30*/  STL [R1+0x144], R3 ;  /* 0x0001440301007387 */ /* 0x0003e20000100800 */
[----:B0-----:R-:W-:-:S04]  /*cf40*/  IMAD.U32 R8, R10, 0x10000, RZ ;  /* 0x000100000a087824 */ /* 0x001fc800078e00ff */
[----:B------:R-:W-:-:S04]  /*cf50*/  FMUL R8, R8, R16 ;  /* 0x0000001008087220 */ /* 0x000fc80000400000 */
[----:B--2---:R-:W-:Y:S02]  /*cf60*/  FFMA R9, R9, R2, R8 ;  /* 0x0000000209097223 */ /* 0x004fe40000000008 */
[----:B------:R-:W2:Y:S03]  /*cf70*/  LDL R8, [R1+0xfc] ;  /* 0x0000fc0001087983 */ /* 0x000ea60000100800 */
[----:B------:R-:W-:-:S04]  /*cf80*/  F2FP.BF16.F32.PACK_AB R9, RZ, R9 ;  /* 0x00000009ff09723e */ /* 0x000fc800000010ff */
[----:B------:R-:W-:Y:S02]  /*cf90*/  PRMT R12, R9, 0x7610, R12 ;  /* 0x00007610090c7816 */ /* 0x000fe4000000000c */
[----:B------:R-:W3:Y:S02]  /*cfa0*/  LDL R9, [R1+0xc8] ;  /* 0x0000c80001097983 */ /* 0x000ee40000100800 */
[----:B------:R-:W-:Y:S02]  /*cfb0*/  PRMT R11, R12, 0x7610, R11 ;  /* 0x000076100c0b7816 */ /* 0x000fe4000000000b */
[----:B-1----:R-:W-:Y:S01]  /*cfc0*/  PRMT R3, R10, 0x7610, R3 ;  /* 0x000076100a037816 */ /* 0x002fe20000000003 */
[----:B------:R0:W5:Y:S01]  /*cfd0*/  LDL.LU R12, [R1+0x150] ;  /* 0x00015000010c7983 */ /* 0x0001620000300800 */
[----:B--2---:R-:W-:-:S05]  /*cfe0*/  IADD3 R8, P4, R8, R6, RZ ;  /* 0x0000000608087210 */ /* 0x004fca0007f9e0ff */
[----:B---3--:R-:W-:-:S05]  /*cff0*/  IMAD.X R9, R5, 0x1, R9, P4 ;  /* 0x0000000105097824 */ /* 0x008fca00020e0609 */
[----:B------:R1:W-:Y:S04]  /*d000*/  @P3 STG.E.U16 desc[UR36][R8.64+0x2], R11 ;  /* 0x0000020b08003986 */ /* 0x0003e8000c101524 */
[----:B-1----:R0:W5:Y:S04]  /*d010*/  LDL.LU R11, [R1+0x14c] ;  /* 0x00014c00010b7983 */ /* 0x0021680000300800 */
[----:B------:R0:W5:Y:S04]  /*d020*/  LDL.LU R10, [R1+0x148] ;  /* 0x00014800010a7983 */ /* 0x0001680000300800 */
[----:B------:R1:W-:Y:S04]  /*d030*/  STL.S16 [R1+0xa8], R3 ;  /* 0x0000a80301007387 */ /* 0x0003e80000100600 */
[----:B-1----:R0:W5:Y:S01]  /*d040*/  LDL.LU R3, [R1+0x144] ;  /* 0x0001440001037983 */ /* 0x0021620000300800 */
[----:B------:R-:W-:Y:S01]  /*d050*/  ISETP.GT.AND P4, PT, R0, 0x8, P2 ;  /* 0x000000080000780c */ /* 0x000fe20001784270 */
[----:B------:R-:W-:-:S12]  /*d060*/  BSSY B1, `(.L_x_52) ;  /* 0x0000006000017945 */ /* 0x000fd80003800000 */
[----:B0-----:R-:W-:Y:S05]  /*d070*/  @!P4 BRA `(.L_x_53) ;  /* 0x000000000010c947 */ /* 0x001fea0003800000 */
[----:B------:R0:W-:Y:S04]  /*d080*/  STL [R1+0x144], R0 ;  /* 0x0001440001007387 */ /* 0x0001e80000100800 */
[----:B0-----:R-:W2:Y:S04]  /*d090*/  LDG.E.LTC128B.U16 R0, desc[UR36][R232.64+0x10] ;  /* 0x00001024e8007981 */ /* 0x001ea8000c1e1520 */
[----:B--2---:R0:W-:Y:S04]  /*d0a0*/  STL [R1+0xa8], R0 ;  /* 0x0000a80001007387 */ /* 0x0041e80000100800 */
[----:B0-----:R0:W5:Y:S02]  /*d0b0*/  LDL.LU R0, [R1+0x144] ;  /* 0x0001440001007983 */ /* 0x0011640000300800 */
.L_x_53:
[----:B------:R-:W-:Y:S05]  /*d0c0*/  BSYNC B1 ;  /* 0x0000000000017941 */ /* 0x000fea0003800000 */
.L_x_52:
[----:B------:R1:W-:Y:S04]  /*d0d0*/  STL.64 [R1+0x178], R22 ;  /* 0x0001781601007387 */ /* 0x0003e80000100a00 */
[----:B-1----:R-:W2:Y:S04]  /*d0e0*/  LDL.LU R23, [R1+0xb0] ;  /* 0x0000b00001177983 */ /* 0x002ea80000300800 */
[----:B------:R-:W-:Y:S04]  /*d0f0*/  STL [R1+0x170], R20 ;  /* 0x0001701401007387 */ /* 0x000fe80000100800 */
[----:B------:R-:W-:Y:S04]  /*d100*/  STL [R1+0x16c], R17 ;  /* 0x00016c1101007387 */ /* 0x000fe80000100800 */
[----:B------:R-:W-:Y:S04]  /*d110*/  STL [R1+0x168], R9 ;  /* 0x0001680901007387 */ /* 0x000fe80000100800 */
[----:B------:R1:W-:Y:S04]  /*d120*/  STL.64 [R1+0x160], R18 ;  /* 0x0001601201007387 */ /* 0x0003e80000100a00 */
[----:B-1----:R-:W3:Y:S04]  /*d130*/  LDL R19, [R1+0xfc] ;  /* 0x0000fc0001137983 */ /* 0x002ee80000100800 */
[----:B------:R1:W-:Y:S04]  /*d140*/  STL.64 [R1+0x158], R14 ;  /* 0x0001580e01007387 */ /* 0x0003e80000100a00 */
[----:B-1----:R-:W4:Y:S04]  /*d150*/  LDL.LU.64 R14, [R1+0xa0] ;  /* 0x0000a000010e7983 */ /* 0x002f280000300a00 */
[----:B-----5:R1:W-:Y:S04]  /*d160*/  STL.64 [R1+0x150], R12 ;  /* 0x0001500c01007387 */ /* 0x0203e80000100a00 */
[----:B-1----:R-:W4:Y:S04]  /*d170*/  LDL R12, [R1+0xc8] ;  /* 0x0000c800010c7983 */ /* 0x002f280000100800 */
[----:B------:R-:W4:Y:S04]  /*d180*/  LDL R13, [R1+0xe8] ;  /* 0x0000e800010d7983 */ /* 0x000f280000100800 */
[----:B------:R1:W-:Y:S04]  /*d190*/  STL [R1+0x148], R8 ;  /* 0x0001480801007387 */ /* 0x0003e80000100800 */
[----:B-1----:R-:W2:Y:S04]  /*d1a0*/  LDL.LU R8, [R1+0xa8] ;  /* 0x0000a80001087983 */ /* 0x002ea80000300800 */
[----:B------:R-:W-:Y:S01]  /*d1b0*/  STL [R1+0x144], R3 ;  /* 0x0001440301007387 */ /* 0x000fe20000100800 */
[----:B--2---:R-:W-:-:S04]  /*d1c0*/  IMAD.U32 R22, R8, 0x10000, RZ ;  /* 0x0001000008167824 */ /* 0x004fc800078e00ff */
[----:B------:R-:W-:Y:S01]  /*d1d0*/  FMUL R20, R22, R16 ;  /* 0x0000001016147220 */ /* 0x000fe20000400000 */
[----:B------:R-:W-:-:S03]  /*d1e0*/  @P4 MOV R22, R6 ;  /* 0x0000000600164202 */ /* 0x000fc60000000f00 */
[----:B------:R-:W-:Y:S01]  /*d1f0*/  FFMA R20, R23, R2, R20 ;  /* 0x0000000217147223 */ /* 0x000fe20000000014 */
[----:B------:R-:W-:-:S04]  /*d200*/  @P4 IMAD.MOV.U32 R23, RZ, RZ, R5 ;  /* 0x000000ffff174224 */ /* 0x000fc800078e0005 */
[----:B------:R-:W-:-:S04]  /*d210*/  F2FP.BF16.F32.PACK_AB R18, RZ, R20 ;  /* 0x00000014ff12723e */ /* 0x000fc800000010ff */
[----:B------:R-:W-:-:S04]  /*d220*/  PRMT R17, R18, 0x7610, R17 ;  /* 0x0000761012117816 */ /* 0x000fc80000000011 */
[----:B------:R-:W-:Y:S01]  /*d230*/  PRMT R9, R17, 0x7610, R9 ;  /* 0x0000761011097816 */ /* 0x000fe20000000009 */
[----:B------:R-:W-:-:S04]  /*d240*/  IMAD.U32 R17, RZ, RZ, UR9 ;  /* 0x00000009ff117e24 */ /* 0x000fc8000f8e00ff */
[----:B------:R1:W-:Y:S02]  /*d250*/  @P4 STG.E.U16 desc[UR36][R22.64+0x10], R9 ;  /* 0x0000100916004986 */ /* 0x0003e4000c101524 */
[----:B-1----:R-:W-:Y:S02]  /*d260*/  IMAD.U32 R9, RZ, RZ, UR8 ;  /* 0x00000008ff097e24 */ /* 0x002fe4000f8e00ff */
[----:B------:R1:W5:Y:S01]  /*d270*/  LDL.LU.64 R22, [R1+0x178] ;  /* 0x0001780001167983 */ /* 0x0003620000300a00 */
[----:B------:R-:W-:Y:S02]  /*d280*/  IMAD.U32 R20, RZ, RZ, UR9 ;  /* 0x00000009ff147e24 */ /* 0x000fe4000f8e00ff */
[----:B------:R-:W-:Y:S01]  /*d290*/  SHF.L.U64.HI R9, R9, 0x9, R17 ;  /* 0x0000000909097819 */ /* 0x000fe20000010211 */
[----:B------:R-:W-:-:S04]  /*d2a0*/  IMAD.U32 R17, RZ, RZ, UR8 ;  /* 0x00000008ff117e24 */ /* 0x000fc8000f8e00ff */
[C---:B------:R-:W-:Y:S01]  /*d2b0*/  IMAD.SHL.U32 R18, R17.reuse, 0x200, RZ ;  /* 0x0000020011127824 */ /* 0x040fe200078e00ff */
[----:B------:R-:W-:Y:S01]  /*d2c0*/  STL [R1+0x124], R9 ;  /* 0x0001240901007387 */ /* 0x000fe20000100800 */
[----:B------:R-:W-:-:S03]  /*d2d0*/  SHF.L.U64.HI R17, R17, 0x8, R20 ;  /* 0x0000000811117819 */ /* 0x000fc60000010214 */
[----:B------:R3:W-:Y:S04]  /*d2e0*/  STL [R1+0xb0], R18 ;  /* 0x0000b01201007387 */ /* 0x0007e80000100800 */
[----:B------:R1:W5:Y:S04]  /*d2f0*/  LDL.LU R20, [R1+0x170] ;  /* 0x0001700001147983 */ /* 0x0003680000300800 */
[----:B------:R2:W-:Y:S01]  /*d300*/  STL [R1+0x130], R17 ;  /* 0x0001301101007387 */ /* 0x0005e20000100800 */
[----:B---3--:R-:W-:-:S04]  /*d310*/  IADD3 R18, P3, P4, R19, R10, R18 ;  /* 0x0000000a13127210 */ /* 0x008fc80007c7e012 */
[----:B----4-:R-:W-:Y:S02]  /*d320*/  IADD3.X R19, R12, R11, R9, P3, P4 ;  /* 0x0000000b0c137210 */ /* 0x010fe40001fe8409 */
[----:B------:R-:W-:Y:S01]  /*d330*/  MOV R12, UR8 ;  /* 0x00000008000c7c02 */ /* 0x000fe20008000f00 */
[----:B--2---:R1:W5:Y:S04]  /*d340*/  LDL.LU R17, [R1+0x16c] ;  /* 0x00016c0001117983 */ /* 0x0043680000300800 */
[----:B------:R-:W-:Y:S01]  /*d350*/  IMAD.SHL.U32 R12, R12, 0x100, RZ ;  /* 0x000001000c0c7824 */ /* 0x000fe200078e00ff */
[----:B------:R1:W5:Y:S04]  /*d360*/  LDL.LU R9, [R1+0x168] ;  /* 0x0001680001097983 */ /* 0x0003680000300800 */
[----:B------:R2:W-:Y:S01]  /*d370*/  STL.64 [R1+0xd8], R18 ;  /* 0x0000d81201007387 */ /* 0x0005e20000100a00 */
[----:B------:R-:W-:-:S03]  /*d380*/  PRMT R3, R8, 0x7610, R3 ;  /* 0x0000761008037816 */ /* 0x000fc60000000003 */
[----:B--2---:R1:W5:Y:S01]  /*d390*/  LDL.LU.64 R18, [R1+0x160] ;  /* 0x0001600001127983 */ /* 0x0043620000300a00 */
[----:B------:R-:W-:-:S03]  /*d3a0*/  ISETP.GT.AND P3, PT, R0, 0x9, P2 ;  /* 0x000000090000780c */ /* 0x000fc60001764270 */
[----:B------:R2:W-:Y:S02]  /*d3b0*/  STL [R1+0x12c], R12 ;  /* 0x00012c0c01007387 */ /* 0x0005e40000100800 */
[----:B--2---:R-:W-:Y:S02]  /*d3c0*/  IMAD.WIDE.U32 R12, R13, 0x78, R14 ;  /* 0x000000780d0c7825 */ /* 0x004fe400078e000e */
[----:B------:R1:W5:Y:S04]  /*d3d0*/  LDL.LU.64 R14, [R1+0x158] ;  /* 0x00015800010e7983 */ /* 0x0003680000300a00 */
[----:B------:R2:W-:Y:S04]  /*d3e0*/  STL.64 [R1+0xa0], R12 ;  /* 0x0000a00c01007387 */ /* 0x0005e80000100a00 */
[----:B--2---:R1:W5:Y:S04]  /*d3f0*/  LDL.LU.64 R12, [R1+0x150] ;  /* 0x00015000010c7983 */ /* 0x0043680000300a00 */
[----:B------:R1:W5:Y:S04]  /*d400*/  LDL.LU R8, [R1+0x148] ;  /* 0x0001480001087983 */ /* 0x0003680000300800 */
[----:B------:R2:W-:Y:S04]  /*d410*/  STL.S16 [R1+0xa8], R3 ;  /* 0x0000a80301007387 */ /* 0x0005e80000100600 */
[----:B--2---:R1:W5:Y:S01]  /*d420*/  LDL.LU R3, [R1+0x144] ;  /* 0x0001440001037983 */ /* 0x0043620000300800 */
[----:B------:R-:W-:Y:S04]  /*d430*/  BSSY B1, `(.L_x_54) ;  /* 0x0000006000017945 */ /* 0x000fe80003800000 */
[----:B------:R-:W-:Y:S05]  /*d440*/  @!P3 BRA `(.L_x_55) ;  /* 0x000000000010b947 */ /* 0x000fea0003800000 */
[----:B------:R2:W-:Y:S04]  /*d450*/  STL [R1+0x144], R0 ;  /* 0x0001440001007387 */ /* 0x0005e80000100800 */
[----:B--2---:R-:W2:Y:S04]  /*d460*/  LDG.E.LTC128B.U16 R0, desc[UR36][R232.64+0x12] ;  /* 0x00001224e8007981 */ /* 0x004ea8000c1e1520 */
[----:B--2---:R2:W-:Y:S04]  /*d470*/  STL [R1+0xa8], R0 ;  /* 0x0000a80001007387 */ /* 0x0045e80000100800 */
[----:B--2---:R2:W5:Y:S02]  /*d480*/  LDL.LU R0, [R1+0x144] ;  /* 0x0001440001007983 */ /* 0x0045640000300800 */
.L_x_55:
[----:B------:R-:W-:Y:S05]  /*d490*/  BSYNC B1 ;  /* 0x0000000000017941 */ /* 0x000fea0003800000 */
.L_x_54:
[----:B------:R-:W-:Y:S04]  /*d4a0*/  STL [R1+0x184], R25 ;  /* 0x0001841901007387 */ /* 0x000fe80000100800 */
[----:B------:R3:W-:Y:S04]  /*d4b0*/  STL [R1+0x180], R24 ;  /* 0x0001801801007387 */ /* 0x0007e80000100800 */
[----:B---3--:R-:W3:Y:S04]  /*d4c0*/  LDL R24, [R1+0x130] ;  /* 0x0001300001187983 */ /* 0x008ee80000100800 */
[----:B-----5:R4:W-:Y:S04]  /*d4d0*/  STL.64 [R1+0x178], R22 ;  /* 0x0001781601007387 */ /* 0x0209e80000100a00 */
[----:B----4-:R-:W4:Y:S04]  /*d4e0*/  LDL.LU.64 R22, [R1+0xa0] ;  /* 0x0000a00001167983 */ /* 0x010f280000300a00 */
[----:B------:R0:W-:Y:S04]  /*d4f0*/  STL.64 [R1+0x170], R20 ;  /* 0x0001701401007387 */ /* 0x0001e80000100a00 */
[----:B0-----:R-:W2:Y:S04]  /*d500*/  LDL.64 R20, [R1+0xc0] ;  /* 0x0000c00001147983 */ /* 0x001ea80000100a00 */
[----:B------:R0:W-:Y:S04]  /*d510*/  STL.64 [R1+0x168], R18 ;  /* 0x0001681201007387 */ /* 0x0001e80000100a00 */
[----:B0-----:R-:W3:Y:S04]  /*d520*/  LDL.64 R18, [R1+0xf0] ;  /* 0x0000f00001127983 */ /* 0x001ee80000100a00 */
[----:B------:R0:W-:Y:S04]  /*d530*/  STL [R1+0x160], R17 ;  /* 0x0001601101007387 */ /* 0x0001e80000100800 */
[----:B0-----:R-:W3:Y:S04]  /*d540*/  LDL R17, [R1+0xec] ;  /* 0x0000ec0001117983 */ /* 0x001ee80000100800 */
[----:B------:R0:W-:Y:S04]  /*d550*/  STL [R1+0x15c], R15 ;  /* 0x00015c0f01007387 */ /* 0x0001e80000100800 */
[----:B0-----:R-:W2:Y:S04]  /*d560*/  LDL.LU R15, [R1+0x108] ;  /* 0x00010800010f7983 */ /* 0x001ea80000300800 */
[----:B------:R0:W-:Y:S04]  /*d570*/  STL [R1+0x158], R14 ;  /* 0x0001580e01007387 */ /* 0x0001e80000100800 */
[----:B0-----:R-:W3:Y:S04]  /*d580*/  LDL.LU R14, [R1+0xb4] ;  /* 0x0000b400010e7983 */ /* 0x001ee80000300800 */
[----:B------:R-:W-:Y:S04]  /*d590*/  STL.64 [R1+0x150], R10 ;  /* 0x0001500a01007387 */ /* 0x000fe80000100a00 */
[----:B------:R-:W-:Y:S04]  /*d5a0*/  STL [R1+0x14c], R9 ;  /* 0x00014c0901007387 */ /* 0x000fe80000100800 */
[----:B------:R0:W-:Y:S04]  /*d5b0*/  STL [R1+0x148], R8 ;  /* 0x0001480801007387 */ /* 0x0001e80000100800 */
[----:B0-----:R-:W3:Y:S04]  /*d5c0*/  LDL.LU R8, [R1+0xa8] ;  /* 0x0000a80001087983 */ /* 0x001ee80000300800 */
[----:B------:R-:W-:Y:S01]  /*d5d0*/  STL [R1+0x144], R3 ;  /* 0x0001440301007387 */ /* 0x000fe20000100800 */
[----:B----4-:R-:W-:-:S05]  /*d5e0*/  IADD3 R25, P6, R12, R22, RZ ;  /* 0x000000160c197210 */ /* 0x010fca0007fde0ff */
[----:B------:R0:W-:Y:S04]  /*d5f0*/  STL [R1+0xcc], R25 ;  /* 0x0000cc1901007387 */ /* 0x0001e80000100800 */
[----:B0-----:R0:W5:Y:S01]  /*d600*/  LDL.LU R25, [R1+0x184] ;  /* 0x0001840001197983 */ /* 0x0011620000300800 */
[----:B--2---:R-:W-:-:S04]  /*d610*/  LOP3.LUT R15, R15, 0xffffffef, RZ, 0xc0, !PT ;  /* 0xffffffef0f0f7812 */ /* 0x004fc800078ec0ff */
[----:B------:R-:W-:Y:S02]  /*d620*/  @P0 LOP3.LUT R15, R15, 0x10, RZ, 0xfc, !PT ;  /* 0x000000100f0f0812 */ /* 0x000fe400078efcff */
[----:B------:R-:W-:Y:S02]  /*d630*/  IADD3 R13, P0, P4, R12, R22, R20 ;  /* 0x000000160c0d7210 */ /* 0x000fe40007c1e014 */
[----:B------:R-:W2:Y:S04]  /*d640*/  LDL R12, [R1+0x12c] ;  /* 0x00012c00010c7983 */ /* 0x000ea80000100800 */
[----:B------:R4:W-:Y:S04]  /*d650*/  STL [R1+0x128], R13 ;  /* 0x0001280d01007387 */ /* 0x0009e80000100800 */
[----:B----4-:R-:W2:Y:S01]  /*d660*/  LDL R13, [R1+0xfc] ;  /* 0x0000fc00010d7983 */ /* 0x010ea20000100800 */
[----:B------:R-:W-:-:S04]  /*d670*/  LOP3.LUT R15, R15, 0xfffffffd, RZ, 0xc0, !PT ;  /* 0xfffffffd0f0f7812 */ /* 0x000fc800078ec0ff */
[----:B------:R-:W-:Y:S02]  /*d680*/  @P6 LOP3.LUT R15, R15, 0x2, RZ, 0xfc, !PT ;  /* 0x000000020f0f6812 */ /* 0x000fe400078efcff */
[----:B--2---:R-:W-:Y:S02]  /*d690*/  IADD3 R12, P5, P6, R13, R6, R12 ;  /* 0x000000060d0c7210 */ /* 0x004fe40007ebe00c */
[----:B------:R-:W2:Y:S01]  /*d6a0*/  LDL R13, [R1+0xc8] ;  /* 0x0000c800010d7983 */ /* 0x000ea20000100800 */
[----:B---3--:R-:W-:Y:S01]  /*d6b0*/  IMAD.IADD R17, R17, 0x1, R23 ;  /* 0x0000000111117824 */ /* 0x008fe200078e0217 */
[----:B------:R-:W-:Y:S02]  /*d6c0*/  PRMT R3, R8, 0x7610, R3 ;  /* 0x0000761008037816 */ /* 0x000fe40000000003 */
[----:B--2---:R-:W-:Y:S02]  /*d6d0*/  IADD3.X R13, R13, R5, R24, P5, P6 ;  /* 0x000000050d0d7210 */ /* 0x004fe40002fec418 */
[----:B------:R0:W5:Y:S04]  /*d6e0*/  LDL.LU R24, [R1+0x180] ;  /* 0x0001800001187983 */ /* 0x0001680000300800 */
[----:B------:R-:W-:Y:S01]  /*d6f0*/  STL [R1+0x108], R15 ;  /* 0x0001080f01007387 */ /* 0x000fe20000100800 */
[----:B------:R-:W-:-:S03]  /*d700*/  LOP3.LUT P6, RZ, R15, 0x4, RZ, 0xc0, !PT ;  /* 0x000000040fff7812 */ /* 0x000fc600078cc0ff */
[----:B------:R0:W5:Y:S04]  /*d710*/  LDL.LU.64 R22, [R1+0x178] ;  /* 0x0001780001167983 */ /* 0x0001680000300a00 */
[----:B------:R2:W-:Y:S02]  /*d720*/  STL [R1+0xac], R17 ;  /* 0x0000ac1101007387 */ /* 0x0005e40000100800 */
[----:B--2---:R-:W-:Y:S02]  /*d730*/  IADD3.X R17, R19, R17, R21, P0, P4 ;  /* 0x0000001113117210 */ /* 0x004fe400007e8415 */
[----:B------:R-:W-:Y:S01]  /*d740*/  LOP3.LUT P0, RZ, R15, 0x10, RZ, 0xc0, !PT ;  /* 0x000000100fff7812 */ /* 0x000fe2000780c0ff */
[----:B------:R-:W-:Y:S01]  /*d750*/  IMAD.U32 R15, R8, 0x10000, RZ ;  /* 0x00010000080f7824 */ /* 0x000fe200078e00ff */
[----:B------:R0:W5:Y:S03]  /*d760*/  LDL.LU.64 R20, [R1+0x170] ;  /* 0x0001700001147983 */ /* 0x0001660000300a00 */
[----:B------:R-:W-:Y:S01]  /*d770*/  FMUL R15, R15, R16 ;  /* 0x000000100f0f7220 */ /* 0x000fe20000400000 */
[----:B------:R0:W5:Y:S03]  /*d780*/  LDL.LU.64 R18, [R1+0x168] ;  /* 0x0001680001127983 */ /* 0x0001660000300a00 */
[----:B------:R-:W-:-:S05]  /*d790*/  FFMA R14, R14, R2, R15 ;  /* 0x000000020e0e7223 */ /* 0x000fca000000000f */
[----:B------:R-:W-:-:S04]  /*d7a0*/  F2FP.BF16.F32.PACK_AB R11, RZ, R14 ;  /* 0x0000000eff0b723e */ /* 0x000fc800000010ff */
[----:B------:R-:W-:Y:S01]  /*d7b0*/  PRMT R10, R11, 0x7610, R10 ;  /* 0x000076100b0a7816 */ /* 0x000fe2000000000a */
[----:B------:R-:W-:-:S03]  /*d7c0*/  @P3 IMAD.MOV.U32 R11, RZ, RZ, R5 ;  /* 0x000000ffff0b3224 */ /* 0x000fc600078e0005 */
[----:B------:R-:W-:Y:S01]  /*d7d0*/  PRMT R9, R10, 0x7610, R9 ;  /* 0x000076100a097816 */ /* 0x000fe20000000009 */
[----:B------:R-:W-:Y:S01]  /*d7e0*/  @P3 IMAD.MOV.U32 R10, RZ, RZ, R6 ;  /* 0x000000ffff0a3224 */ /* 0x000fe200078e0006 */
[----:B------:R2:W-:Y:S04]  /*d7f0*/  STL [R1+0x138], R17 ;  /* 0x0001381101007387 */ /* 0x0005e80000100800 */
[----:B------:R3:W-:Y:S04]  /*d800*/  @P3 STG.E.U16 desc[UR36][R10.64+0x12], R9 ;  /* 0x000012090a003986 */ /* 0x0007e8000c101524 */
[----:B--2---:R0:W5:Y:S04]  /*d810*/  LDL.LU R17, [R1+0x160] ;  /* 0x0001600001117983 */ /* 0x0041680000300800 */
[----:B------:R0:W5:Y:S04]  /*d820*/  LDL.LU R15, [R1+0x15c] ;  /* 0x00015c00010f7983 */ /* 0x0001680000300800 */
[----:B------:R0:W5:Y:S04]  /*d830*/  LDL.LU R14, [R1+0x158] ;  /* 0x00015800010e7983 */ /* 0x0001680000300800 */
[----:B---3--:R0:W5:Y:S04]  /*d840*/  LDL.LU.64 R10, [R1+0x150] ;  /* 0x00015000010a7983 */ /* 0x0081680000300a00 */
[----:B------:R0:W5:Y:S04]  /*d850*/  LDL.LU R9, [R1+0x14c] ;  /* 0x00014c0001097983 */ /* 0x0001680000300800 */
[----:B------:R0:W5:Y:S04]  /*d860*/  LDL.LU R8, [R1+0x148] ;  /* 0x0001480001087983 */ /* 0x0001680000300800 */
[----:B------:R2:W-:Y:S04]  /*d870*/  STL.S16 [R1+0xa8], R3 ;  /* 0x0000a80301007387 */ /* 0x0005e80000100600 */
[----:B--2---:R0:W5:Y:S01]  /*d880*/  LDL.LU R3, [R1+0x144] ;  /* 0x0001440001037983 */ /* 0x0041620000300800 */
[----:B------:R-:W-:Y:S01]  /*d890*/  ISETP.GT.AND P3, PT, R0, 0x8, P6 ;  /* 0x000000080000780c */ /* 0x000fe20003764270 */
[----:B------:R-:W-:-:S12]  /*d8a0*/  BSSY B1, `(.L_x_56) ;  /* 0x0000006000017945 */ /* 0x000fd80003800000 */
[----:B0-----:R-:W-:Y:S05]  /*d8b0*/  @!P3 BRA `(.L_x_57) ;  /* 0x000000000010b947 */ /* 0x001fea0003800000 */
[----:B------:R0:W-:Y:S04]  /*d8c0*/  STL [R1+0x144], R0 ;  /* 0x0001440001007387 */ /* 0x0001e80000100800 */
[----:B0----5:R-:W2:Y:S04]  /*d8d0*/  LDG.E.LTC128B.U16 R0, desc[UR36][R22.64+0x10] ;  /* 0x0000102416007981 */ /* 0x021ea8000c1e1520 */
[----:B--2---:R0:W-:Y:S04]  /*d8e0*/  STL [R1+0xa8], R0 ;  /* 0x0000a80001007387 */ /* 0x0041e80000100800 */
[----:B0-----:R0:W5:Y:S02]  /*d8f0*/  LDL.LU R0, [R1+0x144] ;  /* 0x0001440001007983 */ /* 0x0011640000300800 */
.L_x_57:
[----:B------:R-:W-:Y:S05]  /*d900*/  BSYNC B1 ;  /* 0x0000000000017941 */ /* 0x000fea0003800000 */
.L_x_56:
[----:B-----5:R2:W-:Y:S04]  /*d910*/  STL [R1+0x17c], R25 ;  /* 0x00017c1901007387 */ /* 0x0205e80000100800 */
[----:B--2---:R-:W2:Y:S04]  /*d920*/  LDL R25, [R1+0x110] ;  /* 0x0001100001197983 */ /* 0x004ea80000100800 */
[----:B------:R3:W-:Y:S04]  /*d930*/  STL [R1+0x178], R24 ;  /* 0x0001781801007387 */ /* 0x0007e80000100800 */
[----:B---3--:R-:W3:Y:S04]  /*d940*/  LDL.LU R24, [R1+0xb8] ;  /* 0x0000b80001187983 */ /* 0x008ee80000300800 */
[----:B------:R-:W-:Y:S04]  /*d950*/  STL [R1+0x174], R23 ;  /* 0x0001741701007387 */ /* 0x000fe80000100800 */
[----:B------:R-:W-:Y:S04]  /*d960*/  STL [R1+0x170], R22 ;  /* 0x0001701601007387 */ /* 0x000fe80000100800 */
[----:B------:R-:W-:Y:S04]  /*d970*/  STL [R1+0x16c], R17 ;  /* 0x00016c1101007387 */ /* 0x000fe80000100800 */
[----:B------:R4:W-:Y:S04]  /*d980*/  STL [R1+0x168], R11 ;  /* 0x0001680b01007387 */ /* 0x0009e80000100800 */
[----:B----4-:R-:W4:Y:S04]  /*d990*/  LDL R11, [R1+0xec] ;  /* 0x0000ec00010b7983 */ /* 0x010f280000100800 */
[----:B------:R1:W-:Y:S04]  /*d9a0*/  STL.64 [R1+0x160], R12 ;  /* 0x0001600c01007387 */ /* 0x0003e80000100a00 */
[----:B-1----:R-:W4:Y:S04]  /*d9b0*/  LDL.64 R12, [R1+0xc0] ;  /* 0x0000c000010c7983 */ /* 0x002f280000100a00 */
[----:B------:R1:W-:Y:S04]  /*d9c0*/  STL [R1+0x158], R10 ;  /* 0x0001580a01007387 */ /* 0x0003e80000100800 */
[----:B-1----:R-:W3:Y:S04]  /*d9d0*/  LDL R10, [R1+0xe8] ;  /* 0x0000e800010a7983 */ /* 0x002ee80000100800 */
[----:B------:R1:W-:Y:S04]  /*d9e0*/  STL.64 [R1+0x150], R6 ;  /* 0x0001500601007387 */ /* 0x0003e80000100a00 */
[----:B-1----:R-:W4:Y:S04]  /*d9f0*/  LDL R6, [R1+0x118] ;  /* 0x0001180001067983 */ /* 0x002f280000100800 */
[----:B------:R-:W4:Y:S04]  /*da00*/  LDL R7, [R1+0xf8] ;  /* 0x0000f80001077983 */ /* 0x000f280000100800 */
[----:B------:R1:W-:Y:S04]  /*da10*/  STL [R1+0x148], R5 ;  /* 0x0001480501007387 */ /* 0x0003e80000100800 */
[----:B-1----:R-:W4:Y:S04]  /*da20*/  LDL.LU R5, [R1+0xa8] ;  /* 0x0000a80001057983 */ /* 0x002f280000300800 */
[----:B------:R-:W-:Y:S01]  /*da30*/  STL [R1+0x144], R4 ;  /* 0x0001440401007387 */ /* 0x000fe20000100800 */
[----:B--2---:R-:W-:Y:S01]  /*da40*/  R2UR UR4, R25 ;  /* 0x00000000190472ca */ /* 0x004fe200000e0000 */
[----:B---3--:R-:W-:-:S04]  /*da50*/  IMAD.WIDE.U32 R20, R10, 0x78, R20 ;  /* 0x000000780a147825 */ /* 0x008fc800078e0014 */
[----:B----4-:R-:W-:-:S04]  /*da60*/  IMAD.U32 R25, R5, 0x10000, RZ ;  /* 0x0001000005197824 */ /* 0x010fc800078e00ff */
[----:B------:R-:W-:-:S04]  /*da70*/  FMUL R25, R25, R16 ;  /* 0x0000001019197220 */ /* 0x000fc80000400000 */
[----:B------:R-:W-:Y:S02]  /*da80*/  FFMA R24, R24, R2, R25 ;  /* 0x0000000218187223 */ /* 0x000fe40000000019 */
[----:B------:R1:W5:Y:S03]  /*da90*/  LDL.LU R25, [R1+0x17c] ;  /* 0x00017c0001197983 */ /* 0x0003660000300800 */
[----:B------:R-:W-:Y:S02]  /*daa0*/  F2FP.BF16.F32.PACK_AB R23, RZ, R24 ;  /* 0x00000018ff17723e */ /* 0x000fe400000010ff */
[----:B------:R1:W5:Y:S02]  /*dab0*/  LDL.LU R24, [R1+0x178] ;  /* 0x0001780001187983 */ /* 0x0003640000300800 */
[----:B------:R-:W-:Y:S02]  /*dac0*/  PRMT R22, R23, 0x7610, R22 ;  /* 0x0000761017167816 */ /* 0x000fe40000000016 */
[----:B------:R1:W5:Y:S02]  /*dad0*/  LDL.LU R23, [R1+0x174] ;  /* 0x0001740001177983 */ /* 0x0003640000300800 */
[----:B------:R-:W-:-:S02]  /*dae0*/  PRMT R17, R22, 0x7610, R17 ;  /* 0x0000761016117816 */ /* 0x000fc40000000011 */
[----:B------:R1:W5:Y:S04]  /*daf0*/  LDL.LU R22, [R1+0x170] ;  /* 0x0001700001167983 */ /* 0x0003680000300800 */
[----:B------:R2:W-:Y:S01]  /*db00*/  @P3 STG.E.U16 desc[UR36][R8.64+0x10], R17 ;  /* 0x0000101108003986 */ /* 0x0005e2000c101524 */
[----:B------:R-:W-:-:S04]  /*db10*/  IADD3 R20, P3, R12, R20, RZ ;  /* 0x000000140c147210 */ /* 0x000fc80007f7e0ff */
[----:B------:R-:W-:-:S03]  /*db20*/  IADD3.X R21, R13, R11, R21, P3, !PT ;  /* 0x0000000b0d157210 */ /* 0x000fc60001ffe415 */
[----:B------:R-:W-:Y:S01]  /*db30*/  IMAD.WIDE.U32 R20, R3, R10, R20 ;  /* 0x0000000a03147225 */ /* 0x000fe200078e0014 */
[----:B--2---:R1:W5:Y:S02]  /*db40*/  LDL.LU R17, [R1+0x16c] ;  /* 0x00016c0001117983 */ /* 0x0043640000300800 */
[----:B------:R-:W-:Y:S02]  /*db50*/  IADD3 R20, P3, R18, R20, RZ ;  /* 0x0000001412147210 */ /* 0x000fe40007f7e0ff */
[----:B------:R1:W5:Y:S02]  /*db60*/  LDL.LU R11, [R1+0x168] ;  /* 0x00016800010b7983 */ /* 0x0003640000300800 */
[----:B------:R-:W-:Y:S02]  /*db70*/  IADD3.X R21, R19, R6, R21, P3, !PT ;  /* 0x0000000613157210 */ /* 0x000fe40001ffe415 */
[----:B------:R1:W5:Y:S04]  /*db80*/  LDL.LU.64 R12, [R1+0x160] ;  /* 0x00016000010c7983 */ /* 0x0003680000300a00 */
[----:B------:R1:W5:Y:S01]  /*db90*/  LDL.LU R10, [R1+0x158] ;  /* 0x00015800010a7983 */ /* 0x0003620000300800 */
[----:B------:R-:W-:-:S03]  /*dba0*/  IMAD.WIDE.U32 R6, R7, UR4, R20 ;  /* 0x0000000407067c25 */ /* 0x000fc6000f8e0014 */
[----:B------:R-:W2:Y:S01]  /*dbb0*/  LDL R21, [R1+0x114] ;  /* 0x0001140001157983 */ /* 0x000ea20000100800 */
[----:B------:R-:W-:Y:S02]  /*dbc0*/  LEA R20, P3, R6, R14, 0x1 ;  /* 0x0000000e06147211 */ /* 0x000fe400078608ff */
[----:B------:R-:W-:Y:S02]  /*dbd0*/  PRMT R4, R5, 0x7610, R4 ;  /* 0x0000761005047816 */ /* 0x000fe40000000004 */
[----:B--2---:R-:W-:-:S04]  /*dbe0*/  IADD3 R21, R21, R7, RZ ;  /* 0x0000000715157210 */ /* 0x004fc80007ffe0ff */
[----:B------:R-:W-:Y:S02]  /*dbf0*/  LEA.HI.X R21, R6, R15, R21, 0x1, P3 ;  /* 0x0000000f06157211 */ /* 0x000fe400018f0c15 */
[----:B------:R1:W5:Y:S01]  /*dc00*/  LDL.LU.64 R6, [R1+0x150] ;  /* 0x0001500001067983 */ /* 0x0003620000300a00 */
[----:B------:R-:W-:-:S03]  /*dc10*/  ISETP.GT.AND P3, PT, R0, 0x9, P6 ;  /* 0x000000090000780c */ /* 0x000fc60003764270 */
[----:B------:R1:W5:Y:S04]  /*dc20*/  LDL.LU R5, [R1+0x148] ;  /* 0x0001480001057983 */ /* 0x0003680000300800 */
[----:B------:R2:W-:Y:S04]  /*dc30*/  STL.S16 [R1+0xa8], R4 ;  /* 0x0000a80401007387 */ /* 0x0005e80000100600 */
[----:B--2---:R1:W5:Y:S01]  /*dc40*/  LDL.LU R4, [R1+0x144] ;  /* 0x0001440001047983 */ /* 0x0043620000300800 */
[----:B------:R-:W-:Y:S04]  /*dc50*/  BSSY B1, `(.L_x_58) ;  /* 0x0000006000017945 */ /* 0x000fe80003800000 */
[----:B------:R-:W-:Y:S05]  /*dc60*/  @!P3 BRA `(.L_x_59) ;  /* 0x000000000010b947 */ /* 0x000fea0003800000 */
[----:B------:R2:W-:Y:S04]  /*dc70*/  STL [R1+0x144], R0 ;  /* 0x0001440001007387 */ /* 0x0005e80000100800 */
[----:B--2--5:R-:W2:Y:S04]  /*dc80*/  LDG.E.LTC128B.U16 R0, desc[UR36][R22.64+0x12] ;  /* 0x0000122416007981 */ /* 0x024ea8000c1e1520 */
[----:B--2---:R2:W-:Y:S04]  /*dc90*/  STL [R1+0xa8], R0 ;  /* 0x0000a80001007387 */ /* 0x0045e80000100800 */
[----:B--2---:R2:W5:Y:S02]  /*dca0*/  LDL.LU R0, [R1+0x144] ;  /* 0x0001440001007983 */ /* 0x0045640000300800 */
.L_x_59:
[----:B------:R-:W-:Y:S05]  /*dcb0*/  BSYNC B1 ;  /* 0x0000000000017941 */ /* 0x000fea0003800000 */
.L_x_58:
[----:B------:R3:W-:Y:S04]  /*dcc0*/  STL [R1+0x19c], R31 ;  /* 0x00019c1f01007387 */ /* 0x0007e80000100800 */
[----:B---3--:R-:W3:Y:S04]  /*dcd0*/  LDL R31, [R1+0x108] ;  /* 0x00010800011f7983 */ /* 0x008ee80000100800 */
[----:B------:R4:W-:Y:S04]  /*dce0*/  STL [R1+0x198], R30 ;  /* 0x0001981e01007387 */ /* 0x0009e80000100800 */
[----:B----4-:R-:W4:Y:S04]  /*dcf0*/  LDL.LU R30, [R1+0xbc] ;  /* 0x0000bc00011e7983 */ /* 0x010f280000300800 */
[----:B------:R-:W-:Y:S04]  /*dd00*/  STL [R1+0x194], R29 ;  /* 0x0001941d01007387 */ /* 0x000fe80000100800 */
[----:B------:R-:W-:Y:S04]  /*dd10*/  STL [R1+0x190], R28 ;  /* 0x0001901c01007387 */ /* 0x000fe80000100800 */
[----:B------:R0:W-:Y:S04]  /*dd20*/  STL [R1+0x18c], R27 ;  /* 0x00018c1b01007387 */ /* 0x0001e80000100800 */
[----:B0-----:R-:W2:Y:S04]  /*dd30*/  LDL.LU R27, [R1+0xac] ;  /* 0x0000ac00011b7983 */ /* 0x001ea80000300800 */
[----:B------:R0:W-:Y:S04]  /*dd40*/  STL [R1+0x188], R26 ;  /* 0x0001881a01007387 */ /* 0x0001e80000100800 */
[----:B0-----:R-:W2:Y:S04]  /*dd50*/  LDL.LU R26, [R1+0xcc] ;  /* 0x0000cc00011a7983 */ /* 0x001ea80000300800 */
[----:B-----5:R0:W-:Y:S04]  /*dd60*/  STL [R1+0x184], R25 ;  /* 0x0001841901007387 */ /* 0x0201e80000100800 */
[----:B0-----:R-:W2:Y:S04]  /*dd70*/  LDL R25, [R1+0x104] ;  /* 0x0001040001197983 */ /* 0x001ea80000100800 */
[----:B------:R0:W-:Y:S04]  /*dd80*/  STL [R1+0x180], R24 ;  /* 0x0001801801007387 */ /* 0x0001e80000100800 */
[----:B0-----:R-:W4:Y:S04]  /*dd90*/  LDL.LU R24, [R1+0xa8] ;  /* 0x0000a80001187983 */ /* 0x001f280000300800 */
[----:B------:R0:W-:Y:S04]  /*dda0*/  STL.64 [R1+0x178], R22 ;  /* 0x0001781601007387 */ /* 0x0001e80000100a00 */
[----:B0-----:R-:W2:Y:S04]  /*ddb0*/  LDL.LU.64 R22, [R1+0xf0] ;  /* 0x0000f00001167983 */ /* 0x001ea80000300a00 */
[----:B------:R-:W-:Y:S04]  /*ddc0*/  STL [R1+0x174], R21 ;  /* 0x0001741501007387 */ /* 0x000fe80000100800 */
[----:B------:R0:W-:Y:S04]  /*ddd0*/  STL [R1+0x170], R20 ;  /* 0x0001701401007387 */ /* 0x0001e80000100800 */
[----:B0-----:R-:W2:Y:S04]  /*dde0*/  LDL.LU R20, [R1+0x80] ;  /* 0x0000800001147983 */ /* 0x001ea80000300800 */
[----:B------:R-:W-:Y:S04]  /*ddf0*/  STL [R1+0x16c], R17 ;  /* 0x00016c1101007387 */ /* 0x000fe80000100800 */
[----:B------:R-:W-:Y:S04]  /*de00*/  STL [R1+0x168], R3 ;  /* 0x0001680301007387 */ /* 0x000fe80000100800 */
[----:B------:R0:W-:Y:S04]  /*de10*/  STL.64 [R1+0x160], R18 ;  /* 0x0001601201007387 */ /* 0x0001e80000100a00 */
[----:B0-----:R-:W2:Y:S04]  /*de20*/  LDL.LU R19, [R1+0xb0] ;  /* 0x0000b00001137983 */ /* 0x001ea80000300800 */
[----:B------:R0:W-:Y:S04]  /*de30*/  STL.64 [R1+0x158], R12 ;  /* 0x0001580c01007387 */ /* 0x0001e80000100a00 */
[----:B0-----:R-:W2:Y:S04]  /*de40*/  LDL R13, [R1+0xe8] ;  /* 0x0000e800010d7983 */ /* 0x001ea80000100800 */
[----:B------:R0:W-:Y:S04]  /*de50*/  STL.64 [R1+0x150], R6 ;  /* 0x0001500601007387 */ /* 0x0001e80000100a00 */
[----:B0-----:R-:W2:Y:S04]  /*de60*/  LDL.LU.64 R6, [R1+0xc0] ;  /* 0x0000c00001067983 */ /* 0x001ea80000300a00 */
[----:B------:R0:W-:Y:S04]  /*de70*/  STL.64 [R1+0x148], R4 ;  /* 0x0001480401007387 */ /* 0x0001e80000100a00 */
[----:B0-----:R-:W2:Y:S01]  /*de80*/  LDL.LU.64 R4, [R1+0xd0] ;  /* 0x0000d00001047983 */ /* 0x001ea20000300a00 */
[----:B---3--:R-:W-:Y:S01]  /*de90*/  LOP3.LUT P4, RZ, R31, 0x2, RZ, 0xc0, !PT ;  /* 0x000000021fff7812 */ /* 0x008fe2000788c0ff */
        /* <DEDUP_REMOVED lines=10> */
[----:B------:R2:W-:Y:S02]  /*df40*/  @P3 STG.E.U16 desc[UR36][R8.64+0x12], R18 ;  /* 0x0000121208003986 */ /* 0x0005e4000c101524 */
[----:B--2---:R-:W-:Y:S02]  /*df50*/  IADD3 R18, P3, R19, R10, RZ ;  /* 0x0000000a13127210 */ /* 0x004fe40007f7e0ff */
[----:B------:R-:W2:Y:S01]  /*df60*/  LDL.LU R19, [R1+0x124] ;  /* 0x0001240001137983 */ /* 0x000ea20000300800 */
[----:B------:R-:W-:Y:S01]  /*df70*/  IMAD.X R27, R27, 0x1, R23, P4 ;  /* 0x000000011b1b7824 */ /* 0x000fe200020e0617 */
[----:B------:R-:W-:-:S04]  /*df80*/  LEA R22, P4, R26, R14, 0x1 ;  /* 0x0000000e1a167211 */ /* 0x000fc800078808ff */
[----:B------:R-:W-:Y:S02]  /*df90*/  LEA.HI.X R23, R26, R15, R27, 0x1, P4 ;  /* 0x0000000f1a177211 */ /* 0x000fe400020f0c1b */
[----:B------:R-:W-:Y:S01]  /*dfa0*/  ISETP.GT.AND P4, PT, R25, 0x100, PT ;  /* 0x000001001900780c */ /* 0x000fe20003f84270 */
[----:B------:R0:W5:Y:S01]  /*dfb0*/  LDL.LU R27, [R1+0x18c] ;  /* 0x00018c00011b7983 */ /* 0x0001620000300800 */
[----:B------:R-:W-:-:S03]  /*dfc0*/  PRMT R21, R24, 0x7610, R21 ;  /* 0x0000761018157816 */ /* 0x000fc60000000015 */
[----:B------:R0:W5:Y:S04]  /*dfd0*/  LDL.LU R26, [R1+0x188] ;  /* 0x00018800011a7983 */ /* 0x0001680000300800 */
[----:B------:R0:W5:Y:S04]  /*dfe0*/  LDL.LU R25, [R1+0x184] ;  /* 0x0001840001197983 */ /* 0x0001680000300800 */
[----:B------:R0:W5:Y:S01]  /*dff0*/  LDL.LU R24, [R1+0x180] ;  /* 0x0001800001187983 */ /* 0x0001620000300800 */
[----:B--2---:R-:W-:Y:S01]  /*e000*/  IMAD.X R19, R19, 0x1, R11, P3 ;  /* 0x0000000113137824 */ /* 0x004fe200018e060b */
[----:B------:R-:W-:-:S13]  /*e010*/  ISETP.GT.AND P3, PT, R0, RZ, P4 ;  /* 0x000000ff0000720c */ /* 0x000fda0002764270 */
[----:B------:R-:W2:Y:S04]  /*e020*/  @P3 LDG.E.LTC128B.U16 R21, desc[UR36][R22.64] ;  /* 0x0000002416153981 */ /* 0x000ea8000c1e1520 */
[----:B------:R0:W5:Y:S04]  /*e030*/  LDL.LU.64 R22, [R1+0x178] ;  /* 0x0001780001167983 */ /* 0x0001680000300a00 */
[----:B------:R-:W-:Y:S04]  /*e040*/  STL.64 [R1+0xa0], R18 ;  /* 0x0000a01201007387 */ /* 0x000fe80000100a00 */
[----:B--2---:R2:W-:Y:S02]  /*e050*/  STL [R1+0xa8], R21 ;  /* 0x0000a81501007387 */ /* 0x0045e40000100800 */
[----:B--2---:R-:W-:-:S04]  /*e060*/  IMAD.U32 R21, R21, 0x10000, RZ ;  /* 0x0001000015157824 */ /* 0x004fc800078e00ff */
        /* <DEDUP_REMOVED lines=9> */
[----:B------:R2:W-:Y:S04]  /*e100*/  @P3 STG.E.U16 desc[UR36][R18.64], R12 ;  /* 0x0000000c12003986 */ /* 0x0005e8000c101524 */
[----:B--2---:R0:W5:Y:S01]  /*e110*/  LDL.LU.64 R18, [R1+0x160] ;  /* 0x0001600001127983 */ /* 0x0041620000300a00 */
[----:B------:R-:W-:-:S03]  /*e120*/  IMAD.WIDE.U32 R12, R13, 0x78, R4 ;  /* 0x000000780d0c7825 */ /* 0x000fc600078e0004 */
[----:B------:R-:W2:Y:S01]  /*e130*/  LDL.LU R5, [R1+0xec] ;  /* 0x0000ec0001057983 */ /* 0x000ea20000300800 */
[----:B------:R-:W-:-:S04]  /*e140*/  IADD3 R4, P3, R6, R12, RZ ;  /* 0x0000000c06047210 */ /* 0x000fc80007f7e0ff */
[----:B--2---:R-:W-:Y:S02]  /*e150*/  IADD3.X R5, R7, R5, R13, P3, !PT ;  /* 0x0000000507057210 */ /* 0x004fe40001ffe40d */
[----:B------:R0:W5:Y:S04]  /*e160*/  LDL.LU.64 R12, [R1+0x158] ;  /* 0x00015800010c7983 */ /* 0x0001680000300a00 */
[----:B------:R0:W5:Y:S04]  /*e170*/  LDL.LU.64 R6, [R1+0x150] ;  /* 0x0001500001067983 */ /* 0x0001680000300a00 */
[----:B------:R2:W-:Y:S04]  /*e180*/  STL.64 [R1+0xb0], R4 ;  /* 0x0000b00401007387 */ /* 0x0005e80000100a00 */
[----:B--2---:R0:W5:Y:S01]  /*e190*/  LDL.LU.64 R4, [R1+0x148] ;  /* 0x0001480001047983 */ /* 0x0041620000300a00 */
[----:B------:R-:W-:Y:S01]  /*e1a0*/  ISETP.GT.AND P3, PT, R0, 0x1, P4 ;  /* 0x000000010000780c */ /* 0x000fe20002764270 */
[----:B------:R-:W-:-:S12]  /*e1b0*/  BSSY B1, `(.L_x_60) ;  /* 0x0000006000017945 */ /* 0x000fd80003800000 */
[----:B0-----:R-:W-:Y:S05]  /*e1c0*/  @!P3 BRA `(.L_x_61) ;  /* 0x000000000010b947 */ /* 0x001fea0003800000 */
[----:B------:R0:W-:Y:S04]  /*e1d0*/  STL [R1+0x144], R0 ;  /* 0x0001440001007387 */ /* 0x0001e80000100800 */
[----:B0----5:R-:W2:Y:S04]  /*e1e0*/  LDG.E.LTC128B.U16 R0, desc[UR36][R20.64+0x2] ;  /* 0x0000022414007981 */ /* 0x021ea8000c1e1520 */
[----:B--2---:R0:W-:Y:S04]  /*e1f0*/  STL [R1+0xa8], R0 ;  /* 0x0000a80001007387 */ /* 0x0041e80000100800 */
[----:B0-----:R0:W5:Y:S02]  /*e200*/  LDL.LU R0, [R1+0x144] ;  /* 0x0001440001007983 */ /* 0x0011640000300800 */
.L_x_61:
[----:B------:R-:W-:Y:S05]  /*e210*/  BSYNC B1 ;  /* 0x0000000000017941 */ /* 0x000fea0003800000 */
.L_x_60:
[----:B------:R2:W-:Y:S04]  /*e220*/  STL [R1+0x178], R11 ;  /* 0x0001780b01007387 */ /* 0x0005e80000100800 */
[----:B--2---:R-:W2:Y:S04]  /*e230*/  LDL R11, [R1+0x110] ;  /* 0x00011000010b7983 */ /* 0x004ea80000100800 */
[----:B-----5:R3:W-:Y:S04]  /*e240*/  STL.64 [R1+0x170], R20 ;  /* 0x0001701401007387 */ /* 0x0207e80000100a00 */
[----:B---3--:R-:W3:Y:S04]  /*e250*/  LDL.LU R20, [R1+0x84] ;  /* 0x0000840001147983 */ /* 0x008ee80000300800 */
[----:B------:R-:W4:Y:S04]  /*e260*/  LDL.LU R21, [R1+0xe8] ;  /* 0x0000e80001157983 */ /* 0x000f280000300800 */
[----:B------:R1:W-:Y:S04]  /*e270*/  STL.64 [R1+0x168], R12 ;  /* 0x0001680c01007387 */ /* 0x0003e80000100a00 */
[----:B-1----:R-:W4:Y:S04]  /*e280*/  LDL.LU.64 R12, [R1+0xb0] ;  /* 0x0000b000010c7983 */ /* 0x002f280000300a00 */
[----:B------:R1:W-:Y:S04]  /*e290*/  STL [R1+0x160], R10 ;  /* 0x0001600a01007387 */ /* 0x0003e80000100800 */
[----:B-1----:R-:W3:Y:S04]  /*e2a0*/  LDL.LU R10, [R1+0x128] ;  /* 0x00012800010a7983 */ /* 0x002ee80000300800 */
[----:B------:R1:W-:Y:S04]  /*e2b0*/  STL.64 [R1+0x158], R8 ;  /* 0x0001580801007387 */ /* 0x0003e80000100a00 */
[----:B-1----:R-:W3:Y:S04]  /*e2c0*/  LDL.LU R8, [R1+0x118] ;  /* 0x0001180001087983 */ /* 0x002ee80000300800 */
[----:B------:R-:W3:Y:S04]  /*e2d0*/  LDL.LU R9, [R1+0xf8] ;  /* 0x0000f80001097983 */ /* 0x000ee80000300800 */
[----:B------:R1:W-:Y:S04]  /*e2e0*/  STL.64 [R1+0x150], R6 ;  /* 0x0001500601007387 */ /* 0x0003e80000100a00 */
[----:B-1----:R-:W3:Y:S04]  /*e2f0*/  LDL.64 R6, [R1+0xa0] ;  /* 0x0000a00001067983 */ /* 0x002ee80000100a00 */
[----:B------:R1:W-:Y:S04]  /*e300*/  STL [R1+0x148], R5 ;  /* 0x0001480501007387 */ /* 0x0003e80000100800 */
[----:B-1----:R-:W3:Y:S04]  /*e310*/  LDL.LU R5, [R1+0x104] ;  /* 0x0001040001057983 */ /* 0x002ee80000300800 */
[----:B------:R1:W-:Y:S04]  /*e320*/  STL [R1+0x144], R4 ;  /* 0x0001440401007387 */ /* 0x0003e80000100800 */
[----:B-1----:R-:W3:Y:S01]  /*e330*/  LDL.LU R4, [R1+0xa8] ;  /* 0x0000a80001047983 */ /* 0x002ee20000300800 */
[----:B--2---:R-:W-:Y:S01]  /*e340*/  R2UR UR4, R11 ;  /* 0x000000000b0472ca */ /* 0x004fe200000e0000 */
[----:B----4-:R-:W-:Y:S01]  /*e350*/  IMAD.WIDE.U32 R12, R3, R21, R12 ;  /* 0x00000015030c7225 */ /* 0x010fe200078e000c */
[----:B---3--:R-:W-:-:S03]  /*e360*/  @P3 MOV R21, R7 ;  /* 0x0000000700153202 */ /* 0x008fc60000000f00 */
[----:B------:R-:W-:-:S04]  /*e370*/  IMAD.U32 R11, R4, 0x10000, RZ ;  /* 0x00010000040b7824 */ /* 0x000fc800078e00ff */
[----:B------:R-:W-:-:S04]  /*e380*/  FMUL R11, R11, R16 ;  /* 0x000000100b0b7220 */ /* 0x000fc80000400000 */
[----:B------:R-:W-:Y:S02]  /*e390*/  FFMA R20, R20, R2, R11 ;  /* 0x0000000214147223 */ /* 0x000fe4000000000b */
[----:B------:R1:W5:Y:S03]  /*e3a0*/  LDL.LU R11, [R1+0x178] ;  /* 0x00017800010b7983 */ /* 0x0003660000300800 */
[----:B------:R-:W-:Y:S01]  /*e3b0*/  F2FP.BF16.F32.PACK_AB R3, RZ, R20 ;  /* 0x00000014ff03723e */ /* 0x000fe200000010ff */
[----:B------:R-:W-:-:S05]  /*e3c0*/  @P3 IMAD.MOV.U32 R20, RZ, RZ, R6 ;  /* 0x000000ffff143224 */ /* 0x000fca00078e0006 */
[----:B------:R2:W-:Y:S01]  /*e3d0*/  @P3 STG.E.U16 desc[UR36][R20.64+0x2], R3 ;  /* 0x0000020314003986 */ /* 0x0005e2000c101524 */
[----:B------:R-:W-:-:S04]  /*e3e0*/  IADD3 R18, P3, R18, R12, RZ ;  /* 0x0000000c12127210 */ /* 0x000fc80007f7e0ff */
[----:B------:R-:W-:-:S03]  /*e3f0*/  IADD3.X R19, R19, R8, R13, P3, !PT ;  /* 0x0000000813137210 */ /* 0x000fc60001ffe40d */
[----:B------:R-:W-:Y:S01]  /*e400*/  IMAD.WIDE.U32 R18, R9, UR4, R18 ;  /* 0x0000000409127c25 */ /* 0x000fe2000f8e0012 */
[----:B--2---:R1:W5:Y:S04]  /*e410*/  LDL.LU.64 R20, [R1+0x170] ;  /* 0x0001700001147983 */ /* 0x0043680000300a00 */
[----:B------:R-:W2:Y:S04]  /*e420*/  LDL.LU R3, [R1+0x114] ;  /* 0x0001140001037983 */ /* 0x000ea80000300800 */
[----:B------:R1:W5:Y:S01]  /*e430*/  LDL.LU.64 R12, [R1+0x168] ;  /* 0x00016800010c7983 */ /* 0x0003620000300a00 */
[----:B------:R-:W-:-:S03]  /*e440*/  LEA R8, P3, R10, R14, 0x1 ;  /* 0x0000000e0a087211 */ /* 0x000fc600078608ff */
[----:B------:R-:W3:Y:S01]  /*e450*/  LDL.LU R9, [R1+0x138] ;  /* 0x0001380001097983 */ /* 0x000ee20000300800 */
[----:B--2---:R-:W-:Y:S01]  /*e460*/  IMAD.IADD R3, R3, 0x1, R19 ;  /* 0x0000000103037824 */ /* 0x004fe200078e0213 */
[----:B---3--:R-:W-:Y:S02]  /*e470*/  LEA.HI.X R9, R10, R15, R9, 0x1, P3 ;  /* 0x0000000f0a097211 */ /* 0x008fe400018f0c09 */
[----:B------:R1:W5:Y:S04]  /*e480*/  LDL.LU R10, [R1+0x160] ;  /* 0x00016000010a7983 */ /* 0x0003680000300800 */
[----:B------:R2:W-:Y:S04]  /*e490*/  STL.64 [R1+0x80], R8 ;  /* 0x0000800801007387 */ /* 0x0005e80000100a00 */
[----:B--2---:R1:W5:Y:S01]  /*e4a0*/  LDL.LU.64 R8, [R1+0x158] ;  /* 0x0001580001087983 */ /* 0x0043620000300a00 */
[----:B------:R-:W-:-:S03]  /*e4b0*/  LEA R14, P3, R18, R14, 0x1 ;  /* 0x0000000e120e7211 */ /* 0x000fc600078608ff */
[----:B------:R-:W2:Y:S01]  /*e4c0*/  LDL R19, [R1+0xfc] ;  /* 0x0000fc0001137983 */ /* 0x000ea20000100800 */
[--C-:B------:R-:W-:Y:S02]  /*e4d0*/  LEA.HI.X R15, R18, R15, R3.reuse, 0x1, P3 ;  /* 0x0000000f120f7211 */ /* 0x100fe400018f0c03 */
[----:B--2---:R-:W-:Y:S02]  /*e4e0*/  IADD3 R18, P3, R6, R19, RZ ;  /* 0x0000001306127210 */ /* 0x004fe40007f7e0ff */
[----:B------:R-:W2:Y:S01]  /*e4f0*/  LDL R19, [R1+0xc8] ;  /* 0x0000c80001137983 */ /* 0x000ea20000100800 */
[----:B------:R-:W-:Y:S01]  /*e500*/  PRMT R3, R4, 0x7610, R3 ;  /* 0x0000761004037816 */ /* 0x000fe20000000003 */
[----:B------:R-:W-:Y:S01]  /*e510*/  BSSY B1, `(.L_x_62) ;  /* 0x000000c000017945 */ /* 0x000fe20003800000 */
[----:B--2---:R-:W-:Y:S01]  /*e520*/  IMAD.X R19, R7, 0x1, R19, P3 ;  /* 0x0000000107137824 */ /* 0x004fe200018e0613 */
[----:B------:R-:W-:Y:S01]  /*e530*/  ISETP.GT.AND P3, PT, R5, 0x108, PT ;  /* 0x000001080500780c */ /* 0x000fe20003f64270 */
[----:B------:R1:W5:Y:S04]  /*e540*/  LDL.LU.64 R6, [R1+0x150] ;  /* 0x0001500001067983 */ /* 0x0003680000300a00 */
[----:B------:R1:W5:Y:S04]  /*e550*/  LDL.LU R5, [R1+0x148] ;  /* 0x0001480001057983 */ /* 0x0003680000300800 */
[----:B------:R1:W5:Y:S01]  /*e560*/  LDL.LU R4, [R1+0x144] ;  /* 0x0001440001047983 */ /* 0x0003620000300800 */
[----:B------:R-:W-:-:S13]  /*e570*/  ISETP.GT.AND P5, PT, R0, RZ, P3 ;  /* 0x000000ff0000720c */ /* 0x000fda0001fa4270 */
[----:B-1----:R-:W-:Y:S05]  /*e580*/  @!P5 BRA `(.L_x_63) ;  /* 0x000000000010d947 */ /* 0x002fea0003800000 */
[----:B------:R1:W-:Y:S04]  /*e590*/  STL [R1+0x144], R2 ;  /* 0x0001440201007387 */ /* 0x0003e80000100800 */
[----:B-1----:R-:W2:Y:S04]  /*e5a0*/  LDL.LU.64 R2, [R1+0x80] ;  /* 0x0000800001027983 */ /* 0x002ea80000300a00 */
[----:B--2---:R1:W5:Y:S04]  /*e5b0*/  LDG.E.LTC128B.U16 R3, desc[UR36][R2.64] ;  /* 0x0000002402037981 */ /* 0x004368000c1e1520 */
[----:B------:R1:W5:Y:S02]  /*e5c0*/  LDL.LU R2, [R1+0x144] ;  /* 0x0001440001027983 */ /* 0x0003640000300800 */
.L_x_63:
[----:B------:R-:W-:Y:S05]  /*e5d0*/  BSYNC B1 ;  /* 0x0000000000017941 */ /* 0x000fea0003800000 */
.L_x_62:
[----:B-----5:R-:W-:Y:S04]  /*e5e0*/  STL [R1+0x154], R8 ;  /* 0x0001540801007387 */ /* 0x020fe80000100800 */
[----:B------:R2:W-:Y:S04]  /*e5f0*/  STL [R1+0x150], R7 ;  /* 0x0001500701007387 */ /* 0x0005e80000100800 */
[----:B--2---:R-:W2:Y:S01]  /*e600*/  LDL.LU R7, [R1+0x88] ;  /* 0x0000880001077983 */ /* 0x004ea20000300800 */
[----:B------:R-:W-:-:S03]  /*e610*/  IMAD.U32 R8, R3, 0x10000, RZ ;  /* 0x0001000003087824 */ /* 0x000fc600078e00ff */
[----:B------:R3:W-:Y:S01]  /*e620*/  STL [R1+0x14c], R6 ;  /* 0x00014c0601007387 */ /* 0x0007e20000100800 */
[----:B------:R-:W-:-:S03]  /*e630*/  FMUL R8, R8, R16 ;  /* 0x0000001008087220 */ /* 0x000fc60000400000 */
[----:B------:R4:W-:Y:S04]  /*e640*/  STL [R1+0x148], R5 ;  /* 0x0001480501007387 */ /* 0x0009e80000100800 */
[----:B------:R0:W-:Y:S01]  /*e650*/  STL [R1+0x144], R4 ;  /* 0x0001440401007387 */ /* 0x0001e20000100800 */
[----:B--2---:R-:W-:-:S03]  /*e660*/  FFMA R7, R7, R2, R8 ;  /* 0x0000000207077223 */ /* 0x004fc60000000008 */
[----:B------:R2:W5:Y:S02]  /*e670*/  LDL.LU R8, [R1+0x154] ;  /* 0x0001540001087983 */ /* 0x0005640000300800 */
[----:B---3--:R-:W-:Y:S02]  /*e680*/  F2FP.BF16.F32.PACK_AB R6, RZ, R7 ;  /* 0x00000007ff06723e */ /* 0x008fe400000010ff */
[----:B------:R2:W5:Y:S02]  /*e690*/  LDL.LU R7, [R1+0x150] ;  /* 0x0001500001077983 */ /* 0x0005640000300800 */
[----:B----4-:R-:W-:Y:S02]  /*e6a0*/  PRMT R5, R6, 0x7610, R5 ;  /* 0x0000761006057816 */ /* 0x010fe40000000005 */
[----:B------:R2:W5:Y:S02]  /*e6b0*/  LDL.LU R6, [R1+0x14c] ;  /* 0x00014c0001067983 */ /* 0x0005640000300800 */
[----:B0-----:R-:W-:-:S02]  /*e6c0*/  PRMT R4, R5, 0x7610, R4 ;  /* 0x0000761005047816 */ /* 0x001fc40000000004 */
[----:B------:R2:W5:Y:S04]  /*e6d0*/  LDL.LU R5, [R1+0x148] ;  /* 0x0001480001057983 */ /* 0x0005680000300800 */
[----:B------:R0:W-:Y:S04]  /*e6e0*/  @P5 STG.E.U16 desc[UR36][R18.64], R4 ;  /* 0x0000000412005986 */ /* 0x0001e8000c101524 */
[----:B0-----:R2:W5:Y:S01]  /*e6f0*/  LDL.LU R4, [R1+0x144] ;  /* 0x0001440001047983 */ /* 0x0015620000300800 */
[----:B------:R-:W-:Y:S01]  /*e700*/  ISETP.GT.AND P5, PT, R0, 0x1, P3 ;  /* 0x000000010000780c */ /* 0x000fe20001fa4270 */
[----:B------:R-:W-:-:S12]  /*e710*/  BSSY B1, `(.L_x_64) ;  /* 0x0000003000017945 */ /* 0x000fd80003800000 */
[----:B--2---:R-:W-:Y:S05]  /*e720*/  @!P5 BRA `(.L_x_65) ;  /* 0x000000000004d947 */ /* 0x004fea0003800000 */
[----:B------:R0:W5:Y:S02]  /*e730*/  LDG.E.LTC128B.U16 R3, desc[UR36][R14.64+0x2] ;  /* 0x000002240e037981 */ /* 0x000164000c1e1520 */
.L_x_65:
[----:B------:R-:W-:Y:S05]  /*e740*/  BSYNC B1 ;  /* 0x0000000000017941 */ /* 0x000fea0003800000 */
.L_x_64:
        /* <DEDUP_REMOVED lines=14> */
[----:B-1----:R-:W-:-:S02]  /*e830*/  PRMT R4, R5, 0x7610, R4 ;  /* 0x0000761005047816 */ /* 0x002fc40000000004 */
[----:B------:R2:W5:Y:S04]  /*e840*/  LDL.LU R5, [R1+0x148] ;  /* 0x0001480001057983 */ /* 0x0005680000300800 */
[----:B------:R1:W-:Y:S04]  /*e850*/  @P5 STG.E.U16 desc[UR36][R18.64+0x2], R4 ;  /* 0x0000020412005986 */ /* 0x0003e8000c101524 */
[----:B-1----:R2:W5:Y:S01]  /*e860*/  LDL.LU R4, [R1+0x144] ;  /* 0x0001440001047983 */ /* 0x0025620000300800 */
[----:B------:R-:W-:Y:S01]  /*e870*/  ISETP.GT.AND P5, PT, R0, 0x8, P4 ;  /* 0x000000080000780c */ /* 0x000fe200027a4270 */
[----:B------:R-:W-:-:S12]  /*e880*/  BSSY B1, `(.L_x_66) ;  /* 0x0000003000017945 */ /* 0x000fd80003800000 */
[----:B--2---:R-:W-:Y:S05]  /*e890*/  @!P5 BRA `(.L_x_67) ;  /* 0x000000000004d947 */ /* 0x004fea0003800000 */
[----:B------:R1:W5:Y:S02]  /*e8a0*/  LDG.E.LTC128B.U16 R3, desc[UR36][R20.64+0x10] ;  /* 0x0000102414037981 */ /* 0x000364000c1e1520 */
.L_x_67:
[----:B------:R-:W-:Y:S05]  /*e8b0*/  BSYNC B1 ;  /* 0x0000000000017941 */ /* 0x000fea0003800000 */
.L_x_66:
[----:B------:R-:W2:Y:S01]  /*e8c0*/  LDL.LU R19, [R1+0x90] ;  /* 0x0000900001137983 */ /* 0x000ea20000300800 */
[----:B-----5:R-:W-:-:S03]  /*e8d0*/  IMAD.U32 R18, R3, 0x10000, RZ ;  /* 0x0001000003127824 */ /* 0x020fc600078e00ff */
[----:B------:R3:W-:Y:S01]  /*e8e0*/  STL [R1+0x144], R4 ;  /* 0x0001440401007387 */ /* 0x0007e20000100800 */
[----:B------:R-:W-:-:S04]  /*e8f0*/  FMUL R18, R18, R16 ;  /* 0x0000001012127220 */ /* 0x000fc80000400000 */
[----:B--2---:R-:W-:-:S05]  /*e900*/  FFMA R18, R19, R2, R18 ;  /* 0x0000000213127223 */ /* 0x004fca0000000012 */
[----:B------:R-:W-:-:S04]  /*e910*/  F2FP.BF16.F32.PACK_AB R18, RZ, R18 ;  /* 0x00000012ff12723e */ /* 0x000fc800000010ff */
[----:B---3--:R-:W-:Y:S02]  /*e920*/  PRMT R4, R18, 0x7610, R4 ;  /* 0x0000761012047816 */ /* 0x008fe40000000004 */
[----:B------:R-:W2:Y:S01]  /*e930*/  LDL.64 R18, [R1+0xa0] ;  /* 0x0000a00001127983 */ /* 0x000ea20000100a00 */
[----:B------:R-:W-:Y:S03]  /*e940*/  BSSY B1, `(.L_x_68) ;  /* 0x0000006000017945 */ /* 0x000fe60003800000 */
[----:B--2---:R2:W-:Y:S04]  /*e950*/  @P5 STG.E.U16 desc[UR36][R18.64+0x10], R4 ;  /* 0x0000100412005986 */ /* 0x0045e8000c101524 */
[----:B--2---:R2:W5:Y:S01]  /*e960*/  LDL.LU R4, [R1+0x144] ;  /* 0x0001440001047983 */ /* 0x0045620000300800 */
[----:B------:R-:W-:-:S13]  /*e970*/  ISETP.GT.AND P5, PT, R0, 0x9, P4 ;  /* 0x000000090000780c */ /* 0x000fda00027a4270 */
[----:B--2---:R-:W-:Y:S05]  /*e980*/  @!P5 BRA `(.L_x_69) ;  /* 0x000000000004d947 */ /* 0x004fea0003800000 */
[----:B------:R2:W5:Y:S02]  /*e990*/  LDG.E.LTC128B.U16 R3, desc[UR36][R20.64+0x12] ;  /* 0x0000122414037981 */ /* 0x000564000c1e1520 */
.L_x_69:
[----:B------:R-:W-:Y:S05]  /*e9a0*/  BSYNC B1 ;  /* 0x0000000000017941 */ /* 0x000fea0003800000 */
.L_x_68:
[----:B------:R-:W3:Y:S04]  /*e9b0*/  LDL.LU R19, [R1+0x94] ;  /* 0x0000940001137983 */ /* 0x000ee80000300800 */
[----:B------:R-:W-:Y:S04]  /*e9c0*/  STL [R1+0x150], R6 ;  /* 0x0001500601007387 */ /* 0x000fe80000100800 */
[----:B-----5:R4:W-:Y:S04]  /*e9d0*/  STL.64 [R1+0x148], R4 ;  /* 0x0001480401007387 */ /* 0x0209e80000100a00 */
[----:B----4-:R-:W4:Y:S01]  /*e9e0*/  LDL.LU.64 R4, [R1+0xa0] ;  /* 0x0000a00001047983 */ /* 0x010f220000300a00 */
[----:B------:R-:W-:-:S04]  /*e9f0*/  IMAD.U32 R18, R3, 0x10000, RZ ;  /* 0x0001000003127824 */ /* 0x000fc800078e00ff */
[----:B------:R-:W-:-:S04]  /*ea00*/  FMUL R18, R18, R16 ;  /* 0x0000001012127220 */ /* 0x000fc80000400000 */
[----:B---3--:R-:W-:-:S05]  /*ea10*/  FFMA R18, R19, R2, R18 ;  /* 0x0000000213127223 */ /* 0x008fca0000000012 */
[----:B------:R-:W-:-:S04]  /*ea20*/  F2FP.BF16.F32.PACK_AB R18, RZ, R18 ;  /* 0x00000012ff12723e */ /* 0x000fc800000010ff */
[----:B------:R-:W-:Y:S02]  /*ea30*/  PRMT R6, R18, 0x7610, R6 ;  /* 0x0000761012067816 */ /* 0x000fe40000000006 */
[----:B----4-:R-:W-:Y:S01]  /*ea40*/  @P5 MOV R18, R4 ;  /* 0x0000000400125202 */ /* 0x010fe20000000f00 */
[----:B------:R-:W-:-:S05]  /*ea50*/  @P5 IMAD.MOV.U32 R19, RZ, RZ, R5 ;  /* 0x000000ffff135224 */ /* 0x000fca00078e0005 */
[----:B------:R3:W-:Y:S04]  /*ea60*/  @P5 STG.E.U16 desc[UR36][R18.64+0x12], R6 ;  /* 0x0000120612005986 */ /* 0x0007e8000c101524 */
[----:B---3--:R3:W5:Y:S04]  /*ea70*/  LDL.LU R6, [R1+0x150] ;  /* 0x0001500001067983 */ /* 0x0087680000300800 */
[----:B------:R-:W4:Y:S02]  /*ea80*/  LDL R19, [R1+0xfc] ;  /* 0x0000fc0001137983 */ /* 0x000f240000100800 */
[----:B----4-:R-:W-:-:S02]  /*ea90*/  IADD3 R18, P5, R4, R19, RZ ;  /* 0x0000001304127210 */ /* 0x010fc40007fbe0ff */
[----:B------:R-:W4:Y:S01]  /*eaa0*/  LDL R19, [R1+0xc8] ;  /* 0x0000c80001137983 */ /* 0x000f220000100800 */
[----:B------:R-:W-:Y:S02]  /*eab0*/  BSSY B1, `(.L_x_70) ;  /* 0x0000006000017945 */ /* 0x000fe40003800000 */
[----:B----4-:R-:W-:Y:S02]  /*eac0*/  IMAD.X R19, R5, 0x1, R19, P5 ;  /* 0x0000000105137824 */ /* 0x010fe400028e0613 */
[----:B------:R3:W5:Y:S01]  /*ead0*/  LDL.LU.64 R4, [R1+0x148] ;  /* 0x0001480001047983 */ /* 0x0007620000300a00 */
[----:B------:R-:W-:-:S13]  /*eae0*/  ISETP.GT.AND P5, PT, R0, 0x8, P3 ;  /* 0x000000080000780c */ /* 0x000fda0001fa4270 */
[----:B---3--:R-:W-:Y:S05]  /*eaf0*/  @!P5 BRA `(.L_x_71) ;  /* 0x000000000004d947 */ /* 0x008fea0003800000 */
[----:B------:R3:W5:Y:S02]  /*eb00*/  LDG.E.LTC128B.U16 R3, desc[UR36][R14.64+0x10] ;  /* 0x000010240e037981 */ /* 0x000764000c1e1520 */
.L_x_71:
[----:B------:R-:W-:Y:S05]  /*eb10*/  BSYNC B1 ;  /* 0x0000000000017941 */ /* 0x000fea0003800000 */
.L_x_70:
[----:B------:R-:W-:Y:S04]  /*eb20*/  STL [R1+0x160], R14 ;  /* 0x0001600e01007387 */ /* 0x000fe80000100800 */
[----:B------:R4:W-:Y:S04]  /*eb30*/  STL [R1+0x15c], R13 ;  /* 0x00015c0d01007387 */ /* 0x0009e80000100800 */
[----:B----4-:R-:W4:Y:S01]  /*eb40*/  LDL.LU R13, [R1+0x98] ;  /* 0x00009800010d7983 */ /* 0x010f220000300800 */
[----:B0--3-5:R-:W-:-:S03]  /*eb50*/  IMAD.U32 R14, R3, 0x10000, RZ ;  /* 0x00010000030e7824 */ /* 0x029fc600078e00ff */
[----:B------:R-:W-:Y:S01]  /*eb60*/  STL [R1+0x158], R12 ;  /* 0x0001580c01007387 */ /* 0x000fe20000100800 */
[----:B------:R-:W-:-:S03]  /*eb70*/  FMUL R14, R14, R16 ;  /* 0x000000100e0e7220 */ /* 0x000fc60000400000 */
[----:B------:R-:W-:Y:S04]  /*eb80*/  STL [R1+0x154], R11 ;  /* 0x0001540b01007387 */ /* 0x000fe80000100800 */
[----:B------:R-:W-:Y:S04]  /*eb90*/  STL [R1+0x150], R10 ;  /* 0x0001500a01007387 */ /* 0x000fe80000100800 */
[----:B------:R0:W-:Y:S04]  /*eba0*/  STL.64 [R1+0x148], R8 ;  /* 0x0001480801007387 */ /* 0x0001e80000100a00 */
[----:B0-----:R-:W3:Y:S04]  /*ebb0*/  LDL.LU R8, [R1+0x130] ;  /* 0x0001300001087983 */ /* 0x001ee80000300800 */
[----:B------:R-:W2:Y:S01]  /*ebc0*/  LDL.LU R9, [R1+0xfc] ;  /* 0x0000fc0001097983 */ /* 0x000ea20000300800 */
[----:B----4-:R-:W-:-:S03]  /*ebd0*/  FFMA R13, R13, R2, R14 ;  /* 0x000000020d0d7223 */ /* 0x010fc6000000000e */
[----:B------:R0:W5:Y:S02]  /*ebe0*/  LDL.LU R14, [R1+0x160] ;  /* 0x00016000010e7983 */ /* 0x0001640000300800 */
[----:B------:R-:W-:Y:S02]  /*ebf0*/  F2FP.BF16.F32.PACK_AB R12, RZ, R13 ;  /* 0x0000000dff0c723e */ /* 0x000fe400000010ff */
[----:B------:R0:W5:Y:S02]  /*ec00*/  LDL.LU R13, [R1+0x15c] ;  /* 0x00015c00010d7983 */ /* 0x0001640000300800 */
[----:B------:R-:W-:Y:S02]  /*ec10*/  PRMT R11, R12, 0x7610, R11 ;  /* 0x000076100c0b7816 */ /* 0x000fe4000000000b */
[----:B------:R0:W5:Y:S02]  /*ec20*/  LDL.LU R12, [R1+0x158] ;  /* 0x00015800010c7983 */ /* 0x0001640000300800 */
[----:B------:R-:W-:-:S02]  /*ec30*/  PRMT R10, R11, 0x7610, R10 ;  /* 0x000076100b0a7816 */ /* 0x000fc4000000000a */
[----:B------:R0:W5:Y:S04]  /*ec40*/  LDL.LU R11, [R1+0x154] ;  /* 0x00015400010b7983 */ /* 0x0001680000300800 */
[----:B------:R4:W-:Y:S04]  /*ec50*/  @P5 STG.E.U16 desc[UR36][R18.64+0x10], R10 ;  /* 0x0000100a12005986 */ /* 0x0009e8000c101524 */
[----:B----4-:R0:W5:Y:S04]  /*ec60*/  LDL.LU R10, [R1+0x150] ;  /* 0x00015000010a7983 */ /* 0x0101680000300800 */
[----:B------:R-:W4:Y:S02]  /*ec70*/  LDL.LU R19, [R1+0x12c] ;  /* 0x00012c0001137983 */ /* 0x000f240000300800 */
[----:B----4-:R-:W-:-:S05]  /*ec80*/  IADD3 R18, P5, R19, R6, RZ ;  /* 0x0000000613127210 */ /* 0x010fca0007fbe0ff */
[----:B---3--:R-:W-:Y:S01]  /*ec90*/  IMAD.X R19, R5, 0x1, R8, P5 ;  /* 0x0000000105137824 */ /* 0x008fe200028e0608 */
[----:B--2---:R-:W-:Y:S02]  /*eca0*/  IADD3 R8, P5, R9, R18, RZ ;  /* 0x0000001209087210 */ /* 0x004fe40007fbe0ff */
[----:B------:R-:W2:Y:S01]  /*ecb0*/  LDL.LU R9, [R1+0xc8] ;  /* 0x0000c80001097983 */ /* 0x000ea20000300800 */
[----:B------:R-:W-:Y:S02]  /*ecc0*/  BSSY B1, `(.L_x_72) ;  /* 0x0000007000017945 */ /* 0x000fe40003800000 */
[----:B--2---:R-:W-:-:S05]  /*ecd0*/  IMAD.X R9, R9, 0x1, R19, P5 ;  /* 0x0000000109097824 */ /* 0x004fca00028e0613 */
[----:B------:R2:W-:Y:S04]  /*ece0*/  STL.64 [R1+0x80], R8 ;  /* 0x0000800801007387 */ /* 0x0005e80000100a00 */
[----:B--2---:R0:W5:Y:S01]  /*ecf0*/  LDL.LU.64 R8, [R1+0x148] ;  /* 0x0001480001087983 */ /* 0x0041620000300a00 */
[----:B------:R-:W-:-:S13]  /*ed00*/  ISETP.GT.AND P5, PT, R0, 0x9, P3 ;  /* 0x000000090000780c */ /* 0x000fda0001fa4270 */
[----:B0-----:R-:W-:Y:S05]  /*ed10*/  @!P5 BRA `(.L_x_73) ;  /* 0x000000000004d947 */ /* 0x001fea0003800000 */
[----:B-----5:R0:W5:Y:S02]  /*ed20*/  LDG.E.LTC128B.U16 R3, desc[UR36][R14.64+0x12] ;  /* 0x000012240e037981 */ /* 0x020164000c1e1520 */
.L_x_73:
[----:B------:R-:W-:Y:S05]  /*ed30*/  BSYNC B1 ;  /* 0x0000000000017941 */ /* 0x000fea0003800000 */
.L_x_72:
[----:B-----5:R-:W-:Y:S04]  /*ed40*/  STL [R1+0x15c], R10 ;  /* 0x00015c0a01007387 */ /* 0x020fe80000100800 */
[----:B------:R2:W-:Y:S04]  /*ed50*/  STL [R1+0x158], R9 ;  /* 0x0001580901007387 */ /* 0x0005e80000100800 */
[----:B--2---:R-:W2:Y:S04]  /*ed60*/  LDL.LU R9, [R1+0x9c] ;  /* 0x00009c0001097983 */ /* 0x004ea80000300800 */
[----:B------:R-:W-:Y:S04]  /*ed70*/  STL [R1+0x154], R8 ;  /* 0x0001540801007387 */ /* 0x000fe80000100800 */
[----:B------:R-:W-:Y:S04]  /*ed80*/  STL [R1+0x150], R5 ;  /* 0x0001500501007387 */ /* 0x000fe80000100800 */
[----:B------:R3:W-:Y:S04]  /*ed90*/  STL.64 [R1+0x148], R6 ;  /* 0x0001480601007387 */ /* 0x0007e80000100a00 */
[----:B---3--:R-:W3:Y:S01]  /*eda0*/  LDL.LU.64 R6, [R1+0xd8] ;  /* 0x0000d80001067983 */ /* 0x008ee20000300a00 */
[----:B------:R-:W-:-:S03]  /*edb0*/  IMAD.U32 R10, R3, 0x10000, RZ ;  /* 0x00010000030a7824 */ /* 0x000fc600078e00ff */
[----:B------:R4:W-:Y:S01]  /*edc0*/  STL [R1+0x144], R4 ;  /* 0x0001440401007387 */ /* 0x0009e20000100800 */
[----:B------:R-:W-:-:S04]  /*edd0*/  FMUL R10, R10, R16 ;  /* 0x000000100a0a7220 */ /* 0x000fc80000400000 */
[----:B--2---:R-:W-:Y:S02]  /*ede0*/  FFMA R9, R9, R2, R10 ;  /* 0x0000000209097223 */ /* 0x004fe4000000000a */
[----:B------:R2:W5:Y:S03]  /*edf0*/  LDL.LU R10, [R1+0x15c] ;  /* 0x00015c00010a7983 */ /* 0x0005660000300800 */
[----:B------:R-:W-:Y:S02]  /*ee00*/  F2FP.BF16.F32.PACK_AB R8, RZ, R9 ;  /* 0x00000009ff08723e */ /* 0x000fe400000010ff */
[----:B------:R2:W5:Y:S02]  /*ee10*/  LDL.LU R9, [R1+0x158] ;  /* 0x0001580001097983 */ /* 0x0005640000300800 */
[----:B------:R-:W-:Y:S02]  /*ee20*/  PRMT R5, R8, 0x7610, R5 ;  /* 0x0000761008057816 */ /* 0x000fe40000000005 */
[----:B------:R2:W5:Y:S02]  /*ee30*/  LDL.LU R8, [R1+0x154] ;  /* 0x0001540001087983 */ /* 0x0005640000300800 */
[----:B----4-:R-:W-:-:S02]  /*ee40*/  PRMT R4, R5, 0x7610, R4 ;  /* 0x0000761005047816 */ /* 0x010fc40000000004 */
[----:B------:R2:W5:Y:S04]  /*ee50*/  LDL.LU R5, [R1+0x150] ;  /* 0x0001500001057983 */ /* 0x0005680000300800 */
[----:B---3--:R3:W-:Y:S04]  /*ee60*/  @P5 STG.E.U16 desc[UR36][R6.64+0x12], R4 ;  /* 0x0000120406005986 */ /* 0x0087e8000c101524 */
[----:B---3--:R2:W5:Y:S04]  /*ee70*/  LDL.LU.64 R6, [R1+0x148] ;  /* 0x0001480001067983 */ /* 0x0085680000300a00 */
[----:B------:R2:W5:Y:S01]  /*ee80*/  LDL.LU R4, [R1+0x144] ;  /* 0x0001440001047983 */ /* 0x0005620000300800 */
[----:B------:R-:W-:Y:S01]  /*ee90*/  ISETP.GT.AND P5, PT, R0, 0x10, P0 ;  /* 0x000000100000780c */ /* 0x000fe200007a4270 */
[----:B------:R-:W-:-:S12]  /*eea0*/  BSSY B1, `(.L_x_74) ;  /* 0x0000006000017945 */ /* 0x000fd80003800000 */
[----:B--2---:R-:W-:Y:S05]  /*eeb0*/  @!P5 BRA `(.L_x_75) ;  /* 0x000000000010d947 */ /* 0x004fea0003800000 */
[----:B------:R2:W-:Y:S04]  /*eec0*/  STL [R1+0x144], R2 ;  /* 0x0001440201007387 */ /* 0x0005e80000100800 */
[----:B--2---:R-:W2:Y:S04]  /*eed0*/  LDL.64 R2, [R1+0xe0] ;  /* 0x0000e00001027983 */ /* 0x004ea80000100a00 */
[----:B--2---:R2:W5:Y:S04]  /*eee0*/  LDG.E.LTC128B.U16 R3, desc[UR36][R2.64+0x20] ;  /* 0x0000202402037981 */ /* 0x004568000c1e1520 */
[----:B------:R2:W5:Y:S02]  /*eef0*/  LDL.LU R2, [R1+0x144] ;  /* 0x0001440001027983 */ /* 0x0005640000300800 */
.L_x_75:
[----:B------:R-:W-:Y:S05]  /*ef00*/  BSYNC B1 ;  /* 0x0000000000017941 */ /* 0x000fea0003800000 */
.L_x_74:
[----:B-----5:R-:W-:Y:S04]  /*ef10*/  STL [R1+0x154], R8 ;  /* 0x0001540801007387 */ /* 0x020fe80000100800 */
[----:B------:R3:W-:Y:S04]  /*ef20*/  STL [R1+0x150], R7 ;  /* 0x0001500701007387 */ /* 0x0007e80000100800 */
[----:B---3--:R-:W3:Y:S01]  /*ef30*/  LDL.LU R7, [R1+0x60] ;  /* 0x0000600001077983 */ /* 0x008ee20000300800 */
[----:B------:R-:W-:-:S03]  /*ef40*/  SHF.L.U32 R8, R3, 0x10, RZ ;  /* 0x0000001003087819 */ /* 0x000fc600000006ff */
[----:B------:R4:W-:Y:S02]  /*ef50*/  STL [R1+0x14c], R6 ;  /* 0x00014c0601007387 */ /* 0x0009e40000100800 */
[----:B------:R-:W-:Y:S02]  /*ef60*/  FMUL R8, R8, R16 ;  /* 0x0000001008087220 */ /* 0x000fe40000400000 */
[----:B------:R0:W-:Y:S04]  /*ef70*/  STL [R1+0x148], R5 ;  /* 0x0001480501007387 */ /* 0x0001e80000100800 */
[----:B------:R1:W-:Y:S01]  /*ef80*/  STL [R1+0x144], R4 ;  /* 0x0001440401007387 */ /* 0x0003e20000100800 */
[----:B---3--:R-:W-:-:S03]  /*ef90*/  FFMA R7, R7, R2, R8 ;  /* 0x0000000207077223 */ /* 0x008fc60000000008 */
[----:B------:R3:W5:Y:S02]  /*efa0*/  LDL.LU R8, [R1+0x154] ;  /* 0x0001540001087983 */ /* 0x0007640000300800 */
[----:B----4-:R-:W-:Y:S02]  /*efb0*/  F2FP.BF16.F32.PACK_AB R6, RZ, R7 ;  /* 0x00000007ff06723e */ /* 0x010fe400000010ff */
[----:B------:R3:W5:Y:S02]  /*efc0*/  LDL.LU R7, [R1+0x150] ;  /* 0x0001500001077983 */ /* 0x0007640000300800 */
[----:B0-----:R-:W-:Y:S02]  /*efd0*/  PRMT R5, R6, 0x7610, R5 ;  /* 0x0000761006057816 */ /* 0x001fe40000000005 */
[----:B------:R3:W5:Y:S02]  /*efe0*/  LDL.LU R6, [R1+0x14c] ;  /* 0x00014c0001067983 */ /* 0x0007640000300800 */
[----:B-1----:R-:W-:-:S02]  /*eff0*/  PRMT R4, R5, 0x7610, R4 ;  /* 0x0000761005047816 */ /* 0x002fc40000000004 */
[----:B------:R3:W5:Y:S04]  /*f000*/  LDL.LU R5, [R1+0x148] ;  /* 0x0001480001057983 */ /* 0x0007680000300800 */
[----:B------:R0:W-:Y:S04]  /*f010*/  @P5 STG.E.U16 desc[UR36][R10.64+0x20], R4 ;  /* 0x000020040a005986 */ /* 0x0001e8000c101524 */
[----:B0-----:R3:W5:Y:S01]  /*f020*/  LDL.LU R4, [R1+0x144] ;  /* 0x0001440001047983 */ /* 0x0017620000300800 */
[----:B------:R-:W-:Y:S01]  /*f030*/  ISETP.GT.AND P5, PT, R0, 0x11, P0 ;  /* 0x000000110000780c */ /* 0x000fe200007a4270 */
[----:B------:R-:W-:-:S12]  /*f040*/  BSSY B1, `(.L_x_76) ;  /* 0x0000006000017945 */ /* 0x000fd80003800000 */
[----:B---3--:R-:W-:Y:S05]  /*f050*/  @!P5 BRA `(.L_x_77) ;  /* 0x000000000010d947 */ /* 0x008fea0003800000 */
[----:B------:R2:W-:Y:S04]  /*f060*/  STL [R1+0x144], R2 ;  /* 0x0001440201007387 */ /* 0x0005e80000100800 */
[----:B--2---:R-:W2:Y:S04]  /*f070*/  LDL.64 R2, [R1+0xe0] ;  /* 0x0000e00001027983 */ /* 0x004ea80000100a00 */
[----:B--2---:R0:W5:Y:S04]  /*f080*/  LDG.E.LTC128B.U16 R3, desc[UR36][R2.64+0x22] ;  /* 0x0000222402037981 */ /* 0x004168000c1e1520 */
[----:B------:R0:W5:Y:S02]  /*f090*/  LDL.LU R2, [R1+0x144] ;  /* 0x0001440001027983 */ /* 0x0001640000300800 */
.L_x_77:
[----:B------:R-:W-:Y:S05]  /*f0a0*/  BSYNC B1 ;  /* 0x0000000000017941 */ /* 0x000fea0003800000 */
.L_x_76:
[----:B-----5:R-:W-:Y:S04]  /*f0b0*/  STL [R1+0x154], R8 ;  /* 0x0001540801007387 */ /* 0x020fe80000100800 */
[----:B------:R1:W-:Y:S04]  /*f0c0*/  STL [R1+0x150], R7 ;  /* 0x0001500701007387 */ /* 0x0003e80000100800 */
[----:B-1----:R-:W3:Y:S01]  /*f0d0*/  LDL.LU R7, [R1+0x64] ;  /* 0x0000640001077983 */ /* 0x002ee20000300800 */
[----:B------:R-:W-:-:S03]  /*f0e0*/  IMAD.U32 R8, R3, 0x10000, RZ ;  /* 0x0001000003087824 */ /* 0x000fc600078e00ff */
[----:B------:R1:W-:Y:S01]  /*f0f0*/  STL [R1+0x14c], R6 ;  /* 0x00014c0601007387 */ /* 0x0003e20000100800 */
[----:B------:R-:W-:-:S03]  /*f100*/  FMUL R8, R8, R16 ;  /* 0x0000001008087220 */ /* 0x000fc60000400000 */
[----:B------:R4:W-:Y:S04]  /*f110*/  STL [R1+0x148], R5 ;  /* 0x0001480501007387 */ /* 0x0009e80000100800 */
[----:B------:R2:W-:Y:S01]  /*f120*/  STL [R1+0x144], R4 ;  /* 0x0001440401007387 */ /* 0x0005e20000100800 */
[----:B---3--:R-:W-:-:S03]  /*f130*/  FFMA R7, R7, R2, R8 ;  /* 0x0000000207077223 */ /* 0x008fc60000000008 */
[----:B------:R3:W5:Y:S02]  /*f140*/  LDL.LU R8, [R1+0x154] ;  /* 0x0001540001087983 */ /* 0x0007640000300800 */
[----:B-1----:R-:W-:Y:S02]  /*f150*/  F2FP.BF16.F32.PACK_AB R6, RZ, R7 ;  /* 0x00000007ff06723e */ /* 0x002fe400000010ff */
[----:B------:R3:W5:Y:S02]  /*f160*/  LDL.LU R7, [R1+0x150] ;  /* 0x0001500001077983 */ /* 0x0007640000300800 */
[----:B----4-:R-:W-:Y:S02]  /*f170*/  PRMT R5, R6, 0x7610, R5 ;  /* 0x0000761006057816 */ /* 0x010fe40000000005 */
[----:B------:R3:W5:Y:S02]  /*f180*/  LDL.LU R6, [R1+0x14c] ;  /* 0x00014c0001067983 */ /* 0x0007640000300800 */
[----:B--2---:R-:W-:-:S02]  /*f190*/  PRMT R4, R5, 0x7610, R4 ;  /* 0x0000761005047816 */ /* 0x004fc40000000004 */
[----:B------:R3:W5:Y:S04]  /*f1a0*/  LDL.LU R5, [R1+0x148] ;  /* 0x0001480001057983 */ /* 0x0007680000300800 */
[----:B------:R1:W-:Y:S04]  /*f1b0*/  @P5 STG.E.U16 desc[UR36][R10.64+0x22], R4 ;  /* 0x000022040a005986 */ /* 0x0003e8000c101524 */
[----:B-1----:R3:W5:Y:S01]  /*f1c0*/  LDL.LU R4, [R1+0x144] ;  /* 0x0001440001047983 */ /* 0x0027620000300800 */
[----:B------:R-:W-:Y:S01]  /*f1d0*/  ISETP.GT.AND P5, PT, R0, 0x10, P1 ;  /* 0x000000100000780c */ /* 0x000fe20000fa4270 */
[----:B------:R-:W-:-:S12]  /*f1e0*/  BSSY B1, `(.L_x_78) ;  /* 0x0000003000017945 */ /* 0x000fd80003800000 */
[----:B---3--:R-:W-:Y:S05]  /*f1f0*/  @!P5 BRA `(.L_x_79) ;  /* 0x000000000004d947 */ /* 0x008fea0003800000 */
[----:B------:R1:W5:Y:S02]  /*f200*/  LDG.E.LTC128B.U16 R3, desc[UR36][R236.64+0x20] ;  /* 0x00002024ec037981 */ /* 0x000364000c1e1520 */
.L_x_79:
[----:B------:R-:W-:Y:S05]  /*f210*/  BSYNC B1 ;  /* 0x0000000000017941 */ /* 0x000fea0003800000 */
.L_x_78:
        /* <DEDUP_REMOVED lines=22> */
.L_x_81:
[----:B------:R-:W-:Y:S05]  /*f380*/  BSYNC B1 ;  /* 0x0000000000017941 */ /* 0x000fea0003800000 */
.L_x_80:
        /* <DEDUP_REMOVED lines=21> */
[----:B------:R1:W-:Y:S04]  /*f4e0*/  STL [R1+0x144], R2 ;  /* 0x0001440201007387 */ /* 0x0003e80000100800 */
[----:B-1----:R-:W2:Y:S04]  /*f4f0*/  LDL.64 R2, [R1+0xe0] ;  /* 0x0000e00001027983 */ /* 0x002ea80000100a00 */
[----:B--2---:R1:W5:Y:S04]  /*f500*/  LDG.E.LTC128B.U16 R3, desc[UR36][R2.64+0x30] ;  /* 0x0000302402037981 */ /* 0x004368000c1e1520 */
[----:B------:R1:W5:Y:S02]  /*f510*/  LDL.LU R2, [R1+0x144] ;  /* 0x0001440001027983 */ /* 0x0003640000300800 */
.L_x_83:
[----:B------:R-:W-:Y:S05]  /*f520*/  BSYNC B1 ;  /* 0x0000000000017941 */ /* 0x000fea0003800000 */
.L_x_82:
        /* <DEDUP_REMOVED lines=21> */
[----:B------:R1:W-:Y:S04]  /*f680*/  STL [R1+0x144], R2 ;  /* 0x0001440201007387 */ /* 0x0003e80000100800 */
[----:B-1----:R-:W2:Y:S04]  /*f690*/  LDL.64 R2, [R1+0xe0] ;  /* 0x0000e00001027983 */ /* 0x002ea80000100a00 */
[----:B--2---:R0:W5:Y:S04]  /*f6a0*/  LDG.E.LTC128B.U16 R3, desc[UR36][R2.64+0x32] ;  /* 0x0000322402037981 */ /* 0x004168000c1e1520 */
[----:B------:R0:W5:Y:S02]  /*f6b0*/  LDL.LU R2, [R1+0x144] ;  /* 0x0001440001027983 */ /* 0x0001640000300800 */
.L_x_85:
[----:B------:R-:W-:Y:S05]  /*f6c0*/  BSYNC B1 ;  /* 0x0000000000017941 */ /* 0x000fea0003800000 */
.L_x_84:
        /* <DEDUP_REMOVED lines=22> */
.L_x_87:
[----:B------:R-:W-:Y:S05]  /*f830*/  BSYNC B1 ;  /* 0x0000000000017941 */ /* 0x000fea0003800000 */
.L_x_86:
        /* <DEDUP_REMOVED lines=22> */
.L_x_89:
[----:B------:R-:W-:Y:S05]  /*f9a0*/  BSYNC B1 ;  /* 0x0000000000017941 */ /* 0x000fea0003800000 */
.L_x_88:
[----:B-----5:R-:W-:Y:S04]  /*f9b0*/  STL [R1+0x154], R8 ;  /* 0x0001540801007387 */ /* 0x020fe80000100800 */
[----:B------:R2:W-:Y:S04]  /*f9c0*/  STL [R1+0x150], R7 ;  /* 0x0001500701007387 */ /* 0x0005e80000100800 */
[----:B--2---:R-:W2:Y:S01]  /*f9d0*/  LDL.LU R7, [R1+0x7c] ;  /* 0x00007c0001077983 */ /* 0x004ea20000300800 */
[----:B------:R-:W-:-:S03]  /*f9e0*/  SHF.L.U32 R8, R3, 0x10, RZ ;  /* 0x0000001003087819 */ /* 0x000fc600000006ff */
[----:B------:R3:W-:Y:S02]  /*f9f0*/  STL [R1+0x14c], R6 ;  /* 0x00014c0601007387 */ /* 0x0007e40000100800 */
[----:B------:R-:W-:Y:S02]  /*fa00*/  FMUL R8, R8, R16 ;  /* 0x0000001008087220 */ /* 0x000fe40000400000 */
        /* <DEDUP_REMOVED lines=16> */
.L_x_91:
[----:B------:R-:W-:Y:S05]  /*fb10*/  BSYNC B1 ;  /* 0x0000000000017941 */ /* 0x000fea0003800000 */
.L_x_90:
[----:B------:R-:W-:Y:S04]  /*fb20*/  STL [R1+0x154], R12 ;  /* 0x0001540c01007387 */ /* 0x000fe80000100800 */
[----:B------:R2:W-:Y:S04]  /*fb30*/  STL [R1+0x150], R9 ;  /* 0x0001500901007387 */ /* 0x0005e80000100800 */
[----:B--2---:R-:W2:Y:S01]  /*fb40*/  LDL.LU R9, [R1+0x40] ;  /* 0x0000400001097983 */ /* 0x004ea20000300800 */
[----:B-----5:R-:W-:-:S03]  /*fb50*/  IMAD.U32 R12, R3, 0x10000, RZ ;  /* 0x00010000030c7824 */ /* 0x020fc600078e00ff */
[----:B------:R3:W-:Y:S01]  /*fb60*/  STL.64 [R1+0x148], R10 ;  /* 0x0001480a01007387 */ /* 0x0007e20000100a00 */
[----:B------:R-:W-:-:S03]  /*fb70*/  FMUL R12, R12, R16 ;  /* 0x000000100c0c7220 */ /* 0x000fc60000400000 */
[----:B------:R4:W-:Y:S01]  /*fb80*/  STL [R1+0x144], R8 ;  /* 0x0001440801007387 */ /* 0x0009e20000100800 */
[----:B--2---:R-:W-:-:S03]  /*fb90*/  FFMA R9, R9, R2, R12 ;  /* 0x0000000209097223 */ /* 0x004fc6000000000c */
[----:B------:R2:W5:Y:S02]  /*fba0*/  LDL.LU R12, [R1+0x154] ;  /* 0x00015400010c7983 */ /* 0x0005640000300800 */
[----:B---3--:R-:W-:Y:S02]  /*fbb0*/  F2FP.BF16.F32.PACK_AB R11, RZ, R9 ;  /* 0x00000009ff0b723e */ /* 0x008fe400000010ff */
[----:B------:R2:W5:Y:S02]  /*fbc0*/  LDL.LU R9, [R1+0x150] ;  /* 0x0001500001097983 */ /* 0x0005640000300800 */
[----:B------:R-:W-:Y:S01]  /*fbd0*/  PRMT R10, R11, 0x7610, R10 ;  /* 0x000076100b0a7816 */ /* 0x000fe2000000000a */
[----:B------:R-:W-:-:S03]  /*fbe0*/  @P5 IMAD.MOV.U32 R11, RZ, RZ, R5 ;  /* 0x000000ffff0b5224 */ /* 0x000fc600078e0005 */
[----:B----4-:R-:W-:Y:S01]  /*fbf0*/  PRMT R8, R10, 0x7610, R8 ;  /* 0x000076100a087816 */ /* 0x010fe20000000008 */
[----:B------:R-:W-:-:S05]  /*fc00*/  @P5 IMAD.MOV.U32 R10, RZ, RZ, R6 ;  /* 0x000000ffff0a5224 */ /* 0x000fca00078e0006 */
[----:B------:R3:W-:Y:S04]  /*fc10*/  @P5 STG.E.U16 desc[UR36][R10.64+0x20], R8 ;  /* 0x000020080a005986 */ /* 0x0007e8000c101524 */
[----:B---3--:R2:W5:Y:S04]  /*fc20*/  LDL.LU.64 R10, [R1+0x148] ;  /* 0x00014800010a7983 */ /* 0x0085680000300a00 */
[----:B------:R2:W5:Y:S01]  /*fc30*/  LDL.LU R8, [R1+0x144] ;  /* 0x0001440001087983 */ /* 0x0005620000300800 */
[----:B------:R-:W-:Y:S01]  /*fc40*/  ISETP.GT.AND P5, PT, R0, 0x11, P2 ;  /* 0x000000110000780c */ /* 0x000fe200017a4270 */
[----:B------:R-:W-:-:S12]  /*fc50*/  BSSY B1, `(.L_x_92) ;  /* 0x0000003000017945 */ /* 0x000fd80003800000 */
[----:B--2---:R-:W-:Y:S05]  /*fc60*/  @!P5 BRA `(.L_x_93) ;  /* 0x000000000004d947 */ /* 0x004fea0003800000 */
[----:B------:R2:W5:Y:S02]  /*fc70*/  LDG.E.LTC128B.U16 R3, desc[UR36][R232.64+0x22] ;  /* 0x00002224e8037981 */ /* 0x000564000c1e1520 */
.L_x_93:
[----:B------:R-:W-:Y:S05]  /*fc80*/  BSYNC B1 ;  /* 0x0000000000017941 */ /* 0x000fea0003800000 */
.L_x_92:
[----:B-----5:R-:W-:Y:S04]  /*fc90*/  STL [R1+0x154], R12 ;  /* 0x0001540c01007387 */ /* 0x020fe80000100800 */
[----:B------:R3:W-:Y:S04]  /*fca0*/  STL [R1+0x150], R9 ;  /* 0x0001500901007387 */ /* 0x0007e80000100800 */
[----:B---3--:R-:W3:Y:S01]  /*fcb0*/  LDL.LU R9, [R1+0x44] ;  /* 0x0000440001097983 */ /* 0x008ee20000300800 */
[----:B------:R-:W-:-:S03]  /*fcc0*/  IMAD.U32 R12, R3, 0x10000, RZ ;  /* 0x00010000030c7824 */ /* 0x000fc600078e00ff */
[----:B------:R4:W-:Y:S01]  /*fcd0*/  STL.64 [R1+0x148], R10 ;  /* 0x0001480a01007387 */ /* 0x0009e20000100a00 */
[----:B------:R-:W-:-:S03]  /*fce0*/  FMUL R12, R12, R16 ;  /* 0x000000100c0c7220 */ /* 0x000fc60000400000 */
[----:B------:R0:W-:Y:S01]  /*fcf0*/  STL [R1+0x144], R8 ;  /* 0x0001440801007387 */ /* 0x0001e20000100800 */
[----:B---3--:R-:W-:-:S03]  /*fd00*/  FFMA R9, R9, R2, R12 ;  /* 0x0000000209097223 */ /* 0x008fc6000000000c */
[----:B------:R3:W5:Y:S02]  /*fd10*/  LDL.LU R12, [R1+0x154] ;  /* 0x00015400010c7983 */ /* 0x0007640000300800 */
[----:B----4-:R-:W-:Y:S02]  /*fd20*/  F2FP.BF16.F32.PACK_AB R11, RZ, R9 ;  /* 0x00000009ff0b723e */ /* 0x010fe400000010ff */
[----:B------:R3:W5:Y:S02]  /*fd30*/  LDL.LU R9, [R1+0x150] ;  /* 0x0001500001097983 */ /* 0x0007640000300800 */
[----:B------:R-:W-:Y:S01]  /*fd40*/  PRMT R10, R11, 0x7610, R10 ;  /* 0x000076100b0a7816 */ /* 0x000fe2000000000a */
[----:B------:R-:W-:-:S03]  /*fd50*/  @P5 IMAD.MOV.U32 R11, RZ, RZ, R5 ;  /* 0x000000ffff0b5224 */ /* 0x000fc600078e0005 */
[----:B0-----:R-:W-:Y:S01]  /*fd60*/  PRMT R8, R10, 0x7610, R8 ;  /* 0x000076100a087816 */ /* 0x001fe20000000008 */
[----:B------:R-:W-:-:S05]  /*fd70*/  @P5 IMAD.MOV.U32 R10, RZ, RZ, R6 ;  /* 0x000000ffff0a5224 */ /* 0x000fca00078e0006 */
[----:B------:R0:W-:Y:S04]  /*fd80*/  @P5 STG.E.U16 desc[UR36][R10.64+0x22], R8 ;  /* 0x000022080a005986 */ /* 0x0001e8000c101524 */
[----:B0-----:R3:W5:Y:S04]  /*fd90*/  LDL.LU.64 R10, [R1+0x148] ;  /* 0x00014800010a7983 */ /* 0x0017680000300a00 */
[----:B------:R3:W5:Y:S01]  /*fda0*/  LDL.LU R8, [R1+0x144] ;  /* 0x0001440001087983 */ /* 0x0007620000300800 */
[----:B------:R-:W-:Y:S01]  /*fdb0*/  ISETP.GT.AND P5, PT, R0, 0x10, P6 ;  /* 0x000000100000780c */ /* 0x000fe200037a4270 */
[----:B------:R-:W-:-:S12]  /*fdc0*/  BSSY B1, `(.L_x_94) ;  /* 0x0000003000017945 */ /* 0x000fd80003800000 */
[----:B---3--:R-:W-:Y:S05]  /*fdd0*/  @!P5 BRA `(.L_x_95) ;  /* 0x000000000004d947 */ /* 0x008fea0003800000 */
[----:B------:R0:W5:Y:S02]  /*fde0*/  LDG.E.LTC128B.U16 R3, desc[UR36][R22.64+0x20] ;  /* 0x0000202416037981 */ /* 0x000164000c1e1520 */
.L_x_95:
[----:B------:R-:W-:Y:S05]  /*fdf0*/  BSYNC B1 ;  /* 0x0000000000017941 */ /* 0x000fea0003800000 */
.L_x_94:
        /* <DEDUP_REMOVED lines=12> */
[----:B-1----:R-:W-:Y:S02]  /*fec0*/  PRMT R5, R6, 0x7610, R5 ;  /* 0x0000761006057816 */ /* 0x002fe40000000005 */
        /* <DEDUP_REMOVED lines=9> */
.L_x_97:
[----:B------:R-:W-:Y:S05]  /*ff60*/  BSYNC B1 ;  /* 0x0000000000017941 */ /* 0x000fea0003800000 */
.L_x_96:
        /* <DEDUP_REMOVED lines=22> */
.L_x_99:
[----:B------:R-:W-:Y:S05]  /*100d0*/  BSYNC B1 ;  /* 0x0000000000017941 */ /* 0x000fea0003800000 */
.L_x_98:
        /* <DEDUP_REMOVED lines=22> */
.L_x_101:
[----:B------:R-:W-:Y:S05]  /*10240*/  BSYNC B1 ;  /* 0x0000000000017941 */ /* 0x000fea0003800000 */
.L_x_100:
        /* <DEDUP_REMOVED lines=11> */
[----:B------:R-:W-:Y:S02]  /*10300*/  PRMT R10, R11, 0x7610, R10 ;  /* 0x000076100b0a7816 */ /* 0x000fe4000000000a */
[----:B------:R-:W-:Y:S02]  /*10310*/  @P5 MOV R11, R5 ;  /* 0x00000005000b5202 */ /* 0x000fe40000000f00 */
        /* <DEDUP_REMOVED lines=9> */
.L_x_103:
[----:B------:R-:W-:Y:S05]  /*103b0*/  BSYNC B1 ;  /* 0x0000000000017941 */ /* 0x000fea0003800000 */
.L_x_102:
[----:B-----5:R-:W-:Y:S04]  /*103c0*/  STL [R1+0x154], R10 ;  /* 0x0001540a01007387 */ /* 0x020fe80000100800 */
[----:B------:R3:W-:Y:S04]  /*103d0*/  STL [R1+0x150], R7 ;  /* 0x0001500701007387 */ /* 0x0007e80000100800 */
[----:B---3--:R-:W3:Y:S01]  /*103e0*/  LDL.LU R7, [R1+0x58] ;  /* 0x0000580001077983 */ /* 0x008ee20000300800 */
[----:B------:R-:W-:-:S03]  /*103f0*/  IMAD.U32 R10, R3, 0x10000, RZ ;  /* 0x00010000030a7824 */ /* 0x000fc600078e00ff */
[----:B------:R4:W-:Y:S01]  /*10400*/  STL [R1+0x14c], R6 ;  /* 0x00014c0601007387 */ /* 0x0009e20000100800 */
[----:B------:R-:W-:-:S03]  /*10410*/  FMUL R10, R10, R16 ;  /* 0x000000100a0a7220 */ /* 0x000fc60000400000 */
        /* <DEDUP_REMOVED lines=16> */
.L_x_105:
[----:B------:R-:W-:Y:S05]  /*10520*/  BSYNC B1 ;  /* 0x0000000000017941 */ /* 0x000fea0003800000 */
.L_x_104:
[----:B------:R-:W-:Y:S04]  /*10530*/  STL [R1+0x164], R14 ;  /* 0x0001640e01007387 */ /* 0x000fe80000100800 */
[----:B------:R2:W-:Y:S04]  /*10540*/  STL [R1+0x160], R13 ;  /* 0x0001600d01007387 */ /* 0x0005e80000100800 */
[----:B--2---:R-:W2:Y:S01]  /*10550*/  LDL.LU R13, [R1+0x5c] ;  /* 0x00005c00010d7983 */ /* 0x004ea20000300800 */
[----:B-----5:R-:W-:-:S03]  /*10560*/  IMAD.U32 R14, R3, 0x10000, RZ ;  /* 0x00010000030e7824 */ /* 0x020fc600078e00ff */
[----:B------:R-:W-:Y:S01]  /*10570*/  STL [R1+0x15c], R12 ;  /* 0x00015c0c01007387 */ /* 0x000fe20000100800 */
[----:B------:R-:W-:-:S03]  /*10580*/  FMUL R14, R14, R16 ;  /* 0x000000100e0e7220 */ /* 0x000fc60000400000 */
[----:B------:R-:W-:Y:S04]  /*10590*/  STL [R1+0x158], R11 ;  /* 0x0001580b01007387 */ /* 0x000fe80000100800 */
[----:B------:R-:W-:Y:S04]  /*105a0*/  STL [R1+0x154], R10 ;  /* 0x0001540a01007387 */ /* 0x000fe80000100800 */
[----:B------:R3:W-:Y:S04]  /*105b0*/  STL [R1+0x150], R7 ;  /* 0x0001500701007387 */ /* 0x0007e80000100800 */
[----:B---3--:R-:W3:Y:S04]  /*105c0*/  LDL.LU R7, [R1+0x20] ;  /* 0x0000200001077983 */ /* 0x008ee80000300800 */
[----:B------:R-:W-:Y:S04]  /*105d0*/  STL [R1+0x14c], R6 ;  /* 0x00014c0601007387 */ /* 0x000fe80000100800 */
[----:B------:R-:W-:Y:S04]  /*105e0*/  STL [R1+0x148], R5 ;  /* 0x0001480501007387 */ /* 0x000fe80000100800 */
[----:B------:R-:W-:Y:S01]  /*105f0*/  STL [R1+0x144], R4 ;  /* 0x0001440401007387 */ /* 0x000fe20000100800 */
[----:B--2---:R-:W-:-:S03]  /*10600*/  FFMA R13, R13, R2, R14 ;  /* 0x000000020d0d7223 */ /* 0x004fc6000000000e */
[----:B------:R2:W5:Y:S02]  /*10610*/  LDL.LU R14, [R1+0x164] ;  /* 0x00016400010e7983 */ /* 0x0005640000300800 */
[----:B------:R-:W-:Y:S02]  /*10620*/  F2FP.BF16.F32.PACK_AB R12, RZ, R13 ;  /* 0x0000000dff0c723e */ /* 0x000fe400000010ff */
[----:B------:R2:W5:Y:S02]  /*10630*/  LDL.LU R13, [R1+0x160] ;  /* 0x00016000010d7983 */ /* 0x0005640000300800 */
[----:B------:R-:W-:Y:S02]  /*10640*/  PRMT R11, R12, 0x7610, R11 ;  /* 0x000076100c0b7816 */ /* 0x000fe4000000000b */
[----:B------:R2:W5:Y:S02]  /*10650*/  LDL.LU R12, [R1+0x15c] ;  /* 0x00015c00010c7983 */ /* 0x0005640000300800 */
[----:B------:R-:W-:-:S02]  /*10660*/  PRMT R10, R11, 0x7610, R10 ;  /* 0x000076100b0a7816 */ /* 0x000fc4000000000a */
[----:B------:R2:W5:Y:S04]  /*10670*/  LDL.LU R11, [R1+0x158] ;  /* 0x00015800010b7983 */ /* 0x0005680000300800 */
[----:B------:R4:W-:Y:S01]  /*10680*/  @P5 STG.E.U16 desc[UR36][R8.64+0x32], R10 ;  /* 0x0000320a08005986 */ /* 0x0009e2000c101524 */
[----:B------:R-:W-:-:S13]  /*10690*/  ISETP.GT.AND P5, PT, R0, 0x10, P4 ;  /* 0x000000100000780c */ /* 0x000fda00027a4270 */
[----:B------:R-:W4:Y:S02]  /*106a0*/  @P5 LDG.E.LTC128B.U16 R3, desc[UR36][R20.64+0x20] ;  /* 0x0000202414035981 */ /* 0x000f24000c1e1520 */
[----:B----4-:R-:W-:-:S04]  /*106b0*/  IMAD.U32 R10, R3, 0x10000, RZ ;  /* 0x00010000030a7824 */ /* 0x010fc800078e00ff */
[----:B------:R-:W-:-:S04]  /*106c0*/  FMUL R10, R10, R16 ;  /* 0x000000100a0a7220 */ /* 0x000fc80000400000 */
[----:B---3--:R-:W-:Y:S02]  /*106d0*/  FFMA R7, R7, R2, R10 ;  /* 0x0000000207077223 */ /* 0x008fe4000000000a */
        /* <DEDUP_REMOVED lines=8> */
[----:B---3--:R2:W5:Y:S01]  /*10760*/  LDL.LU R4, [R1+0x144] ;  /* 0x0001440001047983 */ /* 0x0085620000300800 */
[----:B------:R-:W-:Y:S01]  /*10770*/  ISETP.GT.AND P5, PT, R0, 0x11, P4 ;  /* 0x000000110000780c */ /* 0x000fe200027a4270 */
[----:B------:R-:W-:-:S12]  /*10780*/  BSSY B1, `(.L_x_106) ;  /* 0x0000003000017945 */ /* 0x000fd80003800000 */
[----:B--2---:R-:W-:Y:S05]  /*10790*/  @!P5 BRA `(.L_x_107) ;  /* 0x000000000004d947 */ /* 0x004fea0003800000 */
[----:B------:R2:W5:Y:S02]  /*107a0*/  LDG.E.LTC128B.U16 R3, desc[UR36][R20.64+0x22] ;  /* 0x0000222414037981 */ /* 0x000564000c1e1520 */
.L_x_107:
[----:B------:R-:W-:Y:S05]  /*107b0*/  BSYNC B1 ;  /* 0x0000000000017941 */ /* 0x000fea0003800000 */
.L_x_106:
[----:B------:R-:W-:Y:S04]  /*107c0*/  STL [R1+0x154], R8 ;  /* 0x0001540801007387 */ /* 0x000fe80000100800 */
[----:B-----5:R3:W-:Y:S04]  /*107d0*/  STL [R1+0x150], R7 ;  /* 0x0001500701007387 */ /* 0x0207e80000100800 */
        /* <DEDUP_REMOVED lines=19> */
[----:B------:R0:W5:Y:S02]  /*10910*/  LDG.E.LTC128B.U16 R3, desc[UR36][R14.64+0x20] ;  /* 0x000020240e037981 */ /* 0x000164000c1e1520 */
.L_x_109:
[----:B------:R-:W-:Y:S05]  /*10920*/  BSYNC B1 ;  /* 0x0000000000017941 */ /* 0x000fea0003800000 */
.L_x_108:
[----:B------:R-:W-:Y:S04]  /*10930*/  STL [R1+0x15c], R10 ;  /* 0x00015c0a01007387 */ /* 0x000fe80000100800 */
[----:B------:R1:W-:Y:S04]  /*10940*/  STL [R1+0x158], R9 ;  /* 0x0001580901007387 */ /* 0x0003e80000100800 */
[----:B-1----:R-:W3:Y:S04]  /*10950*/  LDL.LU R9, [R1+0x28] ;  /* 0x0000280001097983 */ /* 0x002ee80000300800 */
[----:B-----5:R-:W-:Y:S04]  /*10960*/  STL [R1+0x154], R8 ;  /* 0x0001540801007387 */ /* 0x020fe80000100800 */
[----:B------:R-:W-:Y:S04]  /*10970*/  STL [R1+0x150], R5 ;  /* 0x0001500501007387 */ /* 0x000fe80000100800 */
[----:B------:R1:W-:Y:S04]  /*10980*/  STL.64 [R1+0x148], R6 ;  /* 0x0001480601007387 */ /* 0x0003e80000100a00 */
[----:B-1----:R-:W4:Y:S01]  /*10990*/  LDL.LU.64 R6, [R1+0x80] ;  /* 0x0000800001067983 */ /* 0x002f220000300a00 */
[----:B------:R-:W-:-:S03]  /*109a0*/  IMAD.U32 R10, R3, 0x10000, RZ ;  /* 0x00010000030a7824 */ /* 0x000fc600078e00ff */
[----:B------:R1:W-:Y:S01]  /*109b0*/  STL [R1+0x144], R4 ;  /* 0x0001440401007387 */ /* 0x0003e20000100800 */
[----:B------:R-:W-:-:S04]  /*109c0*/  FMUL R10, R10, R16 ;  /* 0x000000100a0a7220 */ /* 0x000fc80000400000 */
[----:B---3--:R-:W-:Y:S02]  /*109d0*/  FFMA R9, R9, R2, R10 ;  /* 0x0000000209097223 */ /* 0x008fe4000000000a */
[----:B------:R3:W5:Y:S03]  /*109e0*/  LDL.LU R10, [R1+0x15c] ;  /* 0x00015c00010a7983 */ /* 0x0007660000300800 */
[----:B------:R-:W-:Y:S02]  /*109f0*/  F2FP.BF16.F32.PACK_AB R8, RZ, R9 ;  /* 0x00000009ff08723e */ /* 0x000fe400000010ff */
[----:B------:R3:W5:Y:S02]  /*10a00*/  LDL.LU R9, [R1+0x158] ;  /* 0x0001580001097983 */ /* 0x0007640000300800 */
[----:B------:R-:W-:Y:S02]  /*10a10*/  PRMT R5, R8, 0x7610, R5 ;  /* 0x0000761008057816 */ /* 0x000fe40000000005 */
[----:B------:R3:W5:Y:S02]  /*10a20*/  LDL.LU R8, [R1+0x154] ;  /* 0x0001540001087983 */ /* 0x0007640000300800 */
[----:B-1----:R-:W-:-:S02]  /*10a30*/  PRMT R4, R5, 0x7610, R4 ;  /* 0x0000761005047816 */ /* 0x002fc40000000004 */
[----:B------:R3:W5:Y:S04]  /*10a40*/  LDL.LU R5, [R1+0x150] ;  /* 0x0001500001057983 */ /* 0x0007680000300800 */
[----:B----4-:R1:W-:Y:S04]  /*10a50*/  @P5 STG.E.U16 desc[UR36][R6.64+0x20], R4 ;  /* 0x0000200406005986 */ /* 0x0103e8000c101524 */
[----:B-1----:R3:W5:Y:S04]  /*10a60*/  LDL.LU.64 R6, [R1+0x148] ;  /* 0x0001480001067983 */ /* 0x0027680000300a00 */
[----:B------:R3:W5:Y:S01]  /*10a70*/  LDL.LU R4, [R1+0x144] ;  /* 0x0001440001047983 */ /* 0x0007620000300800 */
[----:B------:R-:W-:Y:S01]  /*10a80*/  ISETP.GT.AND P5, PT, R0, 0x11, P3 ;  /* 0x000000110000780c */ /* 0x000fe20001fa4270 */
[----:B------:R-:W-:-:S12]  /*10a90*/  BSSY B1, `(.L_x_110) ;  /* 0x0000003000017945 */ /* 0x000fd80003800000 */
[----:B---3--:R-:W-:Y:S05]  /*10aa0*/  @!P5 BRA `(.L_x_111) ;  /* 0x000000000004d947 */ /* 0x008fea0003800000 */
[----:B------:R1:W5:Y:S02]  /*10ab0*/  LDG.E.LTC128B.U16 R3, desc[UR36][R14.64+0x22] ;  /* 0x000022240e037981 */ /* 0x000364000c1e1520 */
.L_x_111:
[----:B------:R-:W-:Y:S05]  /*10ac0*/  BSYNC B1 ;  /* 0x0000000000017941 */ /* 0x000fea0003800000 */
.L_x_110:
        /* <DEDUP_REMOVED lines=14> */
[----:B--2---:R-:W-:-:S02]  /*10bb0*/  PRMT R4, R5, 0x7610, R4 ;  /* 0x0000761005047816 */ /* 0x004fc40000000004 */
[----:B------:R3:W5:Y:S04]  /*10bc0*/  LDL.LU R5, [R1+0x148] ;  /* 0x0001480001057983 */ /* 0x0007680000300800 */
[----:B------:R0:W-:Y:S04]  /*10bd0*/  @P5 STG.E.U16 desc[UR36][R12.64+0x22], R4 ;  /* 0x000022040c005986 */ /* 0x0001e8000c101524 */
[----:B0-----:R3:W5:Y:S01]  /*10be0*/  LDL.LU R4, [R1+0x144] ;  /* 0x0001440001047983 */ /* 0x0017620000300800 */
[----:B------:R-:W-:Y:S01]  /*10bf0*/  ISETP.GT.AND P5, PT, R0, 0x18, P4 ;  /* 0x000000180000780c */ /* 0x000fe200027a4270 */
[----:B------:R-:W-:-:S12]  /*10c00*/  BSSY B1, `(.L_x_112) ;  /* 0x0000003000017945 */ /* 0x000fd80003800000 */
[----:B---3--:R-:W-:Y:S05]  /*10c10*/  @!P5 BRA `(.L_x_113) ;  /* 0x000000000004d947 */ /* 0x008fea0003800000 */
[----:B------:R0:W5:Y:S02]  /*10c20*/  LDG.E.LTC128B.U16 R3, desc[UR36][R20.64+0x30] ;  /* 0x0000302414037981 */ /* 0x000164000c1e1520 */
.L_x_113:
[----:B------:R-:W-:Y:S05]  /*10c30*/  BSYNC B1 ;  /* 0x0000000000017941 */ /* 0x000fea0003800000 */
.L_x_112:
        /* <DEDUP_REMOVED lines=22> */
.L_x_115:
[----:B------:R-:W-:Y:S05]  /*10da0*/  BSYNC B1 ;  /* 0x0000000000017941 */ /* 0x000fea0003800000 */
.L_x_114:
        /* <DEDUP_REMOVED lines=22> */
.L_x_117:
[----:B------:R-:W-:Y:S05]  /*10f10*/  BSYNC B1 ;  /* 0x0000000000017941 */ /* 0x000fea0003800000 */
.L_x_116:
        /* <DEDUP_REMOVED lines=22> */
.L_x_119:
[----:B------:R-:W-:Y:S05]  /*11080*/  BSYNC B1 ;  /* 0x0000000000017941 */ /* 0x000fea0003800000 */
.L_x_118:
        /* <DEDUP_REMOVED lines=22> */
[----:B0-----:R-:W2:Y:S04]  /*111f0*/  LDL.64 R2, [R1+0xe0] ;  /* 0x0000e00001027983 */ /* 0x001ea80000100a00 */
[----:B--2---:R0:W5:Y:S04]  /*11200*/  LDG.E.LTC128B.U16 R3, desc[UR36][R2.64+0x40] ;  /* 0x0000402402037981 */ /* 0x004168000c1e1520 */
[----:B------:R0:W5:Y:S02]  /*11210*/  LDL.LU R2, [R1+0x144] ;  /* 0x0001440001027983 */ /* 0x0001640000300800 */
.L_x_121:
[----:B------:R-:W-:Y:S05]  /*11220*/  BSYNC B1 ;  /* 0x0000000000017941 */ /* 0x000fea0003800000 */
.L_x_120:
[----:B-----5:R-:W-:Y:S04]  /*11230*/  STL [R1+0x154], R8 ;  /* 0x0001540801007387 */ /* 0x020fe80000100800 */
[----:B------:R2:W-:Y:S04]  /*11240*/  STL [R1+0x150], R7 ;  /* 0x0001500701007387 */ /* 0x0005e80000100800 */
[----:B--2---:R-:W2:Y:S01]  /*11250*/  LDL.LU R7, [R1] ;  /* 0x0000000001077983 */ /* 0x004ea20000300800 */
        /* <DEDUP_REMOVED lines=19> */
[----:B0-----:R-:W2:Y:S04]  /*11390*/  LDL.64 R2, [R1+0xe0] ;  /* 0x0000e00001027983 */ /* 0x001ea80000100a00 */
[----:B--2---:R1:W5:Y:S04]  /*113a0*/  LDG.E.LTC128B.U16 R3, desc[UR36][R2.64+0x42] ;  /* 0x0000422402037981 */ /* 0x004368000c1e1520 */
[----:B------:R1:W5:Y:S02]  /*113b0*/  LDL.LU R2, [R1+0x144] ;  /* 0x0001440001027983 */ /* 0x0003640000300800 */
.L_x_123:
[----:B------:R-:W-:Y:S05]  /*113c0*/  BSYNC B1 ;  /* 0x0000000000017941 */ /* 0x000fea0003800000 */
.L_x_122:
        /* <DEDUP_REMOVED lines=22> */
.L_x_125:
[----:B------:R-:W-:Y:S05]  /*11530*/  BSYNC B1 ;  /* 0x0000000000017941 */ /* 0x000fea0003800000 */
.L_x_124:
        /* <DEDUP_REMOVED lines=22> */
.L_x_127:
[----:B------:R-:W-:Y:S05]  /*116a0*/  BSYNC B1 ;  /* 0x0000000000017941 */ /* 0x000fea0003800000 */
.L_x_126:
        /* <DEDUP_REMOVED lines=25> */
.L_x_129:
[----:B------:R-:W-:Y:S05]  /*11840*/  BSYNC B1 ;  /* 0x0000000000017941 */ /* 0x000fea0003800000 */
.L_x_128:
        /* <DEDUP_REMOVED lines=25> */
.L_x_131:
[----:B------:R-:W-:Y:S05]  /*119e0*/  BSYNC B1 ;  /* 0x0000000000017941 */ /* 0x000fea0003800000 */
.L_x_130:
        /* <DEDUP_REMOVED lines=22> */
.L_x_133:
[----:B------:R-:W-:Y:S05]  /*11b50*/  BSYNC B1 ;  /* 0x0000000000017941 */ /* 0x000fea0003800000 */
.L_x_132:
        /* <DEDUP_REMOVED lines=22> */
.L_x_135:
[----:B------:R-:W-:Y:S05]  /*11cc0*/  BSYNC B1 ;  /* 0x0000000000017941 */ /* 0x000fea0003800000 */
.L_x_134:
        /* <DEDUP_REMOVED lines=22> */
.L_x_137:
[----:B------:R-:W-:Y:S05]  /*11e30*/  BSYNC B1 ;  /* 0x0000000000017941 */ /* 0x000fea0003800000 */
.L_x_136:
[----:B-----5:R2:W-:Y:S02]  /*11e40*/  STL.64 [R1+0x148], R8 ;  /* 0x0001480801007387 */ /* 0x0205e40000100a00 */
[----:B--2---:R-:W-:-:S04]  /*11e50*/  IMAD.U32 R9, R3, 0x10000, RZ ;  /* 0x0001000003097824 */ /* 0x004fc800078e00ff */
[----:B------:R-:W-:Y:S01]  /*11e60*/  FMUL R8, R9, R16 ;  /* 0x0000001009087220 */ /* 0x000fe20000400000 */
[----:B------:R-:W-:-:S03]  /*11e70*/  @P5 MOV R9, R5 ;  /* 0x0000000500095202 */ /* 0x000fc60000000f00 */
[----:B------:R-:W-:Y:S01]  /*11e80*/  FFMA R224, R224, R2, R8 ;  /* 0x00000002e0e07223 */ /* 0x000fe20000000008 */
[----:B------:R-:W-:-:S04]  /*11e90*/  @P5 IMAD.MOV.U32 R8, RZ, RZ, R6 ;  /* 0x000000ffff085224 */ /* 0x000fc800078e0006 */
[----:B------:R-:W-:-:S05]  /*11ea0*/  F2FP.BF16.F32.PACK_AB R224, RZ, R224 ;  /* 0x000000e0ffe0723e */ /* 0x000fca00000010ff */
[----:B------:R2:W-:Y:S04]  /*11eb0*/  @P5 STG.E.U16 desc[UR36][R8.64+0x40], R224 ;  /* 0x000040e008005986 */ /* 0x0005e8000c101524 */
[----:B--2---:R2:W5:Y:S01]  /*11ec0*/  LDL.LU.64 R8, [R1+0x148] ;  /* 0x0001480001087983 */ /* 0x0045620000300a00 */
[----:B------:R-:W-:Y:S01]  /*11ed0*/  ISETP.GT.AND P5, PT, R0, 0x21, P2 ;  /* 0x000000210000780c */ /* 0x000fe200017a4270 */
[----:B------:R-:W-:-:S12]  /*11ee0*/  BSSY B1, `(.L_x_138) ;  /* 0x0000003000017945 */ /* 0x000fd80003800000 */
[----:B--2---:R-:W-:Y:S05]  /*11ef0*/  @!P5 BRA `(.L_x_139) ;  /* 0x000000000004d947 */ /* 0x004fea0003800000 */
[----:B------:R2:W5:Y:S02]  /*11f00*/  LDG.E.LTC128B.U16 R3, desc[UR36][R232.64+0x42] ;  /* 0x00004224e8037981 */ /* 0x000564000c1e1520 */
.L_x_139:
[----:B------:R-:W-:Y:S05]  /*11f10*/  BSYNC B1 ;  /* 0x0000000000017941 */ /* 0x000fea0003800000 */
.L_x_138:
[----:B-----5:R-:W-:Y:S01]  /*11f20*/  IMAD.U32 R224, R3, 0x10000, RZ ;  /* 0x0001000003e07824 */ /* 0x020fe200078e00ff */
[----:B------:R3:W-:Y:S03]  /*11f30*/  STL [R1+0x144], R8 ;  /* 0x0001440801007387 */ /* 0x0007e60000100800 */
[----:B------:R-:W-:-:S04]  /*11f40*/  FMUL R224, R224, R16 ;  /* 0x00000010e0e07220 */ /* 0x000fc80000400000 */
[----:B------:R-:W-:Y:S01]  /*11f50*/  FFMA R224, R225, R2, R224 ;  /* 0x00000002e1e07223 */ /* 0x000fe200000000e0 */
[----:B------:R-:W-:-:S04]  /*11f60*/  @P5 IMAD.MOV.U32 R225, RZ, RZ, R5 ;  /* 0x000000ffffe15224 */ /* 0x000fc800078e0005 */
[----:B------:R-:W-:-:S04]  /*11f70*/  F2FP.BF16.F32.PACK_AB R224, RZ, R224 ;  /* 0x000000e0ffe0723e */ /* 0x000fc800000010ff */
[----:B---3--:R-:W-:Y:S01]  /*11f80*/  PRMT R8, R224, 0x7610, R8 ;  /* 0x00007610e0087816 */ /* 0x008fe20000000008 */
[----:B------:R-:W-:-:S05]  /*11f90*/  @P5 IMAD.MOV.U32 R224, RZ, RZ, R6 ;  /* 0x000000ffffe05224 */ /* 0x000fca00078e0006 */
[----:B------:R3:W-:Y:S04]  /*11fa0*/  @P5 STG.E.U16 desc[UR36][R224.64+0x42], R8 ;  /* 0x00004208e0005986 */ /* 0x0007e8000c101524 */
[----:B---3--:R3:W5:Y:S01]  /*11fb0*/  LDL.LU R8, [R1+0x144] ;  /* 0x0001440001087983 */ /* 0x0087620000300800 */
[----:B------:R-:W-:Y:S01]  /*11fc0*/  ISETP.GT.AND P5, PT, R0, 0x20, P6 ;  /* 0x000000200000780c */ /* 0x000fe200037a4270 */
[----:B------:R-:W-:-:S12]  /*11fd0*/  BSSY B1, `(.L_x_140) ;  /* 0x0000003000017945 */ /* 0x000fd80003800000 */
[----:B---3--:R-:W-:Y:S05]  /*11fe0*/  @!P5 BRA `(.L_x_141) ;  /* 0x000000000004d947 */ /* 0x008fea0003800000 */
[----:B------:R3:W5:Y:S02]  /*11ff0*/  LDG.E.LTC128B.U16 R3, desc[UR36][R22.64+0x40] ;  /* 0x0000402416037981 */ /* 0x000764000c1e1520 */
.L_x_141:
[----:B------:R-:W-:Y:S05]  /*12000*/  BSYNC B1 ;  /* 0x0000000000017941 */ /* 0x000fea0003800000 */
.L_x_140:
[----:B-----5:R-:W-:Y:S01]  /*12010*/  IMAD.U32 R224, R3, 0x10000, RZ ;  /* 0x0001000003e07824 */ /* 0x020fe200078e00ff */
[----:B------:R-:W-:Y:S03]  /*12020*/  BSSY B1, `(.L_x_142) ;  /* 0x0000008000017945 */ /* 0x000fe60003800000 */
[----:B------:R-:W-:-:S04]  /*12030*/  FMUL R224, R224, R16 ;  /* 0x00000010e0e07220 */ /* 0x000fc80000400000 */
[----:B------:R-:W-:-:S05]  /*12040*/  FFMA R224, R226, R2, R224 ;  /* 0x00000002e2e07223 */ /* 0x000fca00000000e0 */
[----:B------:R-:W-:-:S05]  /*12050*/  F2FP.BF16.F32.PACK_AB R224, RZ, R224 ;  /* 0x000000e0ffe0723e */ /* 0x000fca00000010ff */
[----:B------:R4:W-:Y:S01]  /*12060*/  @P5 STG.E.U16 desc[UR36][R8.64+0x40], R224 ;  /* 0x000040e008005986 */ /* 0x0009e2000c101524 */
[----:B------:R-:W-:-:S13]  /*12070*/  ISETP.GT.AND P5, PT, R0, 0x21, P6 ;  /* 0x000000210000780c */ /* 0x000fda00037a4270 */
[----:B----4-:R-:W-:Y:S05]  /*12080*/  @!P5 BRA `(.L_x_143) ;  /* 0x000000000004d947 */ /* 0x010fea0003800000 */
[----:B------:R4:W5:Y:S02]  /*12090*/  LDG.E.LTC128B.U16 R3, desc[UR36][R22.64+0x42] ;  /* 0x0000422416037981 */ /* 0x000964000c1e1520 */
.L_x_143:
[----:B------:R-:W-:Y:S05]  /*120a0*/  BSYNC B1 ;  /* 0x0000000000017941 */ /* 0x000fea0003800000 */
.L_x_142:
[----:B-----5:R-:W-:Y:S01]  /*120b0*/  IMAD.U32 R224, R3, 0x10000, RZ ;  /* 0x0001000003e07824 */ /* 0x020fe200078e00ff */
[----:B------:R-:W-:Y:S03]  /*120c0*/  BSSY B1, `(.L_x_144) ;  /* 0x0000008000017945 */ /* 0x000fe60003800000 */
[----:B------:R-:W-:-:S04]  /*120d0*/  FMUL R224, R224, R16 ;  /* 0x00000010e0e07220 */ /* 0x000fc80000400000 */
[----:B------:R-:W-:-:S05]  /*120e0*/  FFMA R224, R227, R2, R224 ;  /* 0x00000002e3e07223 */ /* 0x000fca00000000e0 */
[----:B------:R-:W-:-:S05]  /*120f0*/  F2FP.BF16.F32.PACK_AB R224, RZ, R224 ;  /* 0x000000e0ffe0723e */ /* 0x000fca00000010ff */
[----:B------:R0:W-:Y:S01]  /*12100*/  @P5 STG.E.U16 desc[UR36][R8.64+0x42], R224 ;  /* 0x000042e008005986 */ /* 0x0001e2000c101524 */
[----:B------:R-:W-:-:S13]  /*12110*/  ISETP.GT.AND P5, PT, R0, 0x28, P2 ;  /* 0x000000280000780c */ /* 0x000fda00017a4270 */
[----:B0-----:R-:W-:Y:S05]  /*12120*/  @!P5 BRA `(.L_x_145) ;  /* 0x000000000004d947 */ /* 0x001fea0003800000 */
[----:B------:R0:W5:Y:S02]  /*12130*/  LDG.E.LTC128B.U16 R3, desc[UR36][R232.64+0x50] ;  /* 0x00005024e8037981 */ /* 0x000164000c1e1520 */
.L_x_145:
[----:B------:R-:W-:Y:S05]  /*12140*/  BSYNC B1 ;  /* 0x0000000000017941 */ /* 0x000fea0003800000 */
.L_x_144:
[----:B-----5:R-:W-:Y:S01]  /*12150*/  IMAD.U32 R224, R3, 0x10000, RZ ;  /* 0x0001000003e07824 */ /* 0x020fe200078e00ff */
[----:B------:R-:W-:Y:S01]  /*12160*/  BSSY B1, `(.L_x_146) ;  /* 0x000000b000017945 */ /* 0x000fe20003800000 */
[----:B------:R-:W-:Y:S02]  /*12170*/  @P5 IMAD.MOV.U32 R225, RZ, RZ, R5 ;  /* 0x000000ffffe15224 */ /* 0x000fe400078e0005 */
[----:B------:R-:W-:-:S04]  /*12180*/  FMUL R224, R224, R16 ;  /* 0x00000010e0e07220 */ /* 0x000fc80000400000 */
[----:B------:R-:W-:-:S05]  /*12190*/  FFMA R224, R228, R2, R224 ;  /* 0x00000002e4e07223 */ /* 0x000fca00000000e0 */
[----:B------:R-:W-:-:S04]  /*121a0*/  F2FP.BF16.F32.PACK_AB R224, RZ, R224 ;  /* 0x000000e0ffe0723e */ /* 0x000fc800000010ff */
[----:B------:R-:W-:Y:S02]  /*121b0*/  PRMT R226, R224, 0x7610, R226 ;  /* 0x00007610e0e27816 */ /* 0x000fe400000000e2 */
[----:B------:R-:W-:-:S05]  /*121c0*/  @P5 MOV R224, R6 ;  /* 0x0000000600e05202 */ /* 0x000fca0000000f00 */
[----:B------:R0:W-:Y:S01]  /*121d0*/  @P5 STG.E.U16 desc[UR36][R224.64+0x50], R226 ;  /* 0x000050e2e0005986 */ /* 0x0001e2000c101524 */
[----:B------:R-:W-:-:S13]  /*121e0*/  ISETP.GT.AND P5, PT, R0, 0x29, P2 ;  /* 0x000000290000780c */ /* 0x000fda00017a4270 */
[----:B0-----:R-:W-:Y:S05]  /*121f0*/  @!P5 BRA `(.L_x_147) ;  /* 0x000000000004d947 */ /* 0x001fea0003800000 */
[----:B------:R0:W5:Y:S02]  /*12200*/  LDG.E.LTC128B.U16 R3, desc[UR36][R232.64+0x52] ;  /* 0x00005224e8037981 */ /* 0x000164000c1e1520 */
.L_x_147:
[----:B------:R-:W-:Y:S05]  /*12210*/  BSYNC B1 ;  /* 0x0000000000017941 */ /* 0x000fea0003800000 */
.L_x_146:
[----:B-----5:R-:W-:Y:S01]  /*12220*/  IMAD.U32 R224, R3, 0x10000, RZ ;  /* 0x0001000003e07824 */ /* 0x020fe200078e00ff */
[----:B------:R-:W-:Y:S01]  /*12230*/  BSSY B1, `(.L_x_148) ;  /* 0x000000b000017945 */ /* 0x000fe20003800000 */
[----:B------:R-:W-:Y:S02]  /*12240*/  @P5 IMAD.MOV.U32 R225, RZ, RZ, R5 ;  /* 0x000000ffffe15224 */ /* 0x000fe400078e0005 */
[----:B------:R-:W-:-:S04]  /*12250*/  FMUL R224, R224, R16 ;  /* 0x00000010e0e07220 */ /* 0x000fc80000400000 */
[----:B------:R-:W-:-:S05]  /*12260*/  FFMA R224, R229, R2, R224 ;  /* 0x00000002e5e07223 */ /* 0x000fca00000000e0 */
[----:B------:R-:W-:-:S04]  /*12270*/  F2FP.BF16.F32.PACK_AB R224, RZ, R224 ;  /* 0x000000e0ffe0723e */ /* 0x000fc800000010ff */
[----:B------:R-:W-:Y:S01]  /*12280*/  PRMT R226, R224, 0x7610, R226 ;  /* 0x00007610e0e27816 */ /* 0x000fe200000000e2 */
[----:B------:R-:W-:-:S05]  /*12290*/  @P5 IMAD.MOV.U32 R224, RZ, RZ, R6 ;  /* 0x000000ffffe05224 */ /* 0x000fca00078e0006 */
[----:B------:R0:W-:Y:S01]  /*122a0*/  @P5 STG.E.U16 desc[UR36][R224.64+0x52], R226 ;  /* 0x000052e2e0005986 */ /* 0x0001e2000c101524 */
[----:B------:R-:W-:-:S13]  /*122b0*/  ISETP.GT.AND P5, PT, R0, 0x28, P6 ;  /* 0x000000280000780c */ /* 0x000fda00037a4270 */
[----:B0-----:R-:W-:Y:S05]  /*122c0*/  @!P5 BRA `(.L_x_149) ;  /* 0x000000000004d947 */ /* 0x001fea0003800000 */
[----:B------:R0:W5:Y:S02]  /*122d0*/  LDG.E.LTC128B.U16 R3, desc[UR36][R22.64+0x50] ;  /* 0x0000502416037981 */ /* 0x000164000c1e1520 */
.L_x_149:
[----:B------:R-:W-:Y:S05]  /*122e0*/  BSYNC B1 ;  /* 0x0000000000017941 */ /* 0x000fea0003800000 */
.L_x_148:
        /* <DEDUP_REMOVED lines=9> */
.L_x_151:
[----:B------:R-:W-:Y:S05]  /*12380*/  BSYNC B1 ;  /* 0x0000000000017941 */ /* 0x000fea0003800000 */
.L_x_150:
        /* <DEDUP_REMOVED lines=9> */
.L_x_153:
[----:B------:R-:W-:Y:S05]  /*12420*/  BSYNC B1 ;  /* 0x0000000000017941 */ /* 0x000fea0003800000 */
.L_x_152:
[----:B-----5:R-:W-:Y:S01]  /*12430*/  SHF.L.U32 R224, R3, 0x10, RZ ;  /* 0x0000001003e07819 */ /* 0x020fe200000006ff */
[----:B------:R-:W-:Y:S04]  /*12440*/  BSSY B1, `(.L_x_154) ;  /* 0x0000008000017945 */ /* 0x000fe80003800000 */
[----:B------:R-:W-:-:S04]  /*12450*/  FMUL R224, R224, R16 ;  /* 0x00000010e0e07220 */ /* 0x000fc80000400000 */
[----:B------:R-:W-:-:S05]  /*12460*/  FFMA R224, R216, R2, R224 ;  /* 0x00000002d8e07223 */ /* 0x000fca00000000e0 */
[----:B------:R-:W-:-:S05]  /*12470*/  F2FP.BF16.F32.PACK_AB R224, RZ, R224 ;  /* 0x000000e0ffe0723e */ /* 0x000fca00000010ff */
[----:B------:R0:W-:Y:S01]  /*12480*/  @P5 STG.E.U16 desc[UR36][R18.64+0x40], R224 ;  /* 0x000040e012005986 */ /* 0x0001e2000c101524 */
[----:B------:R-:W-:-:S13]  /*12490*/  ISETP.GT.AND P5, PT, R0, 0x21, P4 ;  /* 0x000000210000780c */ /* 0x000fda00027a4270 */
[----:B0-----:R-:W-:Y:S05]  /*124a0*/  @!P5 BRA `(.L_x_155) ;  /* 0x000000000004d947 */ /* 0x001fea0003800000 */
[----:B------:R0:W5:Y:S02]  /*124b0*/  LDG.E.LTC128B.U16 R3, desc[UR36][R20.64+0x42] ;  /* 0x0000422414037981 */ /* 0x000164000c1e1520 */
.L_x_155:
[----:B------:R-:W-:Y:S05]  /*124c0*/  BSYNC B1 ;  /* 0x0000000000017941 */ /* 0x000fea0003800000 */
.L_x_154:
        /* <DEDUP_REMOVED lines=9> */
.L_x_157:
[----:B------:R-:W-:Y:S05]  /*12560*/  BSYNC B1 ;  /* 0x0000000000017941 */ /* 0x000fea0003800000 */
.L_x_156:
        /* <DEDUP_REMOVED lines=9> */
.L_x_159:
[----:B------:R-:W-:Y:S05]  /*12600*/  BSYNC B1 ;  /* 0x0000000000017941 */ /* 0x000fea0003800000 */
.L_x_158:
        /* <DEDUP_REMOVED lines=9> */
.L_x_161:
[----:B------:R-:W-:Y:S05]  /*126a0*/  BSYNC B1 ;  /* 0x0000000000017941 */ /* 0x000fea0003800000 */
.L_x_160:
[----:B-----5:R-:W-:Y:S01]  /*126b0*/  IMAD.U32 R216, R3, 0x10000, RZ ;  /* 0x0001000003d87824 */ /* 0x020fe200078e00ff */
[----:B------:R-:W-:Y:S03]  /*126c0*/  BSSY B1, `(.L_x_162) ;  /* 0x0000009000017945 */ /* 0x000fe60003800000 */
[----:B------:R-:W-:-:S04]  /*126d0*/  FMUL R216, R216, R16 ;  /* 0x00000010d8d87220 */ /* 0x000fc80000400000 */
[----:B------:R-:W-:-:S05]  /*126e0*/  FFMA R216, R220, R2, R216 ;  /* 0x00000002dcd87223 */ /* 0x000fca00000000d8 */
[----:B------:R-:W-:-:S05]  /*126f0*/  F2FP.BF16.F32.PACK_AB R216, RZ, R216 ;  /* 0x000000d8ffd8723e */ /* 0x000fca00000010ff */
[----:B------:R1:W-:Y:S01]  /*12700*/  @P5 STG.E.U16 desc[UR36][R18.64+0x50], R216 ;  /* 0x000050d812005986 */ /* 0x0003e2000c101524 */
[----:B------:R-:W-:Y:S02]  /*12710*/  ISETP.GT.AND P5, PT, R0, 0x29, P4 ;  /* 0x000000290000780c */ /* 0x000fe400027a4270 */
[----:B-1----:R-:W-:-:S11]  /*12720*/  PRMT R216, R3, 0x7610, R216 ;  /* 0x0000761003d87816 */ /* 0x002fd600000000d8 */
[----:B------:R-:W-:Y:S05]  /*12730*/  @!P5 BRA `(.L_x_163) ;  /* 0x000000000004d947 */ /* 0x000fea0003800000 */
[----:B------:R1:W5:Y:S02]  /*12740*/  LDG.E.LTC128B.U16 R216, desc[UR36][R20.64+0x52] ;  /* 0x0000522414d87981 */ /* 0x000364000c1e1520 */
.L_x_163:
[----:B------:R-:W-:Y:S05]  /*12750*/  BSYNC B1 ;  /* 0x0000000000017941 */ /* 0x000fea0003800000 */
.L_x_162:
        /* <DEDUP_REMOVED lines=9> */
.L_x_165:
[----:B------:R-:W-:Y:S05]  /*127f0*/  BSYNC B1 ;  /* 0x0000000000017941 */ /* 0x000fea0003800000 */
.L_x_164:
        /* <DEDUP_REMOVED lines=9> */
.L_x_167:
[----:B------:R-:W-:Y:S05]  /*12890*/  BSYNC B1 ;  /* 0x0000000000017941 */ /* 0x000fea0003800000 */
.L_x_166:
[----:B------:R0:W5:Y:S02]  /*128a0*/  LDL.64 R220, [R1+0xe0] ;  /* 0x0000e00001dc7983 */ /* 0x0001640000100a00 */
        /* <DEDUP_REMOVED lines=9> */
.L_x_169:
[----:B------:R-:W-:Y:S05]  /*12940*/  BSYNC B1 ;  /* 0x0000000000017941 */ /* 0x000fea0003800000 */
.L_x_168:
        /* <DEDUP_REMOVED lines=9> */
.L_x_171:
[----:B------:R-:W-:Y:S05]  /*129e0*/  BSYNC B1 ;  /* 0x0000000000017941 */ /* 0x000fea0003800000 */
.L_x_170:
        /* <DEDUP_REMOVED lines=9> */
.L_x_173:
[----:B------:R-:W-:Y:S05]  /*12a80*/  BSYNC B1 ;  /* 0x0000000000017941 */ /* 0x000fea0003800000 */
.L_x_172:
        /* <DEDUP_REMOVED lines=9> */
.L_x_175:
[----:B------:R-:W-:Y:S05]  /*12b20*/  BSYNC B1 ;  /* 0x0000000000017941 */ /* 0x000fea0003800000 */
.L_x_174:
        /* <DEDUP_REMOVED lines=9> */
.L_x_177:
[----:B------:R-:W-:Y:S05]  /*12bc0*/  BSYNC B1 ;  /* 0x0000000000017941 */ /* 0x000fea0003800000 */
.L_x_176:
        /* <DEDUP_REMOVED lines=9> */
.L_x_179:
[----:B------:R-:W-:Y:S05]  /*12c60*/  BSYNC B1 ;  /* 0x0000000000017941 */ /* 0x000fea0003800000 */
.L_x_178:
        /* <DEDUP_REMOVED lines=9> */
.L_x_181:
[----:B------:R-:W-:Y:S05]  /*12d00*/  BSYNC B1 ;  /* 0x0000000000017941 */ /* 0x000fea0003800000 */
.L_x_180:
        /* <DEDUP_REMOVED lines=9> */
.L_x_183:
[----:B------:R-:W-:Y:S05]  /*12da0*/  BSYNC B1 ;  /* 0x0000000000017941 */ /* 0x000fea0003800000 */
.L_x_182:
        /* <DEDUP_REMOVED lines=9> */
.L_x_185:
[----:B------:R-:W-:Y:S05]  /*12e40*/  BSYNC B1 ;  /* 0x0000000000017941 */ /* 0x000fea0003800000 */
.L_x_184:
[----:B-----5:R-:W-:Y:S01]  /*12e50*/  IMAD.U32 R3, R216, 0x10000, RZ ;  /* 0x00010000d8037824 */ /* 0x020fe200078e00ff */
[----:B------:R-:W-:Y:S01]  /*12e60*/  BSSY B1, `(.L_x_186) ;  /* 0x000000a000017945 */ /* 0x000fe20003800000 */
[----:B------:R-:W-:Y:S02]  /*12e70*/  @P5 IMAD.MOV.U32 R208, RZ, RZ, R6 ;  /* 0x000000ffffd05224 */ /* 0x000fe400078e0006 */
[----:B------:R-:W-:Y:S01]  /*12e80*/  FMUL R3, R3, R16 ;  /* 0x0000001003037220 */ /* 0x000fe20000400000 */
[----:B------:R-:W-:-:S03]  /*12e90*/  @P5 IMAD.MOV.U32 R209, RZ, RZ, R5 ;  /* 0x000000ffffd15224 */ /* 0x000fc600078e0005 */
[----:B------:R-:W-:-:S05]  /*12ea0*/  FFMA R3, R200, R2, R3 ;  /* 0x00000002c8037223 */ /* 0x000fca0000000003 */
[----:B------:R-:W-:-:S05]  /*12eb0*/  F2FP.BF16.F32.PACK_AB R3, RZ, R3 ;  /* 0x00000003ff03723e */ /* 0x000fca00000010ff */
[----:B------:R0:W-:Y:S01]  /*12ec0*/  @P5 STG.E.U16 desc[UR36][R208.64+0x60], R3 ;  /* 0x00006003d0005986 */ /* 0x0001e2000c101524 */
[----:B------:R-:W-:-:S13]  /*12ed0*/  ISETP.GT.AND P5, PT, R0, 0x31, P2 ;  /* 0x000000310000780c */ /* 0x000fda00017a4270 */
[----:B0-----:R-:W-:Y:S05]  /*12ee0*/  @!P5 BRA `(.L_x_187) ;  /* 0x000000000004d947 */ /* 0x001fea0003800000 */
[----:B------:R0:W5:Y:S02]  /*12ef0*/  LDG.E.LTC128B.U16 R216, desc[UR36][R232.64+0x62] ;  /* 0x00006224e8d87981 */ /* 0x000164000c1e1520 */
.L_x_187:
[----:B------:R-:W-:Y:S05]  /*12f00*/  BSYNC B1 ;  /* 0x0000000000017941 */ /* 0x000fea0003800000 */
.L_x_186:
[----:B-----5:R-:W-:Y:S01]  /*12f10*/  IMAD.U32 R3, R216, 0x10000, RZ ;  /* 0x00010000d8037824 */ /* 0x020fe200078e00ff */
[----:B------:R-:W-:Y:S03]  /*12f20*/  BSSY B1, `(.L_x_188) ;  /* 0x000000b000017945 */ /* 0x000fe60003800000 */
[----:B------:R-:W-:-:S04]  /*12f30*/  FMUL R200, R3, R16 ;  /* 0x0000001003c87220 */ /* 0x000fc80000400000 */
[----:B------:R-:W-:Y:S01]  /*12f40*/  FFMA R200, R201, R2, R200 ;  /* 0x00000002c9c87223 */ /* 0x000fe200000000c8 */
[----:B------:R-:W-:-:S04]  /*12f50*/  @P5 MOV R201, R5 ;  /* 0x0000000500c95202 */ /* 0x000fc80000000f00 */
[----:B------:R-:W-:-:S04]  /*12f60*/  F2FP.BF16.F32.PACK_AB R200, RZ, R200 ;  /* 0x000000c8ffc8723e */ /* 0x000fc800000010ff */
[----:B------:R-:W-:Y:S01]  /*12f70*/  PRMT R3, R200, 0x7610, R3 ;  /* 0x00007610c8037816 */ /* 0x000fe20000000003 */
[----:B------:R-:W-:-:S05]  /*12f80*/  @P5 IMAD.MOV.U32 R200, RZ, RZ, R6 ;  /* 0x000000ffffc85224 */ /* 0x000fca00078e0006 */
[----:B------:R0:W-:Y:S01]  /*12f90*/  @P5 STG.E.U16 desc[UR36][R200.64+0x62], R3 ;  /* 0x00006203c8005986 */ /* 0x0001e2000c101524 */
[----:B------:R-:W-:-:S13]  /*12fa0*/  ISETP.GT.AND P5, PT, R0, 0x30, P6 ;  /* 0x000000300000780c */ /* 0x000fda00037a4270 */
[----:B0-----:R-:W-:Y:S05]  /*12fb0*/  @!P5 BRA `(.L_x_189) ;  /* 0x000000000004d947 */ /* 0x001fea0003800000 */
[----:B------:R0:W5:Y:S02]  /*12fc0*/  LDG.E.LTC128B.U16 R216, desc[UR36][R22.64+0x60] ;  /* 0x0000602416d87981 */ /* 0x000164000c1e1520 */
.L_x_189:
[----:B------:R-:W-:Y:S05]  /*12fd0*/  BSYNC B1 ;  /* 0x0000000000017941 */ /* 0x000fea0003800000 */
.L_x_188:
        /* <DEDUP_REMOVED lines=9> */
.L_x_191:
[----:B------:R-:W-:Y:S05]  /*13070*/  BSYNC B1 ;  /* 0x0000000000017941 */ /* 0x000fea0003800000 */
.L_x_190:
        /* <DEDUP_REMOVED lines=9> */
.L_x_193:
[----:B------:R-:W-:Y:S05]  /*13110*/  BSYNC B1 ;  /* 0x0000000000017941 */ /* 0x000fea0003800000 */
.L_x_192:
        /* <DEDUP_REMOVED lines=11> */
.L_x_195:
[----:B------:R-:W-:Y:S05]  /*131d0*/  BSYNC B1 ;  /* 0x0000000000017941 */ /* 0x000fea0003800000 */
.L_x_194:
        /* <DEDUP_REMOVED lines=12> */
.L_x_197:
[----:B------:R-:W-:Y:S05]  /*132a0*/  BSYNC B1 ;  /* 0x0000000000017941 */ /* 0x000fea0003800000 */
.L_x_196:
        /* <DEDUP_REMOVED lines=9> */
.L_x_199:
[----:B------:R-:W-:Y:S05]  /*13340*/  BSYNC B1 ;  /* 0x0000000000017941 */ /* 0x000fea0003800000 */
.L_x_198:
        /* <DEDUP_REMOVED lines=9> */
.L_x_201:
[----:B------:R-:W-:Y:S05]  /*133e0*/  BSYNC B1 ;  /* 0x0000000000017941 */ /* 0x000fea0003800000 */
.L_x_200:
        /* <DEDUP_REMOVED lines=9> */
.L_x_203:
[----:B------:R-:W-:Y:S05]  /*13480*/  BSYNC B1 ;  /* 0x0000000000017941 */ /* 0x000fea0003800000 */
.L_x_202:
        /* <DEDUP_REMOVED lines=9> */
.L_x_205:
[----:B------:R-:W-:Y:S05]  /*13520*/  BSYNC B1 ;  /* 0x0000000000017941 */ /* 0x000fea0003800000 */
.L_x_204:
        /* <DEDUP_REMOVED lines=9> */
.L_x_207:
[----:B------:R-:W-:Y:S05]  /*135c0*/  BSYNC B1 ;  /* 0x0000000000017941 */ /* 0x000fea0003800000 */
.L_x_206:
        /* <DEDUP_REMOVED lines=9> */
.L_x_209:
[----:B------:R-:W-:Y:S05]  /*13660*/  BSYNC B1 ;  /* 0x0000000000017941 */ /* 0x000fea0003800000 */
.L_x_208:
        /* <DEDUP_REMOVED lines=9> */
.L_x_211:
[----:B------:R-:W-:Y:S05]  /*13700*/  BSYNC B1 ;  /* 0x0000000000017941 */ /* 0x000fea0003800000 */
.L_x_210:
        /* <DEDUP_REMOVED lines=9> */
.L_x_213:
[----:B------:R-:W-:Y:S05]  /*137a0*/  BSYNC B1 ;  /* 0x0000000000017941 */ /* 0x000fea0003800000 */
.L_x_212:
        /* <DEDUP_REMOVED lines=9> */
.L_x_215:
[----:B------:R-:W-:Y:S05]  /*13840*/  BSYNC B1 ;  /* 0x0000000000017941 */ /* 0x000fea0003800000 */
.L_x_214:
        /* <DEDUP_REMOVED lines=9> */
.L_x_217:
[----:B------:R-:W-:Y:S05]  /*138e0*/  BSYNC B1 ;  /* 0x0000000000017941 */ /* 0x000fea0003800000 */
.L_x_216:
        /* <DEDUP_REMOVED lines=9> */
.L_x_219:
[----:B------:R-:W-:Y:S05]  /*13980*/  BSYNC B1 ;  /* 0x0000000000017941 */ /* 0x000fea0003800000 */
.L_x_218:
        /* <DEDUP_REMOVED lines=9> */
.L_x_221:
[----:B------:R-:W-:Y:S05]  /*13a20*/  BSYNC B1 ;  /* 0x0000000000017941 */ /* 0x000fea0003800000 */
.L_x_220:
        /* <DEDUP_REMOVED lines=9> */
.L_x_223:
[----:B------:R-:W-:Y:S05]  /*13ac0*/  BSYNC B1 ;  /* 0x0000000000017941 */ /* 0x000fea0003800000 */
.L_x_222:
        /* <DEDUP_REMOVED lines=9> */
.L_x_225:
[----:B------:R-:W-:Y:S05]  /*13b60*/  BSYNC B1 ;  /* 0x0000000000017941 */ /* 0x000fea0003800000 */
.L_x_224:
        /* <DEDUP_REMOVED lines=9> */
.L_x_227:
[----:B------:R-:W-:Y:S05]  /*13c00*/  BSYNC B1 ;  /* 0x0000000000017941 */ /* 0x000fea0003800000 */
.L_x_226:
        /* <DEDUP_REMOVED lines=9> */
.L_x_229:
[----:B------:R-:W-:Y:S05]  /*13ca0*/  BSYNC B1 ;  /* 0x0000000000017941 */ /* 0x000fea0003800000 */
.L_x_228:
        /* <DEDUP_REMOVED lines=9> */
.L_x_231:
[----:B------:R-:W-:Y:S05]  /*13d40*/  BSYNC B1 ;  /* 0x0000000000017941 */ /* 0x000fea0003800000 */
.L_x_230:
        /* <DEDUP_REMOVED lines=9> */
.L_x_233:
[----:B------:R-:W-:Y:S05]  /*13de0*/  BSYNC B1 ;  /* 0x0000000000017941 */ /* 0x000fea0003800000 */
.L_x_232:
[----:B-----5:R-:W-:Y:S01]  /*13df0*/  IMAD.U32 R3, R216, 0x10000, RZ ;  /* 0x00010000d8037824 */ /* 0x020fe200078e00ff */
[----:B------:R-:W-:Y:S01]  /*13e00*/  @P5 MOV R184, R6 ;  /* 0x0000000600b85202 */ /* 0x000fe20000000f00 */
[----:B------:R-:W-:Y:S01]  /*13e10*/  @P5 IMAD.MOV.U32 R185, RZ, RZ, R5 ;  /* 0x000000ffffb95224 */ /* 0x000fe200078e0005 */
[----:B------:R-:W-:Y:S01]  /*13e20*/  BSSY B1, `(.L_x_234) ;  /* 0x0000008000017945 */ /* 0x000fe20003800000 */
[----:B------:R-:W-:-:S04]  /*13e30*/  FMUL R3, R3, R16 ;  /* 0x0000001003037220 */ /* 0x000fc80000400000 */
[----:B------:R-:W-:-:S05]  /*13e40*/  FFMA R3, R176, R2, R3 ;  /* 0x00000002b0037223 */ /* 0x000fca0000000003 */
[----:B------:R-:W-:-:S05]  /*13e50*/  F2FP.BF16.F32.PACK_AB R3, RZ, R3 ;  /* 0x00000003ff03723e */ /* 0x000fca00000010ff */
[----:B------:R0:W-:Y:S01]  /*13e60*/  @P5 STG.E.U16 desc[UR36][R184.64+0x80], R3 ;  /* 0x00008003b8005986 */ /* 0x0001e2000c101524 */
[----:B------:R-:W-:-:S13]  /*13e70*/  ISETP.GT.AND P5, PT, R0, 0x41, P2 ;  /* 0x000000410000780c */ /* 0x000fda00017a4270 */
[----:B0-----:R-:W-:Y:S05]  /*13e80*/  @!P5 BRA `(.L_x_235) ;  /* 0x000000000004d947 */ /* 0x001fea0003800000 */
[----:B------:R0:W5:Y:S02]  /*13e90*/  LDG.E.LTC128B.U16 R216, desc[UR36][R232.64+0x82] ;  /* 0x00008224e8d87981 */ /* 0x000164000c1e1520 */
.L_x_235:
[----:B------:R-:W-:Y:S05]  /*13ea0*/  BSYNC B1 ;  /* 0x0000000000017941 */ /* 0x000fea0003800000 */
.L_x_234:
[----:B-----5:R-:W-:Y:S01]  /*13eb0*/  IMAD.U32 R3, R216, 0x10000, RZ ;  /* 0x00010000d8037824 */ /* 0x020fe200078e00ff */
[----:B------:R-:W-:Y:S03]  /*13ec0*/  BSSY B1, `(.L_x_236) ;  /* 0x000000b000017945 */ /* 0x000fe60003800000 */
[----:B------:R-:W-:-:S04]  /*13ed0*/  FMUL R176, R3, R16 ;  /* 0x0000001003b07220 */ /* 0x000fc80000400000 */
[----:B------:R-:W-:Y:S01]  /*13ee0*/  FFMA R176, R177, R2, R176 ;  /* 0x00000002b1b07223 */ /* 0x000fe200000000b0 */
[----:B------:R-:W-:-:S04]  /*13ef0*/  @P5 IMAD.MOV.U32 R177, RZ, RZ, R5 ;  /* 0x000000ffffb15224 */ /* 0x000fc800078e0005 */
[----:B------:R-:W-:-:S04]  /*13f00*/  F2FP.BF16.F32.PACK_AB R176, RZ, R176 ;  /* 0x000000b0ffb0723e */ /* 0x000fc800000010ff */
[----:B------:R-:W-:Y:S01]  /*13f10*/  PRMT R3, R176, 0x7610, R3 ;  /* 0x00007610b0037816 */ /* 0x000fe20000000003 */
[----:B------:R-:W-:-:S05]  /*13f20*/  @P5 IMAD.MOV.U32 R176, RZ, RZ, R6 ;  /* 0x000000ffffb05224 */ /* 0x000fca00078e0006 */
[----:B------:R0:W-:Y:S01]  /*13f30*/  @P5 STG.E.U16 desc[UR36][R176.64+0x82], R3 ;  /* 0x00008203b0005986 */ /* 0x0001e2000c101524 */
[----:B------:R-:W-:-:S13]  /*13f40*/  ISETP.GT.AND P5, PT, R0, 0x40, P6 ;  /* 0x000000400000780c */ /* 0x000fda00037a4270 */
[----:B0-----:R-:W-:Y:S05]  /*13f50*/  @!P5 BRA `(.L_x_237) ;  /* 0x000000000004d947 */ /* 0x001fea0003800000 */
[----:B------:R0:W5:Y:S02]  /*13f60*/  LDG.E.LTC128B.U16 R216, desc[UR36][R22.64+0x80] ;  /* 0x0000802416d87981 */ /* 0x000164000c1e1520 */
.L_x_237:
[----:B------:R-:W-:Y:S05]  /*13f70*/  BSYNC B1 ;  /* 0x0000000000017941 */ /* 0x000fea0003800000 */
.L_x_236:
        /* <DEDUP_REMOVED lines=9> */
.L_x_239:
[----:B------:R-:W-:Y:S05]  /*14010*/  BSYNC B1 ;  /* 0x0000000000017941 */ /* 0x000fea0003800000 */
.L_x_238:
        /* <DEDUP_REMOVED lines=9> */
.L_x_241:
[----:B------:R-:W-:Y:S05]  /*140b0*/  BSYNC B1 ;  /* 0x0000000000017941 */ /* 0x000fea0003800000 */
.L_x_240:
[----:B-----5:R-:W-:Y:S01]  /*140c0*/  SHF.L.U32 R3, R216, 0x10, RZ ;  /* 0x00000010d8037819 */ /* 0x020fe200000006ff */
[----:B------:R-:W-:Y:S01]  /*140d0*/  @P5 IMAD.MOV.U32 R176, RZ, RZ, R6 ;  /* 0x000000ffffb05224 */ /* 0x000fe200078e0006 */
[----:B------:R-:W-:Y:S01]  /*140e0*/  BSSY B1, `(.L_x_242) ;  /* 0x0000009000017945 */ /* 0x000fe20003800000 */
[----:B------:R-:W-:Y:S02]  /*140f0*/  @P5 IMAD.MOV.U32 R177, RZ, RZ, R5 ;  /* 0x000000ffffb15224 */ /* 0x000fe400078e0005 */
[----:B------:R-:W-:-:S04]  /*14100*/  FMUL R3, R3, R16 ;  /* 0x0000001003037220 */ /* 0x000fc80000400000 */
[----:B------:R-:W-:-:S05]  /*14110*/  FFMA R3, R180, R2, R3 ;  /* 0x00000002b4037223 */ /* 0x000fca0000000003 */
[----:B------:R-:W-:-:S05]  /*14120*/  F2FP.BF16.F32.PACK_AB R3, RZ, R3 ;  /* 0x00000003ff03723e */ /* 0x000fca00000010ff */
[----:B------:R0:W-:Y:S01]  /*14130*/  @P5 STG.E.U16 desc[UR36][R176.64+0x90], R3 ;  /* 0x00009003b0005986 */ /* 0x0001e2000c101524 */
[----:B------:R-:W-:-:S13]  /*14140*/  ISETP.GT.AND P5, PT, R0, 0x49, P2 ;  /* 0x000000490000780c */ /* 0x000fda00017a4270 */
[----:B0-----:R-:W-:Y:S05]  /*14150*/  @!P5 BRA `(.L_x_243) ;  /* 0x000000000004d947 */ /* 0x001fea0003800000 */
[----:B------:R0:W5:Y:S02]  /*14160*/  LDG.E.LTC128B.U16 R216, desc[UR36][R232.64+0x92] ;  /* 0x00009224e8d87981 */ /* 0x000164000c1e1520 */
.L_x_243:
[----:B------:R-:W-:Y:S05]  /*14170*/  BSYNC B1 ;  /* 0x0000000000017941 */ /* 0x000fea0003800000 */
.L_x_242:
        /* <DEDUP_REMOVED lines=12> */
.L_x_245:
[----:B------:R-:W-:Y:S05]  /*14240*/  BSYNC B1 ;  /* 0x0000000000017941 */ /* 0x000fea0003800000 */
.L_x_244:
        /* <DEDUP_REMOVED lines=9> */
.L_x_247:
[----:B------:R-:W-:Y:S05]  /*142e0*/  BSYNC B1 ;  /* 0x0000000000017941 */ /* 0x000fea0003800000 */
.L_x_246:
        /* <DEDUP_REMOVED lines=9> */
.L_x_249:
[----:B------:R-:W-:Y:S05]  /*14380*/  BSYNC B1 ;  /* 0x0000000000017941 */ /* 0x000fea0003800000 */
.L_x_248:
        /* <DEDUP_REMOVED lines=9> */
.L_x_251:
[----:B------:R-:W-:Y:S05]  /*14420*/  BSYNC B1 ;  /* 0x0000000000017941 */ /* 0x000fea0003800000 */
.L_x_250:
        /* <DEDUP_REMOVED lines=9> */
.L_x_253:
[----:B------:R-:W-:Y:S05]  /*144c0*/  BSYNC B1 ;  /* 0x0000000000017941 */ /* 0x000fea0003800000 */
.L_x_252:
        /* <DEDUP_REMOVED lines=9> */
.L_x_255:
[----:B------:R-:W-:Y:S05]  /*14560*/  BSYNC B1 ;  /* 0x0000000000017941 */ /* 0x000fea0003800000 */
.L_x_254:
        /* <DEDUP_REMOVED lines=9> */
.L_x_257:
[----:B------:R-:W-:Y:S05]  /*14600*/  BSYNC B1 ;  /* 0x0000000000017941 */ /* 0x000fea0003800000 */
.L_x_256:
        /* <DEDUP_REMOVED lines=9> */
.L_x_259:
[----:B------:R-:W-:Y:S05]  /*146a0*/  BSYNC B1 ;  /* 0x0000000000017941 */ /* 0x000fea0003800000 */
.L_x_258:
        /* <DEDUP_REMOVED lines=9> */
.L_x_261:
[----:B------:R-:W-:Y:S05]  /*14740*/  BSYNC B1 ;  /* 0x0000000000017941 */ /* 0x000fea0003800000 */
.L_x_260:
        /* <DEDUP_REMOVED lines=9> */
.L_x_263:
[----:B------:R-:W-:Y:S05]  /*147e0*/  BSYNC B1 ;  /* 0x0000000000017941 */ /* 0x000fea0003800000 */
.L_x_262:
        /* <DEDUP_REMOVED lines=9> */
.L_x_265:
[----:B------:R-:W-:Y:S05]  /*14880*/  BSYNC B1 ;  /* 0x0000000000017941 */ /* 0x000fea0003800000 */
.L_x_264:
        /* <DEDUP_REMOVED lines=9> */
.L_x_267:
[----:B------:R-:W-:Y:S05]  /*14920*/  BSYNC B1 ;  /* 0x0000000000017941 */ /* 0x000fea0003800000 */
.L_x_266:
        /* <DEDUP_REMOVED lines=9> */
.L_x_269:
[----:B------:R-:W-:Y:S05]  /*149c0*/  BSYNC B1 ;  /* 0x0000000000017941 */ /* 0x000fea0003800000 */
.L_x_268:
        /* <DEDUP_REMOVED lines=9> */
.L_x_271:
[----:B------:R-:W-:Y:S05]  /*14a60*/  BSYNC B1 ;  /* 0x0000000000017941 */ /* 0x000fea0003800000 */
.L_x_270:
        /* <DEDUP_REMOVED lines=9> */
.L_x_273:
[----:B------:R-:W-:Y:S05]  /*14b00*/  BSYNC B1 ;  /* 0x0000000000017941 */ /* 0x000fea0003800000 */
.L_x_272:
        /* <DEDUP_REMOVED lines=9> */
.L_x_275:
[----:B------:R-:W-:Y:S05]  /*14ba0*/  BSYNC B1 ;  /* 0x0000000000017941 */ /* 0x000fea0003800000 */
.L_x_274:
        /* <DEDUP_REMOVED lines=9> */
.L_x_277:
[----:B------:R-:W-:Y:S05]  /*14c40*/  BSYNC B1 ;  /* 0x0000000000017941 */ /* 0x000fea0003800000 */
.L_x_276:
        /* <DEDUP_REMOVED lines=9> */
.L_x_279:
[----:B------:R-:W-:Y:S05]  /*14ce0*/  BSYNC B1 ;  /* 0x0000000000017941 */ /* 0x000fea0003800000 */
.L_x_278:
        /* <DEDUP_REMOVED lines=9> */
.L_x_281:
[----:B------:R-:W-:Y:S05]  /*14d80*/  BSYNC B1 ;  /* 0x0000000000017941 */ /* 0x000fea0003800000 */
.L_x_280:
        /* <DEDUP_REMOVED lines=11> */
.L_x_283:
[----:B------:R-:W-:Y:S05]  /*14e40*/  BSYNC B1 ;  /* 0x0000000000017941 */ /* 0x000fea0003800000 */
.L_x_282:
[----:B-----5:R-:W-:Y:S01]  /*14e50*/  IMAD.U32 R3, R216, 0x10000, RZ ;  /* 0x00010000d8037824 */ /* 0x020fe200078e00ff */
[----:B------:R-:W-:Y:S03]  /*14e60*/  BSSY B1, `(.L_x_284) ;  /* 0x000000b000017945 */ /* 0x000fe60003800000 */
[----:B------:R-:W-:-:S04]  /*14e70*/  FMUL R152, R3, R16 ;  /* 0x0000001003987220 */ /* 0x000fc80000400000 */
[----:B------:R-:W-:Y:S01]  /*14e80*/  FFMA R152, R153, R2, R152 ;  /* 0x0000000299987223 */ /* 0x000fe20000000098 */
[----:B------:R-:W-:-:S04]  /*14e90*/  @P5 IMAD.MOV.U32 R153, RZ, RZ, R5 ;  /* 0x000000ffff995224 */ /* 0x000fc800078e0005 */
[----:B------:R-:W-:-:S04]  /*14ea0*/  F2FP.BF16.F32.PACK_AB R152, RZ, R152 ;  /* 0x00000098ff98723e */ /* 0x000fc800000010ff */
[----:B------:R-:W-:Y:S02]  /*14eb0*/  PRMT R3, R152, 0x7610, R3 ;  /* 0x0000761098037816 */ /* 0x000fe40000000003 */
[----:B------:R-:W-:-:S05]  /*14ec0*/  @P5 MOV R152, R6 ;  /* 0x0000000600985202 */ /* 0x000fca0000000f00 */
[----:B------:R0:W-:Y:S01]  /*14ed0*/  @P5 STG.E.U16 desc[UR36][R152.64+0xa2], R3 ;  /* 0x0000a20398005986 */ /* 0x0001e2000c101524 */
[----:B------:R-:W-:-:S13]  /*14ee0*/  ISETP.GT.AND P5, PT, R0, 0x50, P6 ;  /* 0x000000500000780c */ /* 0x000fda00037a4270 */
[----:B0-----:R-:W-:Y:S05]  /*14ef0*/  @!P5 BRA `(.L_x_285) ;  /* 0x000000000004d947 */ /* 0x001fea0003800000 */
[----:B------:R0:W5:Y:S02]  /*14f00*/  LDG.E.LTC128B.U16 R216, desc[UR36][R22.64+0xa0] ;  /* 0x0000a02416d87981 */ /* 0x000164000c1e1520 */
.L_x_285:
[----:B------:R-:W-:Y:S05]  /*14f10*/  BSYNC B1 ;  /* 0x0000000000017941 */ /* 0x000fea0003800000 */
.L_x_284:
        /* <DEDUP_REMOVED lines=9> */
.L_x_287:
[----:B------:R-:W-:Y:S05]  /*14fb0*/  BSYNC B1 ;  /* 0x0000000000017941 */ /* 0x000fea0003800000 */
.L_x_286:
        /* <DEDUP_REMOVED lines=9> */
.L_x_289:
[----:B------:R-:W-:Y:S05]  /*15050*/  BSYNC B1 ;  /* 0x0000000000017941 */ /* 0x000fea0003800000 */
.L_x_288:
        /* <DEDUP_REMOVED lines=11> */
.L_x_291:
[----:B------:R-:W-:Y:S05]  /*15110*/  BSYNC B1 ;  /* 0x0000000000017941 */ /* 0x000fea0003800000 */
.L_x_290:
[----:B-----5:R-:W-:Y:S01]  /*15120*/  SHF.L.U32 R3, R216, 0x10, RZ ;  /* 0x00000010d8037819 */ /* 0x020fe200000006ff */
[----:B------:R-:W-:Y:S01]  /*15130*/  @P5 IMAD.MOV.U32 R153, RZ, RZ, R5 ;  /* 0x000000ffff995224 */ /* 0x000fe200078e0005 */
[----:B------:R-:W-:Y:S03]  /*15140*/  BSSY B1, `(.L_x_292) ;  /* 0x000000a000017945 */ /* 0x000fe60003800000 */
        /* <DEDUP_REMOVED lines=9> */
.L_x_293:
[----:B------:R-:W-:Y:S05]  /*151e0*/  BSYNC B1 ;  /* 0x0000000000017941 */ /* 0x000fea0003800000 */
.L_x_292:
        /* <DEDUP_REMOVED lines=9> */
.L_x_295:
[----:B------:R-:W-:Y:S05]  /*15280*/  BSYNC B1 ;  /* 0x0000000000017941 */ /* 0x000fea0003800000 */
.L_x_294:
        /* <DEDUP_REMOVED lines=9> */
.L_x_297:
[----:B------:R-:W-:Y:S05]  /*15320*/  BSYNC B1 ;  /* 0x0000000000017941 */ /* 0x000fea0003800000 */
.L_x_296:
        /* <DEDUP_REMOVED lines=9> */
.L_x_299:
[----:B------:R-:W-:Y:S05]  /*153c0*/  BSYNC B1 ;  /* 0x0000000000017941 */ /* 0x000fea0003800000 */
.L_x_298:
        /* <DEDUP_REMOVED lines=9> */
.L_x_301:
[----:B------:R-:W-:Y:S05]  /*15460*/  BSYNC B1 ;  /* 0x0000000000017941 */ /* 0x000fea0003800000 */
.L_x_300:
        /* <DEDUP_REMOVED lines=9> */
.L_x_303:
[----:B------:R-:W-:Y:S05]  /*15500*/  BSYNC B1 ;  /* 0x0000000000017941 */ /* 0x000fea0003800000 */
.L_x_302:
        /* <DEDUP_REMOVED lines=9> */
.L_x_305:
[----:B------:R-:W-:Y:S05]  /*155a0*/  BSYNC B1 ;  /* 0x0000000000017941 */ /* 0x000fea0003800000 */
.L_x_304:
        /* <DEDUP_REMOVED lines=9> */
.L_x_307:
[----:B------:R-:W-:Y:S05]  /*15640*/  BSYNC B1 ;  /* 0x0000000000017941 */ /* 0x000fea0003800000 */
.L_x_306:
        /* <DEDUP_REMOVED lines=9> */
.L_x_309:
[----:B------:R-:W-:Y:S05]  /*156e0*/  BSYNC B1 ;  /* 0x0000000000017941 */ /* 0x000fea0003800000 */
.L_x_308:
        /* <DEDUP_REMOVED lines=9> */
.L_x_311:
[----:B------:R-:W-:Y:S05]  /*15780*/  BSYNC B1 ;  /* 0x0000000000017941 */ /* 0x000fea0003800000 */
.L_x_310:
        /* <DEDUP_REMOVED lines=9> */
.L_x_313:
[----:B------:R-:W-:Y:S05]  /*15820*/  BSYNC B1 ;  /* 0x0000000000017941 */ /* 0x000fea0003800000 */
.L_x_312:
        /* <DEDUP_REMOVED lines=9> */
.L_x_315:
[----:B------:R-:W-:Y:S05]  /*158c0*/  BSYNC B1 ;  /* 0x0000000000017941 */ /* 0x000fea0003800000 */
.L_x_314:
        /* <DEDUP_REMOVED lines=9> */
.L_x_317:
[----:B------:R-:W-:Y:S05]  /*15960*/  BSYNC B1 ;  /* 0x0000000000017941 */ /* 0x000fea0003800000 */
.L_x_316:
        /* <DEDUP_REMOVED lines=9> */
.L_x_319:
[----:B------:R-:W-:Y:S05]  /*15a00*/  BSYNC B1 ;  /* 0x0000000000017941 */ /* 0x000fea0003800000 */
.L_x_318:
        /* <DEDUP_REMOVED lines=9> */
.L_x_321:
[----:B------:R-:W-:Y:S05]  /*15aa0*/  BSYNC B1 ;  /* 0x0000000000017941 */ /* 0x000fea0003800000 */
.L_x_320:
        /* <DEDUP_REMOVED lines=9> */
.L_x_323:
[----:B------:R-:W-:Y:S05]  /*15b40*/  BSYNC B1 ;  /* 0x0000000000017941 */ /* 0x000fea0003800000 */
.L_x_322:
        /* <DEDUP_REMOVED lines=9> */
.L_x_325:
[----:B------:R-:W-:Y:S05]  /*15be0*/  BSYNC B1 ;  /* 0x0000000000017941 */ /* 0x000fea0003800000 */
.L_x_324:
        /* <DEDUP_REMOVED lines=9> */
.L_x_327:
[----:B------:R-:W-:Y:S05]  /*15c80*/  BSYNC B1 ;  /* 0x0000000000017941 */ /* 0x000fea0003800000 */
.L_x_326:
        /* <DEDUP_REMOVED lines=9> */
.L_x_329:
[----:B------:R-:W-:Y:S05]  /*15d20*/  BSYNC B1 ;  /* 0x0000000000017941 */ /* 0x000fea0003800000 */
.L_x_328:
        /* <DEDUP_REMOVED lines=11> */
.L_x_331:
[----:B------:R-:W-:Y:S05]  /*15de0*/  BSYNC B1 ;  /* 0x0000000000017941 */ /* 0x000fea0003800000 */
.L_x_330:
        /* <DEDUP_REMOVED lines=12> */
.L_x_333:
[----:B------:R-:W-:Y:S05]  /*15eb0*/  BSYNC B1 ;  /* 0x0000000000017941 */ /* 0x000fea0003800000 */
.L_x_332:
        /* <DEDUP_REMOVED lines=9> */
.L_x_335:
[----:B------:R-:W-:Y:S05]  /*15f50*/  BSYNC B1 ;  /* 0x0000000000017941 */ /* 0x000fea0003800000 */
.L_x_334:
        /* <DEDUP_REMOVED lines=9> */
.L_x_337:
[----:B------:R-:W-:Y:S05]  /*15ff0*/  BSYNC B1 ;  /* 0x0000000000017941 */ /* 0x000fea0003800000 */
.L_x_336:
        /* <DEDUP_REMOVED lines=11> */
.L_x_339:
[----:B------:R-:W-:Y:S05]  /*160b0*/  BSYNC B1 ;  /* 0x0000000000017941 */ /* 0x000fea0003800000 */
.L_x_338:
        /* <DEDUP_REMOVED lines=12> */
.L_x_341:
[----:B------:R-:W-:Y:S05]  /*16180*/  BSYNC B1 ;  /* 0x0000000000017941 */ /* 0x000fea0003800000 */
.L_x_340:
        /* <DEDUP_REMOVED lines=9> */
.L_x_343:
[----:B------:R-:W-:Y:S05]  /*16220*/  BSYNC B1 ;  /* 0x0000000000017941 */ /* 0x000fea0003800000 */
.L_x_342:
        /* <DEDUP_REMOVED lines=9> */
.L_x_345:
[----:B------:R-:W-:Y:S05]  /*162c0*/  BSYNC B1 ;  /* 0x0000000000017941 */ /* 0x000fea0003800000 */
.L_x_344:
        /* <DEDUP_REMOVED lines=9> */
.L_x_347:
[----:B------:R-:W-:Y:S05]  /*16360*/  BSYNC B1 ;  /* 0x0000000000017941 */ /* 0x000fea0003800000 */
.L_x_346:
        /* <DEDUP_REMOVED lines=9> */
.L_x_349:
[----:B------:R-:W-:Y:S05]  /*16400*/  BSYNC B1 ;  /* 0x0000000000017941 */ /* 0x000fea0003800000 */
.L_x_348:
        /* <DEDUP_REMOVED lines=9> */
.L_x_351:
[----:B------:R-:W-:Y:S05]  /*164a0*/  BSYNC B1 ;  /* 0x0000000000017941 */ /* 0x000fea0003800000 */
.L_x_350:
        /* <DEDUP_REMOVED lines=9> */
.L_x_353:
[----:B------:R-:W-:Y:S05]  /*16540*/  BSYNC B1 ;  /* 0x0000000000017941 */ /* 0x000fea0003800000 */
.L_x_352:
        /* <DEDUP_REMOVED lines=9> */
.L_x_355:
[----:B------:R-:W-:Y:S05]  /*165e0*/  BSYNC B1 ;  /* 0x0000000000017941 */ /* 0x000fea0003800000 */
.L_x_354:
        /* <DEDUP_REMOVED lines=9> */
.L_x_357:
[----:B------:R-:W-:Y:S05]  /*16680*/  BSYNC B1 ;  /* 0x0000000000017941 */ /* 0x000fea0003800000 */
.L_x_356:
        /* <DEDUP_REMOVED lines=9> */
.L_x_359:
[----:B------:R-:W-:Y:S05]  /*16720*/  BSYNC B1 ;  /* 0x0000000000017941 */ /* 0x000fea0003800000 */
.L_x_358:
        /* <DEDUP_REMOVED lines=9> */
.L_x_361:
[----:B------:R-:W-:Y:S05]  /*167c0*/  BSYNC B1 ;  /* 0x0000000000017941 */ /* 0x000fea0003800000 */
.L_x_360:
        /* <DEDUP_REMOVED lines=9> */
.L_x_363:
[----:B------:R-:W-:Y:S05]  /*16860*/  BSYNC B1 ;  /* 0x0000000000017941 */ /* 0x000fea0003800000 */
.L_x_362:
        /* <DEDUP_REMOVED lines=9> */
.L_x_365:
[----:B------:R-:W-:Y:S05]  /*16900*/  BSYNC B1 ;  /* 0x0000000000017941 */ /* 0x000fea0003800000 */
.L_x_364:
        /* <DEDUP_REMOVED lines=9> */
.L_x_367:
[----:B------:R-:W-:Y:S05]  /*169a0*/  BSYNC B1 ;  /* 0x0000000000017941 */ /* 0x000fea0003800000 */
.L_x_366:
        /* <DEDUP_REMOVED lines=9> */
.L_x_369:
[----:B------:R-:W-:Y:S05]  /*16a40*/  BSYNC B1 ;  /* 0x0000000000017941 */ /* 0x000fea0003800000 */
.L_x_368:
        /* <DEDUP_REMOVED lines=9> */
.L_x_371:
[----:B------:R-:W-:Y:S05]  /*16ae0*/  BSYNC B1 ;  /* 0x0000000000017941 */ /* 0x000fea0003800000 */
.L_x_370:
        /* <DEDUP_REMOVED lines=9> */
.L_x_373:
[----:B------:R-:W-:Y:S05]  /*16b80*/  BSYNC B1 ;  /* 0x0000000000017941 */ /* 0x000fea0003800000 */
.L_x_372:
        /* <DEDUP_REMOVED lines=9> */
.L_x_375:
[----:B------:R-:W-:Y:S05]  /*16c20*/  BSYNC B1 ;  /* 0x0000000000017941 */ /* 0x000fea0003800000 */
.L_x_374:
        /* <DEDUP_REMOVED lines=9> */
.L_x_377:
[----:B------:R-:W-:Y:S05]  /*16cc0*/  BSYNC B1 ;  /* 0x0000000000017941 */ /* 0x000fea0003800000 */
.L_x_376:
        /* <DEDUP_REMOVED lines=11> */
.L_x_379:
[----:B------:R-:W-:Y:S05]  /*16d80*/  BSYNC B1 ;  /* 0x0000000000017941 */ /* 0x000fea0003800000 */
.L_x_378:
[----:B-----5:R-:W-:Y:S01]  /*16d90*/  SHF.L.U32 R3, R216, 0x10, RZ ;  /* 0x00000010d8037819 */ /* 0x020fe200000006ff */
[----:B------:R-:W-:Y:S04]  /*16da0*/  BSSY B1, `(.L_x_380) ;  /* 0x000000b000017945 */ /* 0x000fe80003800000 */
        /* <DEDUP_REMOVED lines=10> */
.L_x_381:
[----:B------:R-:W-:Y:S05]  /*16e50*/  BSYNC B1 ;  /* 0x0000000000017941 */ /* 0x000fea0003800000 */
.L_x_380:
        /* <DEDUP_REMOVED lines=9> */
.L_x_383:
[----:B------:R-:W-:Y:S05]  /*16ef0*/  BSYNC B1 ;  /* 0x0000000000017941 */ /* 0x000fea0003800000 */
.L_x_382:
        /* <DEDUP_REMOVED lines=9> */
.L_x_385:
[----:B------:R-:W-:Y:S05]  /*16f90*/  BSYNC B1 ;  /* 0x0000000000017941 */ /* 0x000fea0003800000 */
.L_x_384:
        /* <DEDUP_REMOVED lines=11> */
.L_x_387:
[----:B------:R-:W-:Y:S05]  /*17050*/  BSYNC B1 ;  /* 0x0000000000017941 */ /* 0x000fea0003800000 */
.L_x_386:
        /* <DEDUP_REMOVED lines=12> */
.L_x_389:
[----:B------:R-:W-:Y:S05]  /*17120*/  BSYNC B1 ;  /* 0x0000000000017941 */ /* 0x000fea0003800000 */
.L_x_388:
        /* <DEDUP_REMOVED lines=9> */
.L_x_391:
[----:B------:R-:W-:Y:S05]  /*171c0*/  BSYNC B1 ;  /* 0x0000000000017941 */ /* 0x000fea0003800000 */
.L_x_390:
        /* <DEDUP_REMOVED lines=9> */
.L_x_393:
[----:B------:R-:W-:Y:S05]  /*17260*/  BSYNC B1 ;  /* 0x0000000000017941 */ /* 0x000fea0003800000 */
.L_x_392:
        /* <DEDUP_REMOVED lines=9> */
.L_x_395:
[----:B------:R-:W-:Y:S05]  /*17300*/  BSYNC B1 ;  /* 0x0000000000017941 */ /* 0x000fea0003800000 */
.L_x_394:
        /* <DEDUP_REMOVED lines=9> */
.L_x_397:
[----:B------:R-:W-:Y:S05]  /*173a0*/  BSYNC B1 ;  /* 0x0000000000017941 */ /* 0x000fea0003800000 */
.L_x_396:
        /* <DEDUP_REMOVED lines=9> */
.L_x_399:
[----:B------:R-:W-:Y:S05]  /*17440*/  BSYNC B1 ;  /* 0x0000000000017941 */ /* 0x000fea0003800000 */
.L_x_398:
        /* <DEDUP_REMOVED lines=9> */
.L_x_401:
[----:B------:R-:W-:Y:S05]  /*174e0*/  BSYNC B1 ;  /* 0x0000000000017941 */ /* 0x000fea0003800000 */
.L_x_400:
        /* <DEDUP_REMOVED lines=9> */
.L_x_403:
[----:B------:R-:W-:Y:S05]  /*17580*/  BSYNC B1 ;  /* 0x0000000000017941 */ /* 0x000fea0003800000 */
.L_x_402:
        /* <DEDUP_REMOVED lines=9> */
.L_x_405:
[----:B------:R-:W-:Y:S05]  /*17620*/  BSYNC B1 ;  /* 0x0000000000017941 */ /* 0x000fea0003800000 */
.L_x_404:
        /* <DEDUP_REMOVED lines=9> */
.L_x_407:
[----:B------:R-:W-:Y:S05]  /*176c0*/  BSYNC B1 ;  /* 0x0000000000017941 */ /* 0x000fea0003800000 */
.L_x_406:
        /* <DEDUP_REMOVED lines=9> */
.L_x_409:
[----:B------:R-:W-:Y:S05]  /*17760*/  BSYNC B1 ;  /* 0x0000000000017941 */ /* 0x000fea0003800000 */
.L_x_408:
        /* <DEDUP_REMOVED lines=9> */
.L_x_411:
[----:B------:R-:W-:Y:S05]  /*17800*/  BSYNC B1 ;  /* 0x0000000000017941 */ /* 0x000fea0003800000 */
.L_x_410:
        /* <DEDUP_REMOVED lines=9> */
.L_x_413:
[----:B------:R-:W-:Y:S05]  /*178a0*/  BSYNC B1 ;  /* 0x0000000000017941 */ /* 0x000fea0003800000 */
.L_x_412:
        /* <DEDUP_REMOVED lines=9> */
.L_x_415:
[----:B------:R-:W-:Y:S05]  /*17940*/  BSYNC B1 ;  /* 0x0000000000017941 */ /* 0x000fea0003800000 */
.L_x_414:
        /* <DEDUP_REMOVED lines=9> */
.L_x_417:
[----:B------:R-:W-:Y:S05]  /*179e0*/  BSYNC B1 ;  /* 0x0000000000017941 */ /* 0x000fea0003800000 */
.L_x_416:
        /* <DEDUP_REMOVED lines=9> */
.L_x_419:
[----:B------:R-:W-:Y:S05]  /*17a80*/  BSYNC B1 ;  /* 0x0000000000017941 */ /* 0x000fea0003800000 */
.L_x_418:
        /* <DEDUP_REMOVED lines=9> */
.L_x_421:
[----:B------:R-:W-:Y:S05]  /*17b20*/  BSYNC B1 ;  /* 0x0000000000017941 */ /* 0x000fea0003800000 */
.L_x_420:
        /* <DEDUP_REMOVED lines=9> */
.L_x_423:
[----:B------:R-:W-:Y:S05]  /*17bc0*/  BSYNC B1 ;  /* 0x0000000000017941 */ /* 0x000fea0003800000 */
.L_x_422:
        /* <DEDUP_REMOVED lines=9> */
.L_x_425:
[----:B------:R-:W-:Y:S05]  /*17c60*/  BSYNC B1 ;  /* 0x0000000000017941 */ /* 0x000fea0003800000 */
.L_x_424:
        /* <DEDUP_REMOVED lines=11> */
.L_x_427:
[----:B------:R-:W-:Y:S05]  /*17d20*/  BSYNC B1 ;  /* 0x0000000000017941 */ /* 0x000fea0003800000 */
.L_x_426:
        /* <DEDUP_REMOVED lines=12> */
.L_x_429:
[----:B------:R-:W-:Y:S05]  /*17df0*/  BSYNC B1 ;  /* 0x0000000000017941 */ /* 0x000fea0003800000 */
.L_x_428:
        /* <DEDUP_REMOVED lines=9> */
.L_x_431:
[----:B------:R-:W-:Y:S05]  /*17e90*/  BSYNC B1 ;  /* 0x0000000000017941 */ /* 0x000fea0003800000 */
.L_x_430:
        /* <DEDUP_REMOVED lines=9> */
.L_x_433:
[----:B------:R-:W-:Y:S05]  /*17f30*/  BSYNC B1 ;  /* 0x0000000000017941 */ /* 0x000fea0003800000 */
.L_x_432:
        /* <DEDUP_REMOVED lines=11> */
.L_x_435:
[----:B------:R-:W-:Y:S05]  /*17ff0*/  BSYNC B1 ;  /* 0x0000000000017941 */ /* 0x000fea0003800000 */
.L_x_434:
[----:B-----5:R-:W-:Y:S01]  /*18000*/  IMAD.U32 R3, R216, 0x10000, RZ ;  /* 0x00010000d8037824 */ /* 0x020fe200078e00ff */
[----:B------:R-:W-:Y:S01]  /*18010*/  @P5 MOV R81, R5 ;  /* 0x0000000500515202 */ /* 0x000fe20000000f00 */
[----:B------:R-:W-:Y:S02]  /*18020*/  BSSY B1, `(.L_x_436) ;  /* 0x000000a000017945 */ /* 0x000fe40003800000 */
        /* <DEDUP_REMOVED lines=9> */
.L_x_437:
[----:B------:R-:W-:Y:S05]  /*180c0*/  BSYNC B1 ;  /* 0x0000000000017941 */ /* 0x000fea0003800000 */
.L_x_436:
        /* <DEDUP_REMOVED lines=9> */
.L_x_439:
[----:B------:R-:W-:Y:S05]  /*18160*/  BSYNC B1 ;  /* 0x0000000000017941 */ /* 0x000fea0003800000 */
.L_x_438:
        /* <DEDUP_REMOVED lines=9> */
.L_x_441:
[----:B------:R-:W-:Y:S05]  /*18200*/  BSYNC B1 ;  /* 0x0000000000017941 */ /* 0x000fea0003800000 */
.L_x_440:
        /* <DEDUP_REMOVED lines=9> */
.L_x_443:
[----:B------:R-:W-:Y:S05]  /*182a0*/  BSYNC B1 ;  /* 0x0000000000017941 */ /* 0x000fea0003800000 */
.L_x_442:
        /* <DEDUP_REMOVED lines=9> */
.L_x_445:
[----:B------:R-:W-:Y:S05]  /*18340*/  BSYNC B1 ;  /* 0x0000000000017941 */ /* 0x000fea0003800000 */
.L_x_444:
        /* <DEDUP_REMOVED lines=9> */
.L_x_447:
[----:B------:R-:W-:Y:S05]  /*183e0*/  BSYNC B1 ;  /* 0x0000000000017941 */ /* 0x000fea0003800000 */
.L_x_446:
        /* <DEDUP_REMOVED lines=9> */
.L_x_449:
[----:B------:R-:W-:Y:S05]  /*18480*/  BSYNC B1 ;  /* 0x0000000000017941 */ /* 0x000fea0003800000 */
.L_x_448:
        /* <DEDUP_REMOVED lines=9> */
.L_x_451:
[----:B------:R-:W-:Y:S05]  /*18520*/  BSYNC B1 ;  /* 0x0000000000017941 */ /* 0x000fea0003800000 */
.L_x_450:
        /* <DEDUP_REMOVED lines=9> */
.L_x_453:
[----:B------:R-:W-:Y:S05]  /*185c0*/  BSYNC B1 ;  /* 0x0000000000017941 */ /* 0x000fea0003800000 */
.L_x_452:
        /* <DEDUP_REMOVED lines=9> */
.L_x_455:
[----:B------:R-:W-:Y:S05]  /*18660*/  BSYNC B1 ;  /* 0x0000000000017941 */ /* 0x000fea0003800000 */
.L_x_454:
        /* <DEDUP_REMOVED lines=9> */
.L_x_457:
[----:B------:R-:W-:Y:S05]  /*18700*/  BSYNC B1 ;  /* 0x0000000000017941 */ /* 0x000fea0003800000 */
.L_x_456:
        /* <DEDUP_REMOVED lines=9> */
.L_x_459:
[----:B------:R-:W-:Y:S05]  /*187a0*/  BSYNC B1 ;  /* 0x0000000000017941 */ /* 0x000fea0003800000 */
.L_x_458:
        /* <DEDUP_REMOVED lines=9> */
.L_x_461:
[----:B------:R-:W-:Y:S05]  /*18840*/  BSYNC B1 ;  /* 0x0000000000017941 */ /* 0x000fea0003800000 */
.L_x_460:
        /* <DEDUP_REMOVED lines=9> */
.L_x_463:
[----:B------:R-:W-:Y:S05]  /*188e0*/  BSYNC B1 ;  /* 0x0000000000017941 */ /* 0x000fea0003800000 */
.L_x_462:
        /* <DEDUP_REMOVED lines=9> */
.L_x_465:
[----:B------:R-:W-:Y:S05]  /*18980*/  BSYNC B1 ;  /* 0x0000000000017941 */ /* 0x000fea0003800000 */
.L_x_464:
        /* <DEDUP_REMOVED lines=9> */
.L_x_467:
[----:B------:R-:W-:Y:S05]  /*18a20*/  BSYNC B1 ;  /* 0x0000000000017941 */ /* 0x000fea0003800000 */
.L_x_466:
        /* <DEDUP_REMOVED lines=9> */
.L_x_469:
[----:B------:R-:W-:Y:S05]  /*18ac0*/  BSYNC B1 ;  /* 0x0000000000017941 */ /* 0x000fea0003800000 */
.L_x_468:
        /* <DEDUP_REMOVED lines=9> */
.L_x_471:
[----:B------:R-:W-:Y:S05]  /*18b60*/  BSYNC B1 ;  /* 0x0000000000017941 */ /* 0x000fea0003800000 */
.L_x_470:
        /* <DEDUP_REMOVED lines=9> */
.L_x_473:
[----:B------:R-:W-:Y:S05]  /*18c00*/  BSYNC B1 ;  /* 0x0000000000017941 */ /* 0x000fea0003800000 */
.L_x_472:
        /* <DEDUP_REMOVED lines=11> */
.L_x_475:
[----:B------:R-:W-:Y:S05]  /*18cc0*/  BSYNC B1 ;  /* 0x0000000000017941 */ /* 0x000fea0003800000 */
.L_x_474:
        /* <DEDUP_REMOVED lines=12> */
.L_x_477:
[----:B------:R-:W-:Y:S05]  /*18d90*/  BSYNC B1 ;  /* 0x0000000000017941 */ /* 0x000fea0003800000 */
.L_x_476:
        /* <DEDUP_REMOVED lines=9> */
.L_x_479:
[----:B------:R-:W-:Y:S05]  /*18e30*/  BSYNC B1 ;  /* 0x0000000000017941 */ /* 0x000fea0003800000 */
.L_x_478:
        /* <DEDUP_REMOVED lines=9> */
.L_x_481:
[----:B------:R-:W-:Y:S05]  /*18ed0*/  BSYNC B1 ;  /* 0x0000000000017941 */ /* 0x000fea0003800000 */
.L_x_480:
        /* <DEDUP_REMOVED lines=11> */
.L_x_483:
[----:B------:R-:W-:Y:S05]  /*18f90*/  BSYNC B1 ;  /* 0x0000000000017941 */ /* 0x000fea0003800000 */
.L_x_482:
        /* <DEDUP_REMOVED lines=12> */
.L_x_485:
[----:B------:R-:W-:Y:S05]  /*19060*/  BSYNC B1 ;  /* 0x0000000000017941 */ /* 0x000fea0003800000 */
.L_x_484:
        /* <DEDUP_REMOVED lines=9> */
.L_x_487:
[----:B------:R-:W-:Y:S05]  /*19100*/  BSYNC B1 ;  /* 0x0000000000017941 */ /* 0x000fea0003800000 */
.L_x_486:
        /* <DEDUP_REMOVED lines=9> */
.L_x_489:
[----:B------:R-:W-:Y:S05]  /*191a0*/  BSYNC B1 ;  /* 0x0000000000017941 */ /* 0x000fea0003800000 */
.L_x_488:
        /* <DEDUP_REMOVED lines=9> */
.L_x_491:
[----:B------:R-:W-:Y:S05]  /*19240*/  BSYNC B1 ;  /* 0x0000000000017941 */ /* 0x000fea0003800000 */
.L_x_490:
        /* <DEDUP_REMOVED lines=9> */
.L_x_493:
[----:B------:R-:W-:Y:S05]  /*192e0*/  BSYNC B1 ;  /* 0x0000000000017941 */ /* 0x000fea0003800000 */
.L_x_492:
        /* <DEDUP_REMOVED lines=9> */
.L_x_495:
[----:B------:R-:W-:Y:S05]  /*19380*/  BSYNC B1 ;  /* 0x0000000000017941 */ /* 0x000fea0003800000 */
.L_x_494:
        /* <DEDUP_REMOVED lines=9> */
.L_x_497:
[----:B------:R-:W-:Y:S05]  /*19420*/  BSYNC B1 ;  /* 0x0000000000017941 */ /* 0x000fea0003800000 */
.L_x_496:
        /* <DEDUP_REMOVED lines=9> */
.L_x_499:
[----:B------:R-:W-:Y:S05]  /*194c0*/  BSYNC B1 ;  /* 0x0000000000017941 */ /* 0x000fea0003800000 */
.L_x_498:
        /* <DEDUP_REMOVED lines=9> */
.L_x_501:
[----:B------:R-:W-:Y:S05]  /*19560*/  BSYNC B1 ;  /* 0x0000000000017941 */ /* 0x000fea0003800000 */
.L_x_500:
        /* <DEDUP_REMOVED lines=9> */
.L_x_503:
[----:B------:R-:W-:Y:S05]  /*19600*/  BSYNC B1 ;  /* 0x0000000000017941 */ /* 0x000fea0003800000 */
.L_x_502:
        /* <DEDUP_REMOVED lines=9> */
.L_x_505:
[----:B------:R-:W-:Y:S05]  /*196a0*/  BSYNC B1 ;  /* 0x0000000000017941 */ /* 0x000fea0003800000 */
.L_x_504:
        /* <DEDUP_REMOVED lines=9> */
.L_x_507:
[----:B------:R-:W-:Y:S05]  /*19740*/  BSYNC B1 ;  /* 0x0000000000017941 */ /* 0x000fea0003800000 */
.L_x_506:
        /* <DEDUP_REMOVED lines=9> */
.L_x_509:
[----:B------:R-:W-:Y:S05]  /*197e0*/  BSYNC B1 ;  /* 0x0000000000017941 */ /* 0x000fea0003800000 */
.L_x_508:
        /* <DEDUP_REMOVED lines=9> */
.L_x_511:
[----:B------:R-:W-:Y:S05]  /*19880*/  BSYNC B1 ;  /* 0x0000000000017941 */ /* 0x000fea0003800000 */
.L_x_510:
        /* <DEDUP_REMOVED lines=9> */
.L_x_513:
[----:B------:R-:W-:Y:S05]  /*19920*/  BSYNC B1 ;  /* 0x0000000000017941 */ /* 0x000fea0003800000 */
.L_x_512:
[----:B-----5:R-:W-:Y:S01]  /*19930*/  IMAD.U32 R3, R216, 0x10000, RZ ;  /* 0x00010000d8037824 */ /* 0x020fe200078e00ff */
[----:B------:R-:W-:Y:S01]  /*19940*/  ISETP.GT.AND P0, PT, R0, 0xa9, P0 ;  /* 0x000000a90000780c */ /* 0x000fe20000704270 */
[----:B------:R-:W-:Y:S02]  /*19950*/  BSSY B1, `(.L_x_514) ;  /* 0x0000007000017945 */ /* 0x000fe40003800000 */
[----:B------:R-:W-:-:S04]  /*19960*/  FMUL R3, R3, R16 ;  /* 0x0000001003037220 */ /* 0x000fc80000400000 */
[----:B------:R-:W-:-:S05]  /*19970*/  FFMA R3, R44, R2, R3 ;  /* 0x000000022c037223 */ /* 0x000fca0000000003 */
[----:B------:R-:W-:-:S05]  /*19980*/  F2FP.BF16.F32.PACK_AB R3, RZ, R3 ;  /* 0x00000003ff03723e */ /* 0x000fca00000010ff */
[----:B------:R0:W-:Y:S01]  /*19990*/  @P5 STG.E.U16 desc[UR36][R10.64+0x150], R3 ;  /* 0x000150030a005986 */ /* 0x0001e2000c101524 */
[----:B------:R-:W-:Y:S05]  /*199a0*/  @!P0 BRA `(.L_x_515) ;  /* 0x0000000000048947 */ /* 0x000fea0003800000 */
[----:B------:R0:W5:Y:S02]  /*199b0*/  LDG.E.LTC128B.U16 R216, desc[UR36][R220.64+0x152] ;  /* 0x00015224dcd87981 */ /* 0x000164000c1e1520 */
.L_x_515:
[----:B------:R-:W-:Y:S05]  /*199c0*/  BSYNC B1 ;  /* 0x0000000000017941 */ /* 0x000fea0003800000 */
.L_x_514:
[----:B0----5:R-:W-:Y:S01]  /*199d0*/  IMAD.U32 R3, R216, 0x10000, RZ ;  /* 0x00010000d8037824 */ /* 0x021fe200078e00ff */
        /* <DEDUP_REMOVED lines=8> */
.L_x_517:
[----:B------:R-:W-:Y:S05]  /*19a60*/  BSYNC B1 ;  /* 0x0000000000017941 */ /* 0x000fea0003800000 */
.L_x_516:
[----:B-----5:R-:W-:Y:S01]  /*19a70*/  SHF.L.U32 R3, R216, 0x10, RZ ;  /* 0x00000010d8037819 */ /* 0x020fe200000006ff */
[----:B------:R-:W-:Y:S01]  /*19a80*/  BSSY B1, `(.L_x_518) ;  /* 0x0000008000017945 */ /* 0x000fe20003800000 */
[----:B------:R-:W-:-:S03]  /*19a90*/  ISETP.GT.AND P1, PT, R0, 0xa9, P1 ;  /* 0x000000a90000780c */ /* 0x000fc60000f24270 */
[----:B------:R-:W-:-:S04]  /*19aa0*/  FMUL R3, R3, R16 ;  /* 0x0000001003037220 */ /* 0x000fc80000400000 */
[----:B------:R-:W-:-:S05]  /*19ab0*/  FFMA R3, R46, R2, R3 ;  /* 0x000000022e037223 */ /* 0x000fca0000000003 */
[----:B------:R-:W-:-:S05]  /*19ac0*/  F2FP.BF16.F32.PACK_AB R3, RZ, R3 ;  /* 0x00000003ff03723e */ /* 0x000fca00000010ff */
[----:B------:R0:W-:Y:S01]  /*19ad0*/  @P0 STG.E.U16 desc[UR36][R234.64+0x150], R3 ;  /* 0x00015003ea000986 */ /* 0x0001e2000c101524 */
[----:B------:R-:W-:Y:S05]  /*19ae0*/  @!P1 BRA `(.L_x_519) ;  /* 0x0000000000049947 */ /* 0x000fea0003800000 */
[----:B------:R0:W5:Y:S02]  /*19af0*/  LDG.E.LTC128B.U16 R216, desc[UR36][R236.64+0x152] ;  /* 0x00015224ecd87981 */ /* 0x000164000c1e1520 */
.L_x_519:
[----:B------:R-:W-:Y:S05]  /*19b00*/  BSYNC B1 ;  /* 0x0000000000017941 */ /* 0x000fea0003800000 */
.L_x_518:
[----:B0----5:R-:W-:Y:S01]  /*19b10*/  IMAD.U32 R3, R216, 0x10000, RZ ;  /* 0x00010000d8037824 */ /* 0x021fe200078e00ff */
        /* <DEDUP_REMOVED lines=8> */
.L_x_521:
[----:B------:R-:W-:Y:S05]  /*19ba0*/  BSYNC B1 ;  /* 0x0000000000017941 */ /* 0x000fea0003800000 */
.L_x_520:
[----:B-----5:R-:W-:Y:S01]  /*19bb0*/  IMAD.U32 R3, R216, 0x10000, RZ ;  /* 0x00010000d8037824 */ /* 0x020fe200078e00ff */
[----:B------:R-:W-:Y:S01]  /*19bc0*/  ISETP.GT.AND P1, PT, R0, 0xa1, P2 ;  /* 0x000000a10000780c */ /* 0x000fe20001724270 */
[----:B0-----:R-:W-:Y:S01]  /*19bd0*/  @P0 IMAD.MOV.U32 R10, RZ, RZ, R6 ;  /* 0x000000ffff0a0224 */ /* 0x001fe200078e0006 */
[----:B------:R-:W-:Y:S01]  /*19be0*/  BSSY B1, `(.L_x_522) ;  /* 0x0000008000017945 */ /* 0x000fe20003800000 */
[----:B------:R-:W-:Y:S01]  /*19bf0*/  FMUL R3, R3, R16 ;  /* 0x0000001003037220 */ /* 0x000fe20000400000 */
[----:B------:R-:W-:-:S03]  /*19c00*/  @P0 IMAD.MOV.U32 R11, RZ, RZ, R5 ;  /* 0x000000ffff0b0224 */ /* 0x000fc600078e0005 */
[----:B------:R-:W-:-:S05]  /*19c10*/  FFMA R3, R32, R2, R3 ;  /* 0x0000000220037223 */ /* 0x000fca0000000003 */
[----:B------:R-:W-:-:S05]  /*19c20*/  F2FP.BF16.F32.PACK_AB R3, RZ, R3 ;  /* 0x00000003ff03723e */ /* 0x000fca00000010ff */
[----:B------:R0:W-:Y:S01]  /*19c30*/  @P0 STG.E.U16 desc[UR36][R10.64+0x140], R3 ;  /* 0x000140030a000986 */ /* 0x0001e2000c101524 */
[----:B------:R-:W-:Y:S05]  /*19c40*/  @!P1 BRA `(.L_x_523) ;  /* 0x0000000000049947 */ /* 0x000fea0003800000 */
[----:B------:R0:W5:Y:S02]  /*19c50*/  LDG.E.LTC128B.U16 R216, desc[UR36][R232.64+0x142] ;  /* 0x00014224e8d87981 */ /* 0x000164000c1e1520 */
.L_x_523:
[----:B------:R-:W-:Y:S05]  /*19c60*/  BSYNC B1 ;  /* 0x0000000000017941 */ /* 0x000fea0003800000 */
.L_x_522:
[----:B0----5:R-:W-:Y:S01]  /*19c70*/  IMAD.U32 R3, R216, 0x10000, RZ ;  /* 0x00010000d8037824 */ /* 0x021fe200078e00ff */
[----:B------:R-:W-:Y:S01]  /*19c80*/  @P1 MOV R11, R5 ;  /* 0x00000005000b1202 */ /* 0x000fe20000000f00 */
[----:B------:R-:W-:Y:S01]  /*19c90*/  BSSY B1, `(.L_x_524) ;  /* 0x000000a000017945 */ /* 0x000fe20003800000 */
[----:B------:R-:W-:Y:S01]  /*19ca0*/  ISETP.GT.AND P0, PT, R0, 0xa0, P6 ;  /* 0x000000a00000780c */ /* 0x000fe20003704270 */
[----:B------:R-:W-:-:S04]  /*19cb0*/  FMUL R10, R3, R16 ;  /* 0x00000010030a7220 */ /* 0x000fc80000400000 */
[----:B------:R-:W-:-:S05]  /*19cc0*/  FFMA R10, R33, R2, R10 ;  /* 0x00000002210a7223 */ /* 0x000fca000000000a */
[----:B------:R-:W-:-:S04]  /*19cd0*/  F2FP.BF16.F32.PACK_AB R10, RZ, R10 ;  /* 0x0000000aff0a723e */ /* 0x000fc800000010ff */
[----:B------:R-:W-:Y:S01]  /*19ce0*/  PRMT R3, R10, 0x7610, R3 ;  /* 0x000076100a037816 */ /* 0x000fe20000000003 */
[----:B------:R-:W-:-:S05]  /*19cf0*/  @P1 IMAD.MOV.U32 R10, RZ, RZ, R6 ;  /* 0x000000ffff0a1224 */ /* 0x000fca00078e0006 */
[----:B------:R0:W-:Y:S01]  /*19d00*/  @P1 STG.E.U16 desc[UR36][R10.64+0x142], R3 ;  /* 0x000142030a001986 */ /* 0x0001e2000c101524 */
[----:B------:R-:W-:Y:S05]  /*19d10*/  @!P0 BRA `(.L_x_525) ;  /* 0x0000000000048947 */ /* 0x000fea0003800000 */
[----:B------:R0:W5:Y:S02]  /*19d20*/  LDG.E.LTC128B.U16 R216, desc[UR36][R22.64+0x140] ;  /* 0x0001402416d87981 */ /* 0x000164000c1e1520 */
.L_x_525:
[----:B------:R-:W-:Y:S05]  /*19d30*/  BSYNC B1 ;  /* 0x0000000000017941 */ /* 0x000fea0003800000 */
.L_x_524:
        /* <DEDUP_REMOVED lines=9> */
.L_x_527:
[----:B------:R-:W-:Y:S05]  /*19dd0*/  BSYNC B1 ;  /* 0x0000000000017941 */ /* 0x000fea0003800000 */
.L_x_526:
        /* <DEDUP_REMOVED lines=9> */
.L_x_529:
[----:B------:R-:W-:Y:S05]  /*19e70*/  BSYNC B1 ;  /* 0x0000000000017941 */ /* 0x000fea0003800000 */
.L_x_528:
        /* <DEDUP_REMOVED lines=11> */
.L_x_531:
[----:B------:R-:W-:Y:S05]  /*19f30*/  BSYNC B1 ;  /* 0x0000000000017941 */ /* 0x000fea0003800000 */
.L_x_530:
[----:B0----5:R-:W-:Y:S01]  /*19f40*/  IMAD.U32 R3, R216, 0x10000, RZ ;  /* 0x00010000d8037824 */ /* 0x021fe200078e00ff */
[----:B------:R-:W-:Y:S01]  /*19f50*/  ISETP.GT.AND P1, PT, R0, 0xa8, P6 ;  /* 0x000000a80000780c */ /* 0x000fe20003724270 */
[----:B------:R-:W-:Y:S02]  /*19f60*/  BSSY B1, `(.L_x_532) ;  /* 0x0000009000017945 */ /* 0x000fe40003800000 */
[----:B------:R-:W-:-:S04]  /*19f70*/  FMUL R4, R3, R16 ;  /* 0x0000001003047220 */ /* 0x000fc80000400000 */
[----:B------:R-:W-:-:S05]  /*19f80*/  FFMA R4, R37, R2, R4 ;  /* 0x0000000225047223 */ /* 0x000fca0000000004 */
[----:B------:R-:W-:-:S04]  /*19f90*/  F2FP.BF16.F32.PACK_AB R4, RZ, R4 ;  /* 0x00000004ff04723e */ /* 0x000fc800000010ff */
[----:B------:R-:W-:Y:S02]  /*19fa0*/  PRMT R3, R4, 0x7610, R3 ;  /* 0x0000761004037816 */ /* 0x000fe40000000003 */
[----:B------:R-:W-:-:S05]  /*19fb0*/  @P2 MOV R4, R6 ;  /* 0x0000000600042202 */ /* 0x000fca0000000f00 */
[----:B------:R0:W-:Y:S01]  /*19fc0*/  @P2 STG.E.U16 desc[UR36][R4.64+0x152], R3 ;  /* 0x0001520304002986 */ /* 0x0001e2000c101524 */
[----:B------:R-:W-:Y:S05]  /*19fd0*/  @!P1 BRA `(.L_x_533) ;  /* 0x0000000000049947 */ /* 0x000fea0003800000 */
[----:B------:R0:W5:Y:S02]  /*19fe0*/  LDG.E.LTC128B.U16 R216, desc[UR36][R22.64+0x150] ;  /* 0x0001502416d87981 */ /* 0x000164000c1e1520 */
.L_x_533:
[----:B------:R-:W-:Y:S05]  /*19ff0*/  BSYNC B1 ;  /* 0x0000000000017941 */ /* 0x000fea0003800000 */
.L_x_532:
[----:B0----5:R-:W-:Y:S01]  /*1a000*/  IMAD.U32 R3, R216, 0x10000, RZ ;  /* 0x00010000d8037824 */ /* 0x021fe200078e00ff */
[----:B------:R-:W-:Y:S01]  /*1a010*/  ISETP.GT.AND P0, PT, R0, 0xa9, P6 ;  /* 0x000000a90000780c */ /* 0x000fe20003704270 */
[----:B------:R-:W-:Y:S01]  /*1a020*/  @P1 IMAD.MOV.U32 R4, RZ, RZ, R8 ;  /* 0x000000ffff041224 */ /* 0x000fe200078e0008 */
        /* <DEDUP_REMOVED lines=8> */
.L_x_535:
[----:B------:R-:W-:Y:S05]  /*1a0b0*/  BSYNC B1 ;  /* 0x0000000000017941 */ /* 0x000fea0003800000 */
.L_x_534:
        /* <DEDUP_REMOVED lines=9> */
.L_x_537:
[----:B------:R-:W-:Y:S05]  /*1a150*/  BSYNC B1 ;  /* 0x0000000000017941 */ /* 0x000fea0003800000 */
.L_x_536:
        /* <DEDUP_REMOVED lines=9> */
.L_x_539:
[----:B------:R-:W-:Y:S05]  /*1a1f0*/  BSYNC B1 ;  /* 0x0000000000017941 */ /* 0x000fea0003800000 */
.L_x_538:
        /* <DEDUP_REMOVED lines=9> */
.L_x_541:
[----:B------:R-:W-:Y:S05]  /*1a290*/  BSYNC B1 ;  /* 0x0000000000017941 */ /* 0x000fea0003800000 */
.L_x_540:
[----:B-----5:R-:W-:Y:S01]  /*1a2a0*/  SHF.L.U32 R3, R216, 0x10, RZ ;  /* 0x00000010d8037819 */ /* 0x020fe200000006ff */
[----:B0-----:R-:W-:Y:S01]  /*1a2b0*/  @P1 IMAD.MOV.U32 R4, RZ, RZ, R12 ;  /* 0x000000ffff041224 */ /* 0x001fe200078e000c */
[----:B------:R-:W-:Y:S01]  /*1a2c0*/  ISETP.GT.AND P0, PT, R0, 0xa1, P3 ;  /* 0x000000a10000780c */ /* 0x000fe20001f04270 */
[----:B------:R-:W-:Y:S01]  /*1a2d0*/  @P1 IMAD.MOV.U32 R5, RZ, RZ, R13 ;  /* 0x000000ffff051224 */ /* 0x000fe200078e000d */
[----:B------:R-:W-:Y:S01]  /*1a2e0*/  BSSY B1, `(.L_x_542) ;  /* 0x0000007000017945 */ /* 0x000fe20003800000 */
[----:B------:R-:W-:-:S04]  /*1a2f0*/  FMUL R3, R3, R16 ;  /* 0x0000001003037220 */ /* 0x000fc80000400000 */
[----:B------:R-:W-:-:S05]  /*1a300*/  FFMA R3, R26, R2, R3 ;  /* 0x000000021a037223 */ /* 0x000fca0000000003 */
[----:B------:R-:W-:-:S05]  /*1a310*/  F2FP.BF16.F32.PACK_AB R3, RZ, R3 ;  /* 0x00000003ff03723e */ /* 0x000fca00000010ff */
[----:B------:R0:W-:Y:S01]  /*1a320*/  @P1 STG.E.U16 desc[UR36][R4.64+0x140], R3 ;  /* 0x0001400304001986 */ /* 0x0001e2000c101524 */
[----:B------:R-:W-:Y:S05]  /*1a330*/  @!P0 BRA `(.L_x_543) ;  /* 0x0000000000048947 */ /* 0x000fea0003800000 */
[----:B------:R0:W5:Y:S02]  /*1a340*/  LDG.E.LTC128B.U16 R216, desc[UR36][R14.64+0x142] ;  /* 0x000142240ed87981 */ /* 0x000164000c1e1520 */
.L_x_543:
[----:B------:R-:W-:Y:S05]  /*1a350*/  BSYNC B1 ;  /* 0x0000000000017941 */ /* 0x000fea0003800000 */
.L_x_542:
[----:B0----5:R-:W-:Y:S01]  /*1a360*/  IMAD.U32 R3, R216, 0x10000, RZ ;  /* 0x00010000d8037824 */ /* 0x021fe200078e00ff */
[----:B------:R-:W-:Y:S01]  /*1a370*/  ISETP.GT.AND P1, PT, R0, 0xa8, P4 ;  /* 0x000000a80000780c */ /* 0x000fe20002724270 */
[----:B------:R-:W-:Y:S01]  /*1a380*/  @P0 IMAD.MOV.U32 R5, RZ, RZ, R13 ;  /* 0x000000ffff050224 */ /* 0x000fe200078e000d */
[----:B------:R-:W-:Y:S01]  /*1a390*/  BSSY B1, `(.L_x_544) ;  /* 0x0000009000017945 */ /* 0x000fe20003800000 */
        /* <DEDUP_REMOVED lines=8> */
.L_x_545:
[----:B------:R-:W-:Y:S05]  /*1a420*/  BSYNC B1 ;  /* 0x0000000000017941 */ /* 0x000fea0003800000 */
.L_x_544:
        /* <DEDUP_REMOVED lines=9> */
.L_x_547:
[----:B------:R-:W-:Y:S05]  /*1a4c0*/  BSYNC B1 ;  /* 0x0000000000017941 */ /* 0x000fea0003800000 */
.L_x_546:
[----:B0----5:R-:W-:Y:S01]  /*1a4d0*/  SHF.L.U32 R3, R216, 0x10, RZ ;  /* 0x00000010d8037819 */ /* 0x021fe200000006ff */
        /* <DEDUP_REMOVED lines=8> */
.L_x_549:
[----:B------:R-:W-:Y:S05]  /*1a560*/  BSYNC B1 ;  /* 0x0000000000017941 */ /* 0x000fea0003800000 */
.L_x_548:
        /* <DEDUP_REMOVED lines=11> */
.L_x_551:
[----:B------:R-:W-:Y:S05]  /*1a620*/  BSYNC B1 ;  /* 0x0000000000017941 */ /* 0x000fea0003800000 */
.L_x_550:
[----:B------:R-:W-:Y:S05]  /*1a630*/  @!P3 BRA `(.L_x_552) ;  /* 0x00000048004cb947 */ /* 0x000fea0003800000 */
[----:B0----5:R-:W-:-:S04]  /*1a640*/  IMAD.U32 R3, R216, 0x10000, RZ ;  /* 0x00010000d8037824 */ /* 0x021fc800078e00ff */
[----:B------:R-:W-:-:S04]  /*1a650*/  FMUL R0, R3, R16 ;  /* 0x0000001003007220 */ /* 0x000fc80000400000 */
[----:B------:R-:W-:-:S05]  /*1a660*/  FFMA R0, R31, R2, R0 ;  /* 0x000000021f007223 */ /* 0x000fca0000000000 */
[----:B------:R-:W-:-:S05]  /*1a670*/  F2FP.BF16.F32.PACK_AB R0, RZ, R0 ;  /* 0x00000000ff00723e */ /* 0x000fca00000010ff */
[----:B------:R0:W-:Y:S01]  /*1a680*/  STG.E.U16 desc[UR36][R12.64+0x152], R0 ;  /* 0x000152000c007986 */ /* 0x0001e2000c101524 */
[----:B------:R-:W-:Y:S05]  /*1a690*/  BRA `(.L_x_552) ;  /* 0x0000004800347947 */ /* 0x000fea0003800000 */
.L_x_33:
[----:B------:R-:W2:Y:S01]  /*1a6a0*/  LDL.LU R3, [R1+0xc4] ;  /* 0x0000c40001037983 */ /* 0x000ea20000300800 */
[----:B------:R-:W-:-:S03]  /*1a6b0*/  ULDC.64 UR4, c[0x0][0x5c0] ;  /* 0x0001700000047ab9 */ /* 0x000fc60000000a00 */
[----:B0-----:R-:W3:Y:S04]  /*1a6c0*/  LDL.LU R6, [R1+0xc8] ;  /* 0x0000c80001067983 */ /* 0x001ee80000300800 */
[----:B------:R-:W4:Y:S04]  /*1a6d0*/  LDL.LU R15, [R1+0xcc] ;  /* 0x0000cc00010f7983 */ /* 0x000f280000300800 */
[----:B------:R-:W5:Y:S04]  /*1a6e0*/  LDL.LU R14, [R1+0xd0] ;  /* 0x0000d000010e7983 */ /* 0x000f680000300800 */
[----:B------:R-:W5:Y:S04]  /*1a6f0*/  LDL.LU R7, [R1+0xc0] ;  /* 0x0000c00001077983 */ /* 0x000f680000300800 */
[----:B------:R-:W5:Y:S04]  /*1a700*/  LDL.LU R18, [R1+0xd4] ;  /* 0x0000d40001127983 */ /* 0x000f680000300800 */
[----:B------:R-:W5:Y:S04]  /*1a710*/  LDL.LU R10, [R1+0xd8] ;  /* 0x0000d800010a7983 */ /* 0x000f680000300800 */
[----:B------:R-:W5:Y:S04]  /*1a720*/  LDL.LU R9, [R1+0xdc] ;  /* 0x0000dc0001097983 */ /* 0x000f680000300800 */
[----:B------:R-:W5:Y:S04]  /*1a730*/  LDL.LU R232, [R1+0xa0] ;  /* 0x0000a00001e87983 */ /* 0x000f680000300800 */
[----:B------:R-:W5:Y:S01]  /*1a740*/  LDL.LU R20, [R1+0x104] ;  /* 0x0001040001147983 */ /* 0x000f620000300800 */
[----:B------:R-:W-:Y:S01]  /*1a750*/  LEA R12, P2, R4, UR4, 0x1 ;  /* 0x00000004040c7c11 */ /* 0x000fe2000f8408ff */
[----:B------:R-:W-:-:S02]  /*1a760*/  USHF.L.U64.HI UR4, UR8, 0x4, UR9 ;  /* 0x0000000408047899 */ /* 0x000fc40008010209 */
[----:B------:R-:W5:Y:S01]  /*1a770*/  LDL.LU R23, [R1+0xa4] ;  /* 0x0000a40001177983 */ /* 0x000f620000300800 */
[----:B------:R-:W-:Y:S01]  /*1a780*/  LEA.HI.X R13, R4, UR5, R11, 0x1, P2 ;  /* 0x00000005040d7c11 */ /* 0x000fe200090f0c0b */
[----:B------:R-:W-:Y:S01]  /*1a790*/  USHF.L.U32 UR5, UR8, 0x4, URZ ;  /* 0x0000000408057899 */ /* 0x000fe2000800063f */
[----:B------:R-:W-:Y:S01]  /*1a7a0*/  ISETP.GT.AND P2, PT, R0, 0x1, P0 ;  /* 0x000000010000780c */ /* 0x000fe20000744270 */
[----:B------:R-:W5:Y:S04]  /*1a7b0*/  LDL.LU R22, [R1+0xa8] ;  /* 0x0000a80001167983 */ /* 0x000f680000300800 */
[----:B------:R-:W5:Y:S04]  /*1a7c0*/  LDL.LU R21, [R1+0xac] ;  /* 0x0000ac0001157983 */ /* 0x000f680000300800 */
[----:B------:R-:W5:Y:S01]  /*1a7d0*/  LDL.LU R19, [R1+0xb0] ;  /* 0x0000b00001137983 */ /* 0x000f620000300800 */
[-C--:B--2---:R-:W-:Y:S01]  /*1a7e0*/  FMUL R3, R3, R2.reuse ;  /* 0x0000000203037220 */ /* 0x084fe20000400000 */
[----:B---3--:R-:W-:-:S04]  /*1a7f0*/  FMUL R6, R6, R2 ;  /* 0x0000000206067220 */ /* 0x008fc80000400000 */
[----:B------:R-:W-:Y:S01]  /*1a800*/  F2FP.BF16.F32.PACK_AB R3, RZ, R3 ;  /* 0x00000003ff03723e */ /* 0x000fe200000010ff */
[----:B----4-:R-:W-:-:S03]  /*1a810*/  FMUL R5, R15, R2 ;  /* 0x000000020f057220 */ /* 0x010fc60000400000 */
[----:B------:R-:W-:Y:S02]  /*1a820*/  PRMT R8, R3, 0x7610, R8 ;  /* 0x0000761003087816 */ /* 0x000fe40000000008 */
[----:B------:R-:W-:Y:S01]  /*1a830*/  F2FP.BF16.F32.PACK_AB R6, RZ, R6 ;  /* 0x00000006ff06723e */ /* 0x000fe200000010ff */
[-C--:B-----5:R-:W-:Y:S01]  /*1a840*/  FMUL R4, R14, R2.reuse ;  /* 0x000000020e047220 */ /* 0x0a0fe20000400000 */
[----:B------:R-:W-:Y:S01]  /*1a850*/  IADD3 R14, P3, R12, UR5, RZ ;  /* 0x000000050c0e7c10 */ /* 0x000fe2000ff7e0ff */
[----:B------:R-:W-:Y:S01]  /*1a860*/  @P2 STG.E.U16 desc[UR36][R12.64+0x2], R8 ;  /* 0x000002080c002986 */ /* 0x000fe2000c101524 */
[----:B------:R-:W-:Y:S01]  /*1a870*/  F2FP.BF16.F32.PACK_AB R5, RZ, R5 ;  /* 0x00000005ff05723e */ /* 0x000fe200000010ff */
[----:B------:R-:W-:Y:S01]  /*1a880*/  FMUL R7, R7, R2 ;  /* 0x0000000207077220 */ /* 0x000fe20000400000 */
[----:B------:R-:W-:Y:S02]  /*1a890*/  IADD3.X R15, R13, UR4, RZ, P3, !PT ;  /* 0x000000040d0f7c10 */ /* 0x000fe40009ffe4ff */
[----:B------:R-:W-:-:S02]  /*1a8a0*/  F2FP.BF16.F32.PACK_AB R4, RZ, R4 ;  /* 0x00000004ff04723e */ /* 0x000fc400000010ff */
[----:B------:R-:W-:-:S05]  /*1a8b0*/  F2FP.BF16.F32.PACK_AB R3, RZ, R7 ;  /* 0x00000007ff03723e */ /* 0x000fca00000010ff */
[----:B------:R0:W-:Y:S01]  /*1a8c0*/  @P1 STG.E.U16 desc[UR36][R12.64], R3 ;  /* 0x000000030c001986 */ /* 0x0001e2000c101524 */
[----:B------:R-:W-:Y:S01]  /*1a8d0*/  ISETP.GT.AND P5, PT, R20, 0x8, PT ;  /* 0x000000081400780c */ /* 0x000fe20003fa4270 */
[----:B0-----:R-:W-:-:S03]  /*1a8e0*/  FMUL R3, R9, R2 ;  /* 0x0000000209037220 */ /* 0x001fc60000400000 */
[C---:B------:R-:W-:Y:S02]  /*1a8f0*/  ISETP.GT.AND P1, PT, R0.reuse, 0x1, P5 ;  /* 0x000000010000780c */ /* 0x040fe40002f24270 */
[----:B------:R-:W-:-:S11]  /*1a900*/  ISETP.GT.AND P2, PT, R0, RZ, P5 ;  /* 0x000000ff0000720c */ /* 0x000fd60002f44270 */
[----:B------:R0:W-:Y:S01]  /*1a910*/  @P1 STG.E.U16 desc[UR36][R14.64+0x2], R5 ;  /* 0x000002050e001986 */ /* 0x0001e2000c101524 */
[----:B------:R-:W-:-:S03]  /*1a920*/  ISETP.GT.AND P1, PT, R0, 0x8, P0 ;  /* 0x000000080000780c */ /* 0x000fc60000724270 */
[----:B------:R-:W-:Y:S01]  /*1a930*/  @P2 STG.E.U16 desc[UR36][R14.64], R6 ;  /* 0x000000060e002986 */ /* 0x000fe2000c101524 */
[----:B0-----:R-:W-:-:S03]  /*1a940*/  FMUL R5, R18, R2 ;  /* 0x0000000212057220 */ /* 0x001fc60000400000 */
[----:B------:R-:W2:Y:S06]  /*1a950*/  LDL.LU R18, [R1+0xb4] ;  /* 0x0000b40001127983 */ /* 0x000eac0000300800 */
[----:B------:R0:W-:Y:S02]  /*1a960*/  @P1 STG.E.U16 desc[UR36][R12.64+0x10], R4 ;  /* 0x000010040c001986 */ /* 0x0001e4000c101524 */
[----:B0-----:R-:W-:Y:S02]  /*1a970*/  FMUL R4, R10, R2 ;  /* 0x000000020a047220 */ /* 0x001fe40000400000 */
[----:B------:R-:W3:Y:S04]  /*1a980*/  LDL.LU R10, [R1+0xb8] ;  /* 0x0000b800010a7983 */ /* 0x000ee80000300800 */
[----:B------:R-:W4:Y:S01]  /*1a990*/  LDL.LU R9, [R1+0xbc] ;  /* 0x0000bc0001097983 */ /* 0x000f220000300800 */
[----:B------:R-:W-:-:S02]  /*1a9a0*/  ISETP.GT.AND P3, PT, R0, 0x9, P0 ;  /* 0x000000090000780c */ /* 0x000fc40000764270 */
[C---:B------:R-:W-:Y:S01]  /*1a9b0*/  ISETP.GT.AND P1, PT, R0.reuse, 0x8, P5 ;  /* 0x000000080000780c */ /* 0x040fe20002f24270 */
[----:B------:R-:W-:Y:S01]  /*1a9c0*/  UIMAD UR7, UR9, 0xf0, URZ ;  /* 0x000000f0090778a4 */ /* 0x000fe2000f8e023f */
[----:B------:R-:W-:Y:S01]  /*1a9d0*/  ISETP.GT.AND P2, PT, R0, 0x9, P5 ;  /* 0x000000090000780c */ /* 0x000fe20002f44270 */
[----:B------:R-:W5:Y:S01]  /*1a9e0*/  LDL.LU R234, [R1+0x80] ;  /* 0x0000800001ea7983 */ /* 0x000f620000300800 */
[----:B------:R-:W-:Y:S02]  /*1a9f0*/  F2FP.BF16.F32.PACK_AB R5, RZ, R5 ;  /* 0x00000005ff05723e */ /* 0x000fe400000010ff */
[----:B------:R-:W-:Y:S02]  /*1aa00*/  F2FP.BF16.F32.PACK_AB R4, RZ, R4 ;  /* 0x00000004ff04723e */ /* 0x000fe400000010ff */
[----:B------:R-:W-:-:S03]  /*1aa10*/  F2FP.BF16.F32.PACK_AB R3, RZ, R3 ;  /* 0x00000003ff03723e */ /* 0x000fc600000010ff */
[----:B------:R-:W-:Y:S04]  /*1aa20*/  @P3 STG.E.U16 desc[UR36][R12.64+0x12], R5 ;  /* 0x000012050c003986 */ /* 0x000fe8000c101524 */
[----:B------:R0:W-:Y:S01]  /*1aa30*/  @P1 STG.E.U16 desc[UR36][R14.64+0x10], R4 ;  /* 0x000010040e001986 */ /* 0x0001e2000c101524 */
[----:B------:R-:W-:-:S03]  /*1aa40*/  ISETP.GT.AND P1, PT, R20, 0x80, PT ;  /* 0x000000801400780c */ /* 0x000fc60003f24270 */
[----:B------:R1:W-:Y:S01]  /*1aa50*/  @P2 STG.E.U16 desc[UR36][R14.64+0x12], R3 ;  /* 0x000012030e002986 */ /* 0x0003e2000c101524 */
[----:B------:R-:W-:Y:S01]  /*1aa60*/  ISETP.GT.AND P2, PT, R0, RZ, P1 ;  /* 0x000000ff0000720c */ /* 0x000fe20000f44270 */
[----:B0-----:R-:W-:Y:S02]  /*1aa70*/  IMAD.U32 R4, RZ, RZ, UR8 ;  /* 0x00000008ff047e24 */ /* 0x001fe4000f8e00ff */
[----:B-1----:R-:W-:Y:S02]  /*1aa80*/  FMUL R3, R232, R2 ;  /* 0x00000002e8037220 */ /* 0x002fe40000400000 */
[----:B------:R-:W-:Y:S01]  /*1aa90*/  IMAD.WIDE.U32 R4, R4, 0xf0, R14 ;  /* 0x000000f004047825 */ /* 0x000fe200078e000e */
[----:B------:R-:W-:Y:S01]  /*1aaa0*/  ISETP.GT.AND P4, PT, R20, 0x88, PT ;  /* 0x000000881400780c */ /* 0x000fe20003f84270 */
[----:B------:R-:W5:Y:S01]  /*1aab0*/  LDL.LU R232, [R1+0x84] ;  /* 0x0000840001e87983 */ /* 0x000f620000300800 */
[----:B------:R-:W-:Y:S01]  /*1aac0*/  F2FP.BF16.F32.PACK_AB R3, RZ, R3 ;  /* 0x00000003ff03723e */ /* 0x000fe200000010ff */
[----:B------:R-:W-:-:S05]  /*1aad0*/  VIADD R5, R5, UR7 ;  /* 0x0000000705057c36 */ /* 0x000fca0008000000 */
[----:B------:R0:W-:Y:S01]  /*1aae0*/  @P2 STG.E.U16 desc[UR36][R4.64], R3 ;  /* 0x0000000304002986 */ /* 0x0001e2000c101524 */
[----:B------:R-:W-:Y:S01]  /*1aaf0*/  ISETP.GT.AND P2, PT, R0, 0x1, P1 ;  /* 0x000000010000780c */ /* 0x000fe20000f44270 */
[----:B0-----:R-:W-:-:S05]  /*1ab00*/  FMUL R3, R23, R2 ;  /* 0x0000000217037220 */ /* 0x001fca0000400000 */
[----:B------:R-:W-:-:S07]  /*1ab10*/  F2FP.BF16.F32.PACK_AB R3, RZ, R3 ;  /* 0x00000003ff03723e */ /* 0x000fce00000010ff */
[----:B------:R0:W-:Y:S01]  /*1ab20*/  @P2 STG.E.U16 desc[UR36][R4.64+0x2], R3 ;  /* 0x0000020304002986 */ /* 0x0001e2000c101524 */
[----:B------:R-:W-:Y:S02]  /*1ab30*/  ISETP.GT.AND P2, PT, R0, RZ, P4 ;  /* 0x000000ff0000720c */ /* 0x000fe40002744270 */
[----:B------:R-:W-:-:S04]  /*1ab40*/  IADD3 R6, P3, R4, UR5, RZ ;  /* 0x0000000504067c10 */ /* 0x000fc8000ff7e0ff */
[----:B------:R-:W-:Y:S01]  /*1ab50*/  IADD3.X R7, R5, UR4, RZ, P3, !PT ;  /* 0x0000000405077c10 */ /* 0x000fe20009ffe4ff */
[----:B0-----:R-:W-:-:S05]  /*1ab60*/  FMUL R3, R22, R2 ;  /* 0x0000000216037220 */ /* 0x001fca0000400000 */
[----:B------:R-:W-:-:S05]  /*1ab70*/  F2FP.BF16.F32.PACK_AB R3, RZ, R3 ;  /* 0x00000003ff03723e */ /* 0x000fca00000010ff */
[----:B------:R0:W-:Y:S01]  /*1ab80*/  @P2 STG.E.U16 desc[UR36][R6.64], R3 ;  /* 0x0000000306002986 */ /* 0x0001e2000c101524 */
[----:B------:R-:W-:Y:S01]  /*1ab90*/  ISETP.GT.AND P2, PT, R0, 0x1, P4 ;  /* 0x000000010000780c */ /* 0x000fe20002744270 */
[----:B0-----:R-:W-:-:S05]  /*1aba0*/  FMUL R3, R21, R2 ;  /* 0x0000000215037220 */ /* 0x001fca0000400000 */
[----:B------:R-:W-:-:S07]  /*1abb0*/  F2FP.BF16.F32.PACK_AB R3, RZ, R3 ;  /* 0x00000003ff03723e */ /* 0x000fce00000010ff */
[----:B------:R0:W-:Y:S01]  /*1abc0*/  @P2 STG.E.U16 desc[UR36][R6.64+0x2], R3 ;  /* 0x0000020306002986 */ /* 0x0001e2000c101524 */
[----:B------:R-:W-:Y:S01]  /*1abd0*/  ISETP.GT.AND P2, PT, R0, 0x8, P1 ;  /* 0x000000080000780c */ /* 0x000fe20000f44270 */
[----:B0-----:R-:W-:-:S05]  /*1abe0*/  FMUL R3, R19, R2 ;  /* 0x0000000213037220 */ /* 0x001fca0000400000 */
[----:B------:R-:W-:-:S07]  /*1abf0*/  F2FP.BF16.F32.PACK_AB R3, RZ, R3 ;  /* 0x00000003ff03723e */ /* 0x000fce00000010ff */
[----:B------:R2:W-:Y:S01]  /*1ac00*/  @P2 STG.E.U16 desc[UR36][R4.64+0x10], R3 ;  /* 0x0000100304002986 */ /* 0x0005e2000c101524 */
[----:B------:R-:W-:Y:S01]  /*1ac10*/  ISETP.GT.AND P2, PT, R0, 0x9, P1 ;  /* 0x000000090000780c */ /* 0x000fe20000f44270 */
[----:B--2---:R-:W-:-:S05]  /*1ac20*/  FMUL R3, R18, R2 ;  /* 0x0000000212037220 */ /* 0x004fca0000400000 */
[----:B------:R-:W-:-:S07]  /*1ac30*/  F2FP.BF16.F32.PACK_AB R3, RZ, R3 ;  /* 0x00000003ff03723e */ /* 0x000fce00000010ff */
[----:B------:R3:W-:Y:S01]  /*1ac40*/  @P2 STG.E.U16 desc[UR36][R4.64+0x12], R3 ;  /* 0x0000120304002986 */ /* 0x0007e2000c101524 */
[----:B------:R-:W-:Y:S01]  /*1ac50*/  ISETP.GT.AND P2, PT, R0, 0x8, P4 ;  /* 0x000000080000780c */ /* 0x000fe20002744270 */
[----:B---3--:R-:W-:-:S05]  /*1ac60*/  FMUL R3, R10, R2 ;  /* 0x000000020a037220 */ /* 0x008fca0000400000 */
[----:B------:R-:W-:-:S07]  /*1ac70*/  F2FP.BF16.F32.PACK_AB R3, RZ, R3 ;  /* 0x00000003ff03723e */ /* 0x000fce00000010ff */
[----:B------:R4:W-:Y:S02]  /*1ac80*/  @P2 STG.E.U16 desc[UR36][R6.64+0x10], R3 ;  /* 0x0000100306002986 */ /* 0x0009e4000c101524 */
[----:B----4-:R-:W-:Y:S02]  /*1ac90*/  FMUL R3, R9, R2 ;  /* 0x0000000209037220 */ /* 0x010fe40000400000 */
[----:B------:R-:W2:Y:S04]  /*1aca0*/  LDL.LU R9, [R1+0x88] ;  /* 0x0000880001097983 */ /* 0x000ea80000300800 */
[----:B------:R-:W3:Y:S04]  /*1acb0*/  LDL.LU R233, [R1+0x8c] ;  /* 0x00008c0001e97983 */ /* 0x000ee80000300800 */
[----:B------:R-:W4:Y:S04]  /*1acc0*/  LDL.LU R23, [R1+0x90] ;  /* 0x0000900001177983 */ /* 0x000f280000300800 */
[----:B------:R-:W4:Y:S04]  /*1acd0*/  LDL.LU R22, [R1+0x94] ;  /* 0x0000940001167983 */ /* 0x000f280000300800 */
[----:B------:R-:W4:Y:S01]  /*1ace0*/  LDL.LU R21, [R1+0x98] ;  /* 0x0000980001157983 */ /* 0x000f220000300800 */
[----:B------:R-:W-:-:S02]  /*1acf0*/  ISETP.GT.AND P2, PT, R0, 0x9, P4 ;  /* 0x000000090000780c */ /* 0x000fc40002744270 */
[----:B------:R-:W-:Y:S01]  /*1ad00*/  F2FP.BF16.F32.PACK_AB R3, RZ, R3 ;  /* 0x00000003ff03723e */ /* 0x000fe200000010ff */
[----:B------:R-:W-:Y:S01]  /*1ad10*/  USHF.L.U32 UR14, UR8, 0x8, URZ ;  /* 0x00000008080e7899 */ /* 0x000fe2000800063f */
[----:B------:R-:W-:Y:S01]  /*1ad20*/  MOV R18, UR5 ;  /* 0x0000000500127c02 */ /* 0x000fe20008000f00 */
[----:B------:R-:W-:Y:S01]  /*1ad30*/  USHF.L.U64.HI UR13, UR8, 0x8, UR9 ;  /* 0x00000008080d7899 */ /* 0x000fe20008010209 */
[----:B------:R-:W-:-:S07]  /*1ad40*/  IMAD.U32 R10, RZ, RZ, UR5 ;  /* 0x00000005ff0a7e24 */ /* 0x000fce000f8e00ff */
[----:B------:R0:W-:Y:S01]  /*1ad50*/  @P2 STG.E.U16 desc[UR36][R6.64+0x12], R3 ;  /* 0x0000120306002986 */ /* 0x0001e2000c101524 */
[----:B------:R-:W-:Y:S01]  /*1ad60*/  IADD3 R18, P2, P3, R18, UR14, R4 ;  /* 0x0000000e12127c10 */ /* 0x000fe2000fb5e004 */
[----:B0-----:R-:W-:Y:S02]  /*1ad70*/  IMAD.U32 R6, RZ, RZ, UR8 ;  /* 0x00000008ff067e24 */ /* 0x001fe4000f8e00ff */
[----:B------:R-:W-:Y:S02]  /*1ad80*/  IMAD.U32 R3, RZ, RZ, UR4 ;  /* 0x00000004ff037e24 */ /* 0x000fe4000f8e00ff */
[----:B------:R-:W-:-:S03]  /*1ad90*/  IMAD.WIDE.U32 R6, R6, 0xf0, R14 ;  /* 0x000000f006067825 */ /* 0x000fc600078e000e */
[----:B------:R-:W-:Y:S01]  /*1ada0*/  IADD3.X R19, R3, UR13, R5, P2, P3 ;  /* 0x0000000d03137c10 */ /* 0x000fe200097e6405 */
[----:B------:R-:W-:Y:S01]  /*1adb0*/  VIADD R7, R7, UR7 ;  /* 0x0000000707077c36 */ /* 0x000fe20008000000 */
[----:B------:R-:W-:-:S04]  /*1adc0*/  IADD3 R10, P2, P3, R10, UR14, R6 ;  /* 0x0000000e0a0a7c10 */ /* 0x000fc8000fb5e006 */
[----:B------:R-:W-:Y:S02]  /*1add0*/  IADD3.X R11, R3, UR13, R7, P2, P3 ;  /* 0x0000000d030b7c10 */ /* 0x000fe400097e6407 */
[----:B------:R-:W-:Y:S02]  /*1ade0*/  IADD3 R4, P2, R4, UR14, RZ ;  /* 0x0000000e04047c10 */ /* 0x000fe4000ff5e0ff */
[----:B------:R-:W-:Y:S02]  /*1adf0*/  ISETP.GT.AND P3, PT, R20, 0x100, PT ;  /* 0x000001001400780c */ /* 0x000fe40003f64270 */
[----:B------:R-:W-:Y:S02]  /*1ae00*/  IADD3.X R5, R5, UR13, RZ, P2, !PT ;  /* 0x0000000d05057c10 */ /* 0x000fe400097fe4ff */
[----:B------:R-:W-:Y:S01]  /*1ae10*/  ISETP.GT.AND P2, PT, R0, RZ, P3 ;  /* 0x000000ff0000720c */ /* 0x000fe20001f44270 */
[----:B-----5:R-:W-:-:S05]  /*1ae20*/  FMUL R3, R234, R2 ;  /* 0x00000002ea037220 */ /* 0x020fca0000400000 */
[----:B------:R-:W-:-:S07]  /*1ae30*/  F2FP.BF16.F32.PACK_AB R3, RZ, R3 ;  /* 0x00000003ff03723e */ /* 0x000fce00000010ff */
[----:B------:R0:W-:Y:S01]  /*1ae40*/  @P2 STG.E.U16 desc[UR36][R4.64], R3 ;  /* 0x0000000304002986 */ /* 0x0001e2000c101524 */
[----:B------:R-:W-:Y:S01]  /*1ae50*/  ISETP.GT.AND P2, PT, R0, 0x1, P3 ;  /* 0x000000010000780c */ /* 0x000fe20001f44270 */
[----:B0-----:R-:W-:-:S05]  /*1ae60*/  FMUL R3, R232, R2 ;  /* 0x00000002e8037220 */ /* 0x001fca0000400000 */
[----:B------:R-:W-:-:S07]  /*1ae70*/  F2FP.BF16.F32.PACK_AB R3, RZ, R3 ;  /* 0x00000003ff03723e */ /* 0x000fce00000010ff */
[----:B------:R2:W-:Y:S01]  /*1ae80*/  @P2 STG.E.U16 desc[UR36][R4.64+0x2], R3 ;  /* 0x0000020304002986 */ /* 0x0005e2000c101524 */
[----:B------:R-:W-:Y:S01]  /*1ae90*/  IADD3 R8, P2, R4, UR5, RZ ;  /* 0x0000000504087c10 */ /* 0x000fe2000ff5e0ff */
[----:B--2---:R-:W-:-:S03]  /*1aea0*/  FMUL R3, R9, R2 ;  /* 0x0000000209037220 */ /* 0x004fc60000400000 */
[----:B------:R-:W-:Y:S02]  /*1aeb0*/  IADD3.X R9, R5, UR4, RZ, P2, !PT ;  /* 0x0000000405097c10 */ /* 0x000fe400097fe4ff */
[----:B------:R-:W-:Y:S02]  /*1aec0*/  ISETP.GT.AND P2, PT, R20, 0x108, PT ;  /* 0x000001081400780c */ /* 0x000fe40003f44270 */
[----:B------:R-:W2:Y:S02]  /*1aed0*/  LDL.LU R20, [R1+0x9c] ;  /* 0x00009c0001147983 */ /* 0x000ea40000300800 */
[C---:B------:R-:W-:Y:S02]  /*1aee0*/  ISETP.GT.AND P6, PT, R0.reuse, RZ, P2 ;  /* 0x000000ff0000720c */ /* 0x040fe400017c4270 */
[----:B------:R-:W-:Y:S01]  /*1aef0*/  F2FP.BF16.F32.PACK_AB R3, RZ, R3 ;  /* 0x00000003ff03723e */ /* 0x000fe200000010ff */
[----:B------:R-:W5:Y:S10]  /*1af00*/  LDL.LU R232, [R1+0x6c] ;  /* 0x00006c0001e87983 */ /* 0x000f740000300800 */
[----:B------:R3:W-:Y:S01]  /*1af10*/  @P6 STG.E.U16 desc[UR36][R8.64], R3 ;  /* 0x0000000308006986 */ /* 0x0007e2000c101524 */
[----:B------:R-:W-:Y:S01]  /*1af20*/  ISETP.GT.AND P6, PT, R0, 0x1, P2 ;  /* 0x000000010000780c */ /* 0x000fe200017c4270 */
[----:B---3--:R-:W-:-:S05]  /*1af30*/  FMUL R3, R233, R2 ;  /* 0x00000002e9037220 */ /* 0x008fca0000400000 */
[----:B------:R-:W-:-:S07]  /*1af40*/  F2FP.BF16.F32.PACK_AB R3, RZ, R3 ;  /* 0x00000003ff03723e */ /* 0x000fce00000010ff */
[----:B------:R4:W-:Y:S01]  /*1af50*/  @P6 STG.E.U16 desc[UR36][R8.64+0x2], R3 ;  /* 0x0000020308006986 */ /* 0x0009e2000c101524 */
[C---:B------:R-:W-:Y:S01]  /*1af60*/  ISETP.GT.AND P6, PT, R0.reuse, 0x8, P3 ;  /* 0x000000080000780c */ /* 0x040fe20001fc4270 */
[-C--:B----4-:R-:W-:Y:S02]  /*1af70*/  FMUL R3, R23, R2.reuse ;  /* 0x0000000217037220 */ /* 0x090fe40000400000 */
[----:B------:R-:W3:Y:S03]  /*1af80*/  LDL.LU R8, [R1+0x64] ;  /* 0x0000640001087983 */ /* 0x000ee60000300800 */
[----:B------:R-:W-:Y:S01]  /*1af90*/  F2FP.BF16.F32.PACK_AB R3, RZ, R3 ;  /* 0x00000003ff03723e */ /* 0x000fe200000010ff */
[----:B------:R-:W4:Y:S06]  /*1afa0*/  LDL.LU R9, [R1+0x68] ;  /* 0x0000680001097983 */ /* 0x000f2c0000300800 */
[----:B------:R0:W-:Y:S01]  /*1afb0*/  @P6 STG.E.U16 desc[UR36][R4.64+0x10], R3 ;  /* 0x0000100304006986 */ /* 0x0001e2000c101524 */
[----:B------:R-:W-:Y:S01]  /*1afc0*/  ISETP.GT.AND P6, PT, R0, 0x9, P3 ;  /* 0x000000090000780c */ /* 0x000fe20001fc4270 */
[----:B0-----:R-:W-:-:S05]  /*1afd0*/  FMUL R3, R22, R2 ;  /* 0x0000000216037220 */ /* 0x001fca0000400000 */
[----:B------:R-:W-:-:S07]  /*1afe0*/  F2FP.BF16.F32.PACK_AB R3, RZ, R3 ;  /* 0x00000003ff03723e */ /* 0x000fce00000010ff */
[----:B------:R0:W-:Y:S02]  /*1aff0*/  @P6 STG.E.U16 desc[UR36][R4.64+0x12], R3 ;  /* 0x0000120304006986 */ /* 0x0001e4000c101524 */
[----:B0-----:R-:W-:-:S04]  /*1b000*/  IADD3 R4, P6, R4, UR5, RZ ;  /* 0x0000000504047c10 */ /* 0x001fc8000ffde0ff */
[----:B------:R-:W-:Y:S02]  /*1b010*/  IADD3.X R5, R5, UR4, RZ, P6, !PT ;  /* 0x0000000405057c10 */ /* 0x000fe4000b7fe4ff */
[----:B------:R-:W-:Y:S01]  /*1b020*/  ISETP.GT.AND P6, PT, R0, 0x8, P2 ;  /* 0x000000080000780c */ /* 0x000fe200017c4270 */
[----:B------:R-:W-:-:S05]  /*1b030*/  FMUL R3, R21, R2 ;  /* 0x0000000215037220 */ /* 0x000fca0000400000 */
[----:B------:R-:W-:-:S07]  /*1b040*/  F2FP.BF16.F32.PACK_AB R3, RZ, R3 ;  /* 0x00000003ff03723e */ /* 0x000fce00000010ff */
[----:B------:R0:W-:Y:S04]  /*1b050*/  @P6 STG.E.U16 desc[UR36][R4.64+0x10], R3 ;  /* 0x0000100304006986 */ /* 0x0001e8000c101524 */
[----:B0-----:R-:W5:Y:S04]  /*1b060*/  LDL.LU R5, [R1+0x60] ;  /* 0x0000600001057983 */ /* 0x001f680000300800 */
[----:B------:R-:W4:Y:S04]  /*1b070*/  LDL.LU R23, [R1+0x70] ;  /* 0x0000700001177983 */ /* 0x000f280000300800 */
[----:B------:R-:W4:Y:S04]  /*1b080*/  LDL.LU R22, [R1+0x74] ;  /* 0x0000740001167983 */ /* 0x000f280000300800 */
[----:B------:R-:W4:Y:S01]  /*1b090*/  LDL.LU R21, [R1+0x78] ;  /* 0x0000780001157983 */ /* 0x000f220000300800 */
[----:B--2---:R-:W-:-:S03]  /*1b0a0*/  FMUL R3, R20, R2 ;  /* 0x0000000214037220 */ /* 0x004fc60000400000 */
[----:B------:R-:W2:Y:S01]  /*1b0b0*/  LDL.LU R20, [R1+0x7c] ;  /* 0x00007c0001147983 */ /* 0x000ea20000300800 */
[C---:B------:R-:W-:Y:S02]  /*1b0c0*/  ISETP.GT.AND P6, PT, R0.reuse, 0x9, P2 ;  /* 0x000000090000780c */ /* 0x040fe400017c4270 */
[----:B------:R-:W-:Y:S01]  /*1b0d0*/  F2FP.BF16.F32.PACK_AB R3, RZ, R3 ;  /* 0x00000003ff03723e */ /* 0x000fe200000010ff */
[----:B------:R-:W2:Y:S04]  /*1b0e0*/  LDL.LU R235, [R1+0x40] ;  /* 0x0000400001eb7983 */ /* 0x000ea80000300800 */
[----:B------:R-:W2:Y:S04]  /*1b0f0*/  LDL.LU R234, [R1+0x44] ;  /* 0x0000440001ea7983 */ /* 0x000ea80000300800 */
[----:B------:R-:W2:Y:S04]  /*1b100*/  LDL.LU R233, [R1+0x48] ;  /* 0x0000480001e97983 */ /* 0x000ea80000300800 */
[----:B------:R5:W-:Y:S01]  /*1b110*/  @P6 STG.E.U16 desc[UR36][R18.64+0x12], R3 ;  /* 0x0000120312006986 */ /* 0x000be2000c101524 */
[----:B------:R-:W-:Y:S01]  /*1b120*/  ISETP.GT.AND P6, PT, R0, 0x10, P0 ;  /* 0x000000100000780c */ /* 0x000fe200007c4270 */
[----:B-----5:R-:W-:-:S05]  /*1b130*/  FMUL R3, R5, R2 ;  /* 0x0000000205037220 */ /* 0x020fca0000400000 */
[----:B------:R-:W-:-:S07]  /*1b140*/  F2FP.BF16.F32.PACK_AB R3, RZ, R3 ;  /* 0x00000003ff03723e */ /* 0x000fce00000010ff */
[----:B------:R3:W-:Y:S01]  /*1b150*/  @P6 STG.E.U16 desc[UR36][R12.64+0x20], R3 ;  /* 0x000020030c006986 */ /* 0x0007e2000c101524 */
[----:B------:R-:W-:Y:S01]  /*1b160*/  ISETP.GT.AND P6, PT, R0, 0x11, P0 ;  /* 0x000000110000780c */ /* 0x000fe200007c4270 */
[----:B---3--:R-:W-:-:S05]  /*1b170*/  FMUL R3, R8, R2 ;  /* 0x0000000208037220 */ /* 0x008fca0000400000 */
[----:B------:R-:W-:-:S07]  /*1b180*/  F2FP.BF16.F32.PACK_AB R3, RZ, R3 ;  /* 0x00000003ff03723e */ /* 0x000fce00000010ff */
[----:B------:R4:W-:Y:S01]  /*1b190*/  @P6 STG.E.U16 desc[UR36][R12.64+0x22], R3 ;  /* 0x000022030c006986 */ /* 0x0009e2000c101524 */
[----:B------:R-:W-:Y:S01]  /*1b1a0*/  ISETP.GT.AND P6, PT, R0, 0x10, P5 ;  /* 0x000000100000780c */ /* 0x000fe20002fc4270 */
[----:B----4-:R-:W-:-:S05]  /*1b1b0*/  FMUL R3, R9, R2 ;  /* 0x0000000209037220 */ /* 0x010fca0000400000 */
[----:B------:R-:W-:-:S07]  /*1b1c0*/  F2FP.BF16.F32.PACK_AB R3, RZ, R3 ;  /* 0x00000003ff03723e */ /* 0x000fce00000010ff */
[----:B------:R0:W-:Y:S01]  /*1b1d0*/  @P6 STG.E.U16 desc[UR36][R14.64+0x20], R3 ;  /* 0x000020030e006986 */ /* 0x0001e2000c101524 */
[----:B------:R-:W-:Y:S01]  /*1b1e0*/  ISETP.GT.AND P6, PT, R0, 0x11, P5 ;  /* 0x000000110000780c */ /* 0x000fe20002fc4270 */
[----:B0-----:R-:W-:Y:S02]  /*1b1f0*/  FMUL R3, R232, R2 ;  /* 0x00000002e8037220 */ /* 0x001fe40000400000 */
[----:B------:R-:W3:Y:S03]  /*1b200*/  LDL.LU R232, [R1+0x4c] ;  /* 0x00004c0001e87983 */ /* 0x000ee60000300800 */
[----:B------:R-:W-:-:S07]  /*1b210*/  F2FP.BF16.F32.PACK_AB R3, RZ, R3 ;  /* 0x00000003ff03723e */ /* 0x000fce00000010ff */
[----:B------:R0:W-:Y:S01]  /*1b220*/  @P6 STG.E.U16 desc[UR36][R14.64+0x22], R3 ;  /* 0x000022030e006986 */ /* 0x0001e2000c101524 */
[----:B------:R-:W-:Y:S01]  /*1b230*/  ISETP.GT.AND P6, PT, R0, 0x18, P0 ;  /* 0x000000180000780c */ /* 0x000fe200007c4270 */
[----:B0-----:R-:W-:Y:S02]  /*1b240*/  FMUL R3, R23, R2 ;  /* 0x0000000217037220 */ /* 0x001fe40000400000 */
[----:B------:R-:W4:Y:S03]  /*1b250*/  LDL.LU R23, [R1+0x50] ;  /* 0x0000500001177983 */ /* 0x000f260000300800 */
[----:B------:R-:W-:-:S07]  /*1b260*/  F2FP.BF16.F32.PACK_AB R3, RZ, R3 ;  /* 0x00000003ff03723e */ /* 0x000fce00000010ff */
[----:B------:R0:W-:Y:S01]  /*1b270*/  @P6 STG.E.U16 desc[UR36][R12.64+0x30], R3 ;  /* 0x000030030c006986 */ /* 0x0001e2000c101524 */
[----:B------:R-:W-:Y:S01]  /*1b280*/  ISETP.GT.AND P6, PT, R0, 0x19, P0 ;  /* 0x000000190000780c */ /* 0x000fe200007c4270 */
[----:B0-----:R-:W-:Y:S02]  /*1b290*/  FMUL R3, R22, R2 ;  /* 0x0000000216037220 */ /* 0x001fe40000400000 */
[----:B------:R-:W5:Y:S03]  /*1b2a0*/  LDL.LU R22, [R1+0x54] ;  /* 0x0000540001167983 */ /* 0x000f660000300800 */
[----:B------:R-:W-:-:S07]  /*1b2b0*/  F2FP.BF16.F32.PACK_AB R3, RZ, R3 ;  /* 0x00000003ff03723e */ /* 0x000fce00000010ff */
[----:B------:R0:W-:Y:S01]  /*1b2c0*/  @P6 STG.E.U16 desc[UR36][R12.64+0x32], R3 ;  /* 0x000032030c006986 */ /* 0x0001e2000c101524 */
[----:B------:R-:W-:Y:S01]  /*1b2d0*/  ISETP.GT.AND P6, PT, R0, 0x18, P5 ;  /* 0x000000180000780c */ /* 0x000fe20002fc4270 */
[----:B0-----:R-:W-:Y:S02]  /*1b2e0*/  FMUL R3, R21, R2 ;  /* 0x0000000215037220 */ /* 0x001fe40000400000 */
[----:B------:R-:W5:Y:S03]  /*1b2f0*/  LDL.LU R21, [R1+0x58] ;  /* 0x0000580001157983 */ /* 0x000f660000300800 */
[----:B------:R-:W-:-:S07]  /*1b300*/  F2FP.BF16.F32.PACK_AB R3, RZ, R3 ;  /* 0x00000003ff03723e */ /* 0x000fce00000010ff */
[----:B------:R2:W-:Y:S02]  /*1b310*/  @P6 STG.E.U16 desc[UR36][R14.64+0x30], R3 ;  /* 0x000030030e006986 */ /* 0x0005e4000c101524 */
[----:B--2---:R-:W-:Y:S02]  /*1b320*/  FMUL R3, R20, R2 ;  /* 0x0000000214037220 */ /* 0x004fe40000400000 */
[----:B------:R-:W2:Y:S04]  /*1b330*/  LDL.LU R20, [R1+0x5c] ;  /* 0x00005c0001147983 */ /* 0x000ea80000300800 */
[----:B------:R-:W2:Y:S04]  /*1b340*/  LDL.LU R18, [R1+0x20] ;  /* 0x0000200001127983 */ /* 0x000ea80000300800 */
[----:B------:R-:W2:Y:S01]  /*1b350*/  LDL.LU R19, [R1+0x24] ;  /* 0x0000240001137983 */ /* 0x000ea20000300800 */
[----:B------:R-:W-:-:S02]  /*1b360*/  ISETP.GT.AND P6, PT, R0, 0x19, P5 ;  /* 0x000000190000780c */ /* 0x000fc40002fc4270 */
[----:B------:R-:W-:-:S11]  /*1b370*/  F2FP.BF16.F32.PACK_AB R3, RZ, R3 ;  /* 0x00000003ff03723e */ /* 0x000fd600000010ff */
[----:B------:R0:W-:Y:S01]  /*1b380*/  @P6 STG.E.U16 desc[UR36][R14.64+0x32], R3 ;  /* 0x000032030e006986 */ /* 0x0001e2000c101524 */
[----:B------:R-:W-:-:S04]  /*1b390*/  IADD3 R4, P6, R6, UR5, RZ ;  /* 0x0000000506047c10 */ /* 0x000fc8000ffde0ff */
[----:B------:R-:W-:Y:S02]  /*1b3a0*/  IADD3.X R5, R7, UR4, RZ, P6, !PT ;  /* 0x0000000407057c10 */ /* 0x000fe4000b7fe4ff */
        /* <DEDUP_REMOVED lines=23> */
[----:B-----5:R-:W-:Y:S02]  /*1b520*/  FMUL R3, R22, R2 ;  /* 0x0000000216037220 */ /* 0x020fe40000400000 */
        /* <DEDUP_REMOVED lines=9> */
[----:B--2---:R-:W-:Y:S02]  /*1b5c0*/  FMUL R3, R20, R2 ;  /* 0x0000000214037220 */ /* 0x004fe40000400000 */
[----:B------:R-:W2:Y:S03]  /*1b5d0*/  LDL.LU R20, [R1+0x3c] ;  /* 0x00003c0001147983 */ /* 0x000ea60000300800 */
[----:B------:R-:W-:Y:S01]  /*1b5e0*/  F2FP.BF16.F32.PACK_AB R3, RZ, R3 ;  /* 0x00000003ff03723e */ /* 0x000fe200000010ff */
[----:B------:R-:W5:Y:S06]  /*1b5f0*/  LDL.LU R235, [R1] ;  /* 0x0000000001eb7983 */ /* 0x000f6c0000300800 */
[----:B------:R0:W-:Y:S01]  /*1b600*/  @P6 STG.E.U16 desc[UR36][R4.64+0x32], R3 ;  /* 0x0000320304006986 */ /* 0x0001e2000c101524 */
[----:B------:R-:W-:-:S03]  /*1b610*/  ISETP.GT.AND P6, PT, R0, 0x10, P3 ;  /* 0x000000100000780c */ /* 0x000fc60001fc4270 */
[----:B------:R-:W5:Y:S04]  /*1b620*/  LDL.LU R234, [R1+0x4] ;  /* 0x0000040001ea7983 */ /* 0x000f680000300800 */
[----:B------:R-:W5:Y:S01]  /*1b630*/  LDL.LU R233, [R1+0x8] ;  /* 0x0000080001e97983 */ /* 0x000f620000300800 */
[----:B0-----:R-:W-:-:S03]  /*1b640*/  FMUL R3, R18, R2 ;  /* 0x0000000212037220 */ /* 0x001fc60000400000 */
[----:B------:R-:W5:Y:S02]  /*1b650*/  LDL.LU R232, [R1+0xc] ;  /* 0x00000c0001e87983 */ /* 0x000f640000300800 */
[----:B------:R-:W-:Y:S02]  /*1b660*/  F2FP.BF16.F32.PACK_AB R3, RZ, R3 ;  /* 0x00000003ff03723e */ /* 0x000fe400000010ff */
[----:B------:R-:W5:Y:S04]  /*1b670*/  LDL.LU R23, [R1+0x10] ;  /* 0x0000100001177983 */ /* 0x000f680000300800 */
[----:B------:R0:W-:Y:S01]  /*1b680*/  @P6 STG.E.U16 desc[UR36][R8.64+0x20], R3 ;  /* 0x0000200308006986 */ /* 0x0001e2000c101524 */
[----:B------:R-:W-:Y:S01]  /*1b690*/  ISETP.GT.AND P6, PT, R0, 0x11, P3 ;  /* 0x000000110000780c */ /* 0x000fe20001fc4270 */
[----:B0-----:R-:W-:-:S05]  /*1b6a0*/  FMUL R3, R19, R2 ;  /* 0x0000000213037220 */ /* 0x001fca0000400000 */
[----:B------:R-:W-:-:S07]  /*1b6b0*/  F2FP.BF16.F32.PACK_AB R3, RZ, R3 ;  /* 0x00000003ff03723e */ /* 0x000fce00000010ff */
[----:B------:R0:W-:Y:S04]  /*1b6c0*/  @P6 STG.E.U16 desc[UR36][R8.64+0x22], R3 ;  /* 0x0000220308006986 */ /* 0x0001e8000c101524 */
[----:B0-----:R-:W3:Y:S01]  /*1b6d0*/  LDL.LU R3, [R1+0x28] ;  /* 0x0000280001037983 */ /* 0x001ee20000300800 */
[----:B------:R-:W-:-:S04]  /*1b6e0*/  IADD3 R18, P6, R8, UR5, RZ ;  /* 0x0000000508127c10 */ /* 0x000fc8000ffde0ff */
[----:B------:R-:W-:Y:S02]  /*1b6f0*/  IADD3.X R19, R9, UR4, RZ, P6, !PT ;  /* 0x0000000409137c10 */ /* 0x000fe4000b7fe4ff */
[----:B------:R-:W-:Y:S01]  /*1b700*/  ISETP.GT.AND P6, PT, R0, 0x10, P2 ;  /* 0x000000100000780c */ /* 0x000fe200017c4270 */
[----:B---3--:R-:W-:-:S05]  /*1b710*/  FMUL R3, R3, R2 ;  /* 0x0000000203037220 */ /* 0x008fca0000400000 */
[----:B------:R-:W-:-:S07]  /*1b720*/  F2FP.BF16.F32.PACK_AB R3, RZ, R3 ;  /* 0x00000003ff03723e */ /* 0x000fce00000010ff */
[----:B------:R0:W-:Y:S04]  /*1b730*/  @P6 STG.E.U16 desc[UR36][R18.64+0x20], R3 ;  /* 0x0000200312006986 */ /* 0x0001e8000c101524 */
[----:B0-----:R-:W3:Y:S04]  /*1b740*/  LDL.LU R18, [R1+0x2c] ;  /* 0x00002c0001127983 */ /* 0x001ee80000300800 */
[----:B------:R-:W4:Y:S01]  /*1b750*/  LDL.LU R19, [R1+0x30] ;  /* 0x0000300001137983 */ /* 0x000f220000300800 */
        /* <DEDUP_REMOVED lines=17> */
[----:B------:R2:W-:Y:S02]  /*1b870*/  @P6 STG.E.U16 desc[UR36][R10.64+0x30], R3 ;  /* 0x000030030a006986 */ /* 0x0005e4000c101524 */
[----:B--2---:R-:W-:Y:S02]  /*1b880*/  FMUL R3, R20, R2 ;  /* 0x0000000214037220 */ /* 0x004fe40000400000 */
[----:B------:R-:W2:Y:S01]  /*1b890*/  LDL.LU R20, [R1+0x1c] ;  /* 0x00001c0001147983 */ /* 0x000ea20000300800 */
[----:B------:R-:W-:Y:S02]  /*1b8a0*/  ISETP.GT.AND P6, PT, R0, 0x19, P2 ;  /* 0x000000190000780c */ /* 0x000fe400017c4270 */
[----:B------:R-:W-:-:S11]  /*1b8b0*/  F2FP.BF16.F32.PACK_AB R3, RZ, R3 ;  /* 0x00000003ff03723e */ /* 0x000fd600000010ff */
[----:B------:R5:W-:Y:S01]  /*1b8c0*/  @P6 STG.E.U16 desc[UR36][R10.64+0x32], R3 ;  /* 0x000032030a006986 */ /* 0x000be2000c101524 */
[----:B------:R-:W-:Y:S01]  /*1b8d0*/  ISETP.GT.AND P6, PT, R0, 0x20, P0 ;  /* 0x000000200000780c */ /* 0x000fe200007c4270 */
[----:B-----5:R-:W-:-:S05]  /*1b8e0*/  FMUL R3, R235, R2 ;  /* 0x00000002eb037220 */ /* 0x020fca0000400000 */
[----:B------:R-:W-:-:S07]  /*1b8f0*/  F2FP.BF16.F32.PACK_AB R3, RZ, R3 ;  /* 0x00000003ff03723e */ /* 0x000fce00000010ff */
        /* <DEDUP_REMOVED lines=18> */
[----:B------:R-:W-:-:S05]  /*1ba20*/  FMUL R224, R224, R2 ;  /* 0x00000002e0e07220 */ /* 0x000fca0000400000 */
[----:B------:R-:W-:Y:S01]  /*1ba30*/  F2FP.BF16.F32.PACK_AB R224, RZ, R224 ;  /* 0x000000e0ffe0723e */ /* 0x000fe200000010ff */
[----:B------:R-:W-:-:S05]  /*1ba40*/  FMUL R225, R225, R2 ;  /* 0x00000002e1e17220 */ /* 0x000fca0000400000 */
[----:B------:R-:W-:Y:S01]  /*1ba50*/  F2FP.BF16.F32.PACK_AB R225, RZ, R225 ;  /* 0x000000e1ffe1723e */ /* 0x000fe200000010ff */
[----:B------:R-:W-:-:S05]  /*1ba60*/  FMUL R226, R226, R2 ;  /* 0x00000002e2e27220 */ /* 0x000fca0000400000 */
[----:B------:R-:W-:Y:S01]  /*1ba70*/  F2FP.BF16.F32.PACK_AB R226, RZ, R226 ;  /* 0x000000e2ffe2723e */ /* 0x000fe200000010ff */
[----:B------:R-:W-:-:S05]  /*1ba80*/  FMUL R227, R227, R2 ;  /* 0x00000002e3e37220 */ /* 0x000fca0000400000 */
[----:B------:R-:W-:Y:S01]  /*1ba90*/  F2FP.BF16.F32.PACK_AB R227, RZ, R227 ;  /* 0x000000e3ffe3723e */ /* 0x000fe200000010ff */
[-C--:B------:R-:W-:Y:S01]  /*1baa0*/  FMUL R228, R228, R2.reuse ;  /* 0x00000002e4e47220 */ /* 0x080fe20000400000 */
[----:B---3--:R-:W-:-:S05]  /*1bab0*/  FMUL R3, R22, R2 ;  /* 0x0000000216037220 */ /* 0x008fca0000400000 */
[----:B------:R-:W-:-:S05]  /*1bac0*/  F2FP.BF16.F32.PACK_AB R3, RZ, R3 ;  /* 0x00000003ff03723e */ /* 0x000fca00000010ff */
[----:B------:R4:W-:Y:S01]  /*1bad0*/  @P6 STG.E.U16 desc[UR36][R12.64+0x52], R3 ;  /* 0x000052030c006986 */ /* 0x0009e2000c101524 */
[----:B------:R-:W-:Y:S01]  /*1bae0*/  ISETP.GT.AND P6, PT, R0, 0x28, P5 ;  /* 0x000000280000780c */ /* 0x000fe20002fc4270 */
[----:B----4-:R-:W-:-:S05]  /*1baf0*/  FMUL R3, R21, R2 ;  /* 0x0000000215037220 */ /* 0x010fca0000400000 */
[----:B------:R-:W-:-:S07]  /*1bb00*/  F2FP.BF16.F32.PACK_AB R3, RZ, R3 ;  /* 0x00000003ff03723e */ /* 0x000fce00000010ff */
[----:B------:R2:W-:Y:S01]  /*1bb10*/  @P6 STG.E.U16 desc[UR36][R14.64+0x50], R3 ;  /* 0x000050030e006986 */ /* 0x0005e2000c101524 */
[----:B------:R-:W-:Y:S01]  /*1bb20*/  ISETP.GT.AND P6, PT, R0, 0x29, P5 ;  /* 0x000000290000780c */ /* 0x000fe20002fc4270 */
[----:B--2---:R-:W-:-:S05]  /*1bb30*/  FMUL R3, R20, R2 ;  /* 0x0000000214037220 */ /* 0x004fca0000400000 */
[----:B------:R-:W-:-:S07]  /*1bb40*/  F2FP.BF16.F32.PACK_AB R3, RZ, R3 ;  /* 0x00000003ff03723e */ /* 0x000fce00000010ff */
[----:B------:R0:W-:Y:S01]  /*1bb50*/  @P6 STG.E.U16 desc[UR36][R14.64+0x52], R3 ;  /* 0x000052030e006986 */ /* 0x0001e2000c101524 */
[----:B------:R-:W-:Y:S02]  /*1bb60*/  ISETP.GT.AND P6, PT, R0, 0x20, P1 ;  /* 0x000000200000780c */ /* 0x000fe40000fc4270 */
[----:B0-----:R-:W-:-:S11]  /*1bb70*/  PRMT R3, R224, 0x7610, R3 ;  /* 0x00007610e0037816 */ /* 0x001fd60000000003 */
[----:B------:R0:W-:Y:S01]  /*1bb80*/  @P6 STG.E.U16 desc[UR36][R6.64+0x40], R3 ;  /* 0x0000400306006986 */ /* 0x0001e2000c101524 */
[----:B------:R-:W-:Y:S02]  /*1bb90*/  ISETP.GT.AND P6, PT, R0, 0x21, P1 ;  /* 0x000000210000780c */ /* 0x000fe40000fc4270 */
[----:B0-----:R-:W-:-:S11]  /*1bba0*/  PRMT R3, R225, 0x7610, R3 ;  /* 0x00007610e1037816 */ /* 0x001fd60000000003 */
[----:B------:R-:W-:Y:S01]  /*1bbb0*/  @P6 STG.E.U16 desc[UR36][R6.64+0x42], R3 ;  /* 0x0000420306006986 */ /* 0x000fe2000c101524 */
[----:B------:R-:W-:-:S13]  /*1bbc0*/  ISETP.GT.AND P6, PT, R0, 0x20, P4 ;  /* 0x000000200000780c */ /* 0x000fda00027c4270 */
[----:B------:R-:W-:Y:S01]  /*1bbd0*/  @P6 STG.E.U16 desc[UR36][R4.64+0x40], R226 ;  /* 0x000040e204006986 */ /* 0x000fe2000c101524 */
[----:B------:R-:W-:Y:S02]  /*1bbe0*/  ISETP.GT.AND P6, PT, R0, 0x21, P4 ;  /* 0x000000210000780c */ /* 0x000fe400027c4270 */
[----:B------:R-:W-:-:S11]  /*1bbf0*/  F2FP.BF16.F32.PACK_AB R228, RZ, R228 ;  /* 0x000000e4ffe4723e */ /* 0x000fd600000010ff */
[----:B------:R-:W-:Y:S01]  /*1bc00*/  @P6 STG.E.U16 desc[UR36][R4.64+0x42], R227 ;  /* 0x000042e304006986 */ /* 0x000fe2000c101524 */
[----:B------:R-:W-:Y:S01]  /*1bc10*/  ISETP.GT.AND P6, PT, R0, 0x28, P1 ;  /* 0x000000280000780c */ /* 0x000fe20000fc4270 */
[----:B------:R-:W-:-:S12]  /*1bc20*/  FMUL R229, R229, R2 ;  /* 0x00000002e5e57220 */ /* 0x000fd80000400000 */
[----:B------:R-:W-:Y:S01]  /*1bc30*/  @P6 STG.E.U16 desc[UR36][R6.64+0x50], R228 ;  /* 0x000050e406006986 */ /* 0x000fe2000c101524 */
[----:B------:R-:W-:Y:S02]  /*1bc40*/  ISETP.GT.AND P6, PT, R0, 0x29, P1 ;  /* 0x000000290000780c */ /* 0x000fe40000fc4270 */
[----:B------:R-:W-:Y:S01]  /*1bc50*/  F2FP.BF16.F32.PACK_AB R229, RZ, R229 ;  /* 0x000000e5ffe5723e */ /* 0x000fe200000010ff */
[----:B------:R-:W-:-:S10]  /*1bc60*/  FMUL R230, R230, R2 ;  /* 0x00000002e6e67220 */ /* 0x000fd40000400000 */
        /* <DEDUP_REMOVED lines=729> */
[C---:B------:R-:W-:Y:S02]  /*1ea00*/  ISETP.GT.AND P6, PT, R0.reuse, 0xa8, P0 ;  /* 0x000000a80000780c */ /* 0x040fe400007c4270 */
[----:B------:R-:W-:Y:S02]  /*1ea10*/  ISETP.GT.AND P0, PT, R0, 0xa9, P0 ;  /* 0x000000a90000780c */ /* 0x000fe40000704270 */
[----:B------:R-:W-:Y:S01]  /*1ea20*/  F2FP.BF16.F32.PACK_AB R45, RZ, R45 ;  /* 0x0000002dff2d723e */ /* 0x000fe200000010ff */
[-C--:B------:R-:W-:Y:S01]  /*1ea30*/  FMUL R44, R44, R2.reuse ;  /* 0x000000022c2c7220 */ /* 0x080fe20000400000 */
[----:B------:R-:W-:-:S09]  /*1ea40*/  FMUL R46, R46, R2 ;  /* 0x000000022e2e7220 */ /* 0x000fd20000400000 */
[----:B------:R-:W-:Y:S01]  /*1ea50*/  @P0 STG.E.U16 desc[UR36][R12.64+0x152], R45 ;  /* 0x0001522d0c000986 */ /* 0x000fe2000c101524 */
[C---:B------:R-:W-:Y:S02]  /*1ea60*/  ISETP.GT.AND P0, PT, R0.reuse, 0xa8, P5 ;  /* 0x000000a80000780c */ /* 0x040fe40002f04270 */
[----:B------:R-:W-:Y:S02]  /*1ea70*/  F2FP.BF16.F32.PACK_AB R44, RZ, R44 ;  /* 0x0000002cff2c723e */ /* 0x000fe400000010ff */
[----:B------:R-:W-:Y:S02]  /*1ea80*/  F2FP.BF16.F32.PACK_AB R46, RZ, R46 ;  /* 0x0000002eff2e723e */ /* 0x000fe400000010ff */
[----:B------:R-:W-:Y:S01]  /*1ea90*/  ISETP.GT.AND P5, PT, R0, 0xa9, P5 ;  /* 0x000000a90000780c */ /* 0x000fe20002fa4270 */
[----:B------:R0:W-:Y:S01]  /*1eaa0*/  @P6 STG.E.U16 desc[UR36][R12.64+0x150], R44 ;  /* 0x0001502c0c006986 */ /* 0x0001e2000c101524 */
[-C--:B------:R-:W-:Y:S01]  /*1eab0*/  FMUL R47, R47, R2.reuse ;  /* 0x000000022f2f7220 */ /* 0x080fe20000400000 */
[----:B------:R-:W-:-:S04]  /*1eac0*/  FMUL R32, R32, R2 ;  /* 0x0000000220207220 */ /* 0x000fc80000400000 */
[----:B------:R-:W-:Y:S01]  /*1ead0*/  @P0 STG.E.U16 desc[UR36][R14.64+0x150], R46 ;  /* 0x0001502e0e000986 */ /* 0x000fe2000c101524 */
[----:B------:R-:W-:Y:S02]  /*1eae0*/  ISETP.GT.AND P0, PT, R0, 0xa0, P1 ;  /* 0x000000a00000780c */ /* 0x000fe40000f04270 */
[----:B------:R-:W-:Y:S02]  /*1eaf0*/  F2FP.BF16.F32.PACK_AB R47, RZ, R47 ;  /* 0x0000002fff2f723e */ /* 0x000fe400000010ff */
[----:B------:R-:W-:-:S03]  /*1eb00*/  F2FP.BF16.F32.PACK_AB R32, RZ, R32 ;  /* 0x00000020ff20723e */ /* 0x000fc600000010ff */
[----:B------:R-:W-:Y:S01]  /*1eb10*/  @P5 STG.E.U16 desc[UR36][R14.64+0x152], R47 ;  /* 0x0001522f0e005986 */ /* 0x000fe2000c101524 */
[----:B------:R-:W-:Y:S01]  /*1eb20*/  ISETP.GT.AND P5, PT, R0, 0xa1, P1 ;  /* 0x000000a10000780c */ /* 0x000fe20000fa4270 */
[----:B------:R-:W-:-:S04]  /*1eb30*/  FMUL R33, R33, R2 ;  /* 0x0000000221217220 */ /* 0x000fc80000400000 */
[----:B------:R-:W-:Y:S01]  /*1eb40*/  @P0 STG.E.U16 desc[UR36][R6.64+0x140], R32 ;  /* 0x0001402006000986 */ /* 0x000fe2000c101524 */
[----:B------:R-:W-:Y:S01]  /*1eb50*/  ISETP.GT.AND P0, PT, R0, 0xa0, P4 ;  /* 0x000000a00000780c */ /* 0x000fe20002704270 */
[----:B------:R-:W-:Y:S01]  /*1eb60*/  FMUL R34, R34, R2 ;  /* 0x0000000222227220 */ /* 0x000fe20000400000 */
[----:B------:R-:W-:-:S04]  /*1eb70*/  F2FP.BF16.F32.PACK_AB R33, RZ, R33 ;  /* 0x00000021ff21723e */ /* 0x000fc800000010ff */
[----:B------:R-:W-:Y:S01]  /*1eb80*/  F2FP.BF16.F32.PACK_AB R34, RZ, R34 ;  /* 0x00000022ff22723e */ /* 0x000fe200000010ff */
[----:B------:R-:W-:Y:S01]  /*1eb90*/  @P5 STG.E.U16 desc[UR36][R6.64+0x142], R33 ;  /* 0x0001422106005986 */ /* 0x000fe2000c101524 */
[----:B------:R-:W-:Y:S01]  /*1eba0*/  ISETP.GT.AND P5, PT, R0, 0xa1, P4 ;  /* 0x000000a10000780c */ /* 0x000fe200027a4270 */
[----:B------:R-:W-:-:S04]  /*1ebb0*/  FMUL R35, R35, R2 ;  /* 0x0000000223237220 */ /* 0x000fc80000400000 */
[----:B------:R-:W-:Y:S01]  /*1ebc0*/  @P0 STG.E.U16 desc[UR36][R4.64+0x140], R34 ;  /* 0x0001402204000986 */ /* 0x000fe2000c101524 */
[C---:B------:R-:W-:Y:S02]  /*1ebd0*/  ISETP.GT.AND P0, PT, R0.reuse, 0xa8, P1 ;  /* 0x000000a80000780c */ /* 0x040fe40000f04270 */
[----:B------:R-:W-:Y:S01]  /*1ebe0*/  ISETP.GT.AND P1, PT, R0, 0xa9, P1 ;  /* 0x000000a90000780c */ /* 0x000fe20000f24270 */
[-C--:B------:R-:W-:Y:S01]  /*1ebf0*/  FMUL R36, R36, R2.reuse ;  /* 0x0000000224247220 */ /* 0x080fe20000400000 */
[----:B------:R-:W-:Y:S01]  /*1ec00*/  F2FP.BF16.F32.PACK_AB R35, RZ, R35 ;  /* 0x00000023ff23723e */ /* 0x000fe200000010ff */
[----:B------:R-:W-:-:S03]  /*1ec10*/  FMUL R37, R37, R2 ;  /* 0x0000000225257220 */ /* 0x000fc60000400000 */
[----:B------:R-:W-:Y:S01]  /*1ec20*/  F2FP.BF16.F32.PACK_AB R36, RZ, R36 ;  /* 0x00000024ff24723e */ /* 0x000fe200000010ff */
[----:B------:R-:W-:Y:S01]  /*1ec30*/  @P5 STG.E.U16 desc[UR36][R4.64+0x142], R35 ;  /* 0x0001422304005986 */ /* 0x000fe2000c101524 */
[----:B------:R-:W-:Y:S02]  /*1ec40*/  F2FP.BF16.F32.PACK_AB R37, RZ, R37 ;  /* 0x00000025ff25723e */ /* 0x000fe400000010ff */
[----:B------:R-:W-:-:S03]  /*1ec50*/  ISETP.GT.AND P5, PT, R0, 0xa8, P4 ;  /* 0x000000a80000780c */ /* 0x000fc600027a4270 */
[----:B0-----:R-:W-:Y:S02]  /*1ec60*/  @P1 IMAD.MOV.U32 R12, RZ, RZ, R6 ;  /* 0x000000ffff0c1224 */ /* 0x001fe400078e0006 */
[----:B------:R-:W-:Y:S02]  /*1ec70*/  @P1 IMAD.MOV.U32 R13, RZ, RZ, R7 ;  /* 0x000000ffff0d1224 */ /* 0x000fe400078e0007 */
[----:B------:R-:W-:Y:S01]  /*1ec80*/  FMUL R38, R38, R2 ;  /* 0x0000000226267220 */ /* 0x000fe20000400000 */
[----:B------:R-:W-:Y:S01]  /*1ec90*/  @P0 STG.E.U16 desc[UR36][R6.64+0x150], R36 ;  /* 0x0001502406000986 */ /* 0x000fe2000c101524 */
[----:B------:R-:W-:-:S03]  /*1eca0*/  ISETP.GT.AND P4, PT, R0, 0xa9, P4 ;  /* 0x000000a90000780c */ /* 0x000fc60002784270 */
[----:B------:R-:W-:Y:S01]  /*1ecb0*/  @P1 STG.E.U16 desc[UR36][R12.64+0x152], R37 ;  /* 0x000152250c001986 */ /* 0x000fe2000c101524 */
[----:B------:R-:W-:Y:S01]  /*1ecc0*/  ISETP.GT.AND P1, PT, R0, 0xa0, P3 ;  /* 0x000000a00000780c */ /* 0x000fe20001f24270 */
[----:B------:R-:W-:Y:S01]  /*1ecd0*/  FMUL R39, R39, R2 ;  /* 0x0000000227277220 */ /* 0x000fe20000400000 */
[----:B------:R-:W-:Y:S01]  /*1ece0*/  F2FP.BF16.F32.PACK_AB R38, RZ, R38 ;  /* 0x00000026ff26723e */ /* 0x000fe200000010ff */
[----:B------:R-:W-:Y:S01]  /*1ecf0*/  FMUL R24, R24, R2 ;  /* 0x0000000218187220 */ /* 0x000fe20000400000 */
[C---:B------:R-:W-:Y:S02]  /*1ed00*/  ISETP.GT.AND P0, PT, R0.reuse, 0xa1, P3 ;  /* 0x000000a10000780c */ /* 0x040fe40001f04270 */
[----:B------:R-:W-:Y:S01]  /*1ed10*/  F2FP.BF16.F32.PACK_AB R39, RZ, R39 ;  /* 0x00000027ff27723e */ /* 0x000fe200000010ff */
[----:B------:R-:W-:Y:S01]  /*1ed20*/  @P5 STG.E.U16 desc[UR36][R4.64+0x150], R38 ;  /* 0x0001502604005986 */ /* 0x000fe2000c101524 */
[----:B------:R-:W-:Y:S02]  /*1ed30*/  F2FP.BF16.F32.PACK_AB R24, RZ, R24 ;  /* 0x00000018ff18723e */ /* 0x000fe400000010ff */
[----:B------:R-:W-:Y:S01]  /*1ed40*/  ISETP.GT.AND P5, PT, R0, 0xa0, P2 ;  /* 0x000000a00000780c */ /* 0x000fe200017a4270 */
[-C--:B------:R-:W-:Y:S01]  /*1ed50*/  FMUL R25, R25, R2.reuse ;  /* 0x0000000219197220 */ /* 0x080fe20000400000 */
[----:B------:R0:W-:Y:S01]  /*1ed60*/  @P4 STG.E.U16 desc[UR36][R4.64+0x152], R39 ;  /* 0x0001522704004986 */ /* 0x0001e2000c101524 */
[----:B------:R-:W-:-:S03]  /*1ed70*/  FMUL R26, R26, R2 ;  /* 0x000000021a1a7220 */ /* 0x000fc60000400000 */
[----:B------:R-:W-:Y:S01]  /*1ed80*/  @P1 STG.E.U16 desc[UR36][R8.64+0x140], R24 ;  /* 0x0001401808001986 */ /* 0x000fe2000c101524 */
[C---:B------:R-:W-:Y:S02]  /*1ed90*/  ISETP.GT.AND P1, PT, R0.reuse, 0xa1, P2 ;  /* 0x000000a10000780c */ /* 0x040fe40001724270 */
[----:B------:R-:W-:Y:S02]  /*1eda0*/  F2FP.BF16.F32.PACK_AB R25, RZ, R25 ;  /* 0x00000019ff19723e */ /* 0x000fe400000010ff */
[C---:B------:R-:W-:Y:S01]  /*1edb0*/  ISETP.GT.AND P4, PT, R0.reuse, 0xa8, P2 ;  /* 0x000000a80000780c */ /* 0x040fe20001784270 */
[----:B------:R-:W-:Y:S01]  /*1edc0*/  FMUL R27, R27, R2 ;  /* 0x000000021b1b7220 */ /* 0x000fe20000400000 */
[----:B------:R-:W-:Y:S01]  /*1edd0*/  F2FP.BF16.F32.PACK_AB R26, RZ, R26 ;  /* 0x0000001aff1a723e */ /* 0x000fe200000010ff */
[----:B0-----:R-:W-:Y:S01]  /*1ede0*/  @P5 IMAD.MOV.U32 R5, RZ, RZ, R11 ;  /* 0x000000ffff055224 */ /* 0x001fe200078e000b */
[----:B------:R-:W-:Y:S01]  /*1edf0*/  @P5 MOV R4, R10 ;  /* 0x0000000a00045202 */ /* 0x000fe20000000f00 */
[----:B------:R-:W-:Y:S01]  /*1ee00*/  @P0 STG.E.U16 desc[UR36][R8.64+0x142], R25 ;  /* 0x0001421908000986 */ /* 0x000fe2000c101524 */
[----:B------:R-:W-:-:S02]  /*1ee10*/  ISETP.GT.AND P0, PT, R0, 0xa8, P3 ;  /* 0x000000a80000780c */ /* 0x000fc40001f04270 */
[C---:B------:R-:W-:Y:S01]  /*1ee20*/  ISETP.GT.AND P3, PT, R0.reuse, 0xa9, P3 ;  /* 0x000000a90000780c */ /* 0x040fe20001f64270 */
[----:B------:R0:W-:Y:S01]  /*1ee30*/  @P5 STG.E.U16 desc[UR36][R4.64+0x140], R26 ;  /* 0x0001401a04005986 */ /* 0x0001e2000c101524 */
[----:B------:R-:W-:Y:S01]  /*1ee40*/  ISETP.GT.AND P2, PT, R0, 0xa9, P2 ;  /* 0x000000a90000780c */ /* 0x000fe20001744270 */
[-C--:B------:R-:W-:Y:S01]  /*1ee50*/  FMUL R28, R28, R2.reuse ;  /* 0x000000021c1c7220 */ /* 0x080fe20000400000 */
[-C--:B------:R-:W-:Y:S01]  /*1ee60*/  FMUL R29, R29, R2.reuse ;  /* 0x000000021d1d7220 */ /* 0x080fe20000400000 */
[----:B------:R-:W-:Y:S01]  /*1ee70*/  F2FP.BF16.F32.PACK_AB R27, RZ, R27 ;  /* 0x0000001bff1b723e */ /* 0x000fe200000010ff */
[-C--:B------:R-:W-:Y:S01]  /*1ee80*/  FMUL R30, R30, R2.reuse ;  /* 0x000000021e1e7220 */ /* 0x080fe20000400000 */
[----:B------:R-:W-:Y:S01]  /*1ee90*/  FMUL R31, R31, R2 ;  /* 0x000000021f1f7220 */ /* 0x000fe20000400000 */
[----:B------:R-:W-:Y:S01]  /*1eea0*/  F2FP.BF16.F32.PACK_AB R28, RZ, R28 ;  /* 0x0000001cff1c723e */ /* 0x000fe200000010ff */
[----:B0-----:R-:W-:Y:S02]  /*1eeb0*/  @P1 IMAD.MOV.U32 R4, RZ, RZ, R10 ;  /* 0x000000ffff041224 */ /* 0x001fe400078e000a */
[----:B------:R-:W-:Y:S01]  /*1eec0*/  @P1 IMAD.MOV.U32 R5, RZ, RZ, R11 ;  /* 0x000000ffff051224 */ /* 0x000fe200078e000b */
[----:B------:R-:W-:-:S02]  /*1eed0*/  F2FP.BF16.F32.PACK_AB R29, RZ, R29 ;  /* 0x0000001dff1d723e */ /* 0x000fc400000010ff */
[----:B------:R-:W-:Y:S02]  /*1eee0*/  F2FP.BF16.F32.PACK_AB R30, RZ, R30 ;  /* 0x0000001eff1e723e */ /* 0x000fe400000010ff */
[----:B------:R0:W-:Y:S01]  /*1eef0*/  @P1 STG.E.U16 desc[UR36][R4.64+0x142], R27 ;  /* 0x0001421b04001986 */ /* 0x0001e2000c101524 */
[----:B------:R-:W-:-:S03]  /*1ef00*/  F2FP.BF16.F32.PACK_AB R31, RZ, R31 ;  /* 0x0000001fff1f723e */ /* 0x000fc600000010ff */
[----:B------:R1:W-:Y:S04]  /*1ef10*/  @P0 STG.E.U16 desc[UR36][R8.64+0x150], R28 ;  /* 0x0001501c08000986 */ /* 0x0003e8000c101524 */
[----:B------:R1:W-:Y:S01]  /*1ef20*/  @P3 STG.E.U16 desc[UR36][R8.64+0x152], R29 ;  /* 0x0001521d08003986 */ /* 0x0003e2000c101524 */
[----:B0-----:R-:W-:Y:S02]  /*1ef30*/  @P4 IMAD.MOV.U32 R4, RZ, RZ, R10 ;  /* 0x000000ffff044224 */ /* 0x001fe400078e000a */
[----:B------:R-:W-:-:S05]  /*1ef40*/  @P4 IMAD.MOV.U32 R5, RZ, RZ, R11 ;  /* 0x000000ffff054224 */ /* 0x000fca00078e000b */
[----:B------:R1:W-:Y:S04]  /*1ef50*/  @P4 STG.E.U16 desc[UR36][R4.64+0x150], R30 ;  /* 0x0001501e04004986 */ /* 0x0003e8000c101524 */
[----:B------:R1:W-:Y:S02]  /*1ef60*/  @P2 STG.E.U16 desc[UR36][R10.64+0x152], R31 ;  /* 0x0001521f0a002986 */ /* 0x0003e4000c101524 */
.L_x_552:
[----:B------:R-:W-:Y:S05]  /*1ef70*/  BSYNC B0 ;  /* 0x0000000000007941 */ /* 0x000fea0003800000 */
.L_x_32:
[----:B01----:R-:W2:Y:S04]  /*1ef80*/  LDL.LU R5, [R1+0x11c] ;  /* 0x00011c0001057983 */ /* 0x003ea80000300800 */
[----:B------:R-:W2:Y:S01]  /*1ef90*/  LDL.LU R4, [R1+0x120] ;  /* 0x0001200001047983 */ /* 0x000ea20000300800 */
[----:B------:R-:W-:Y:S01]  /*1efa0*/  ULDC UR4, c[0x0][0xc] ;  /* 0x0000030000047ab9 */ /* 0x000fe20000000800 */
[----:B------:R-:W-:Y:S01]  /*1efb0*/  ULDC UR5, c[0x0][0x10] ;  /* 0x0000040000057ab9 */ /* 0x000fe20000000800 */
[----:B------:R-:W2:Y:S01]  /*1efc0*/  LDC R3, c[0x0][0x14] ;  /* 0x00000500ff037b82 */ /* 0x000ea20000000800 */
[----:B------:R-:W-:Y:S01]  /*1efd0*/  UIMAD.WIDE.U32 UR4, UR4, UR5, URZ ;  /* 0x00000005040472a5 */ /* 0x000fe2000f8e003f */
[----:B------:R-:W-:-:S05]  /*1efe0*/  PRMT R0, RZ, 0x7610, R0 ;  /* 0x00007610ff007816 */ /* 0x000fca0000000000 */
[----:B--2---:R-:W-:-:S04]  /*1eff0*/  IMAD.WIDE.U32 R4, R3, UR4, R4 ;  /* 0x0000000403047c25 */ /* 0x004fc8000f8e0004 */
[----:B------:R-:W-:Y:S01]  /*1f000*/  IMAD R3, R3, UR5, RZ ;  /* 0x0000000503037c24 */ /* 0x000fe2000f8e02ff */
[----:B------:R-:W-:Y:S01]  /*1f010*/  ULDC.64 UR4, c[0x0][0x650] ;  /* 0x0001940000047ab9 */ /* 0x000fe20000000a00 */
[----:B---34-:R-:W-:Y:S02]  /*1f020*/  MOV R23, R4 ;  /* 0x0000000400177202 */ /* 0x018fe40000000f00 */
[----:B------:R-:W-:Y:S01]  /*1f030*/  ISETP.GE.U32.AND P0, PT, R4, UR4, PT ;  /* 0x0000000404007c0c */ /* 0x000fe2000bf06070 */
[----:B------:R-:W-:Y:S01]  /*1f040*/  IMAD.IADD R26, R5, 0x1, R3 ;  /* 0x00000001051a7824 */ /* 0x000fe200078e0203 */
[----:B------:R-:W-:Y:S02]  /*1f050*/  UMOV UR4, 0xffffffff ;  /* 0xffffffff00047882 */ /* 0x000fe40000000000 */
[----:B------:R-:W-:Y:S02]  /*1f060*/  IMAD.U32 R3, RZ, RZ, UR4 ;  /* 0x00000004ff037e24 */ /* 0x000fe4000f8e00ff */
[----:B------:R0:W-:Y:S01]  /*1f070*/  STL [R1+0x11c], R26 ;  /* 0x00011c1a01007387 */ /* 0x0001e20000100800 */
[----:B------:R-:W-:Y:S01]  /*1f080*/  ISETP.GE.U32.AND.EX P0, PT, R26, UR5, PT, P0 ;  /* 0x000000051a007c0c */ /* 0x000fe2000bf06100 */
[----:B------:R-:W-:-:S02]  /*1f090*/  UMOV UR5, 0xffffffff ;  /* 0xffffffff00057882 */ /* 0x000fc40000000000 */
[----:B------:R0:W-:Y:S01]  /*1f0a0*/  STL [R1+0x120], R23 ;  /* 0x0001201701007387 */ /* 0x0001e20000100800 */
[----:B------:R-:W-:-:S03]  /*1f0b0*/  IMAD.U32 R18, RZ, RZ, UR5 ;  /* 0x00000005ff127e24 */ /* 0x000fc6000f8e00ff */
[----:B------:R0:W-:Y:S06]  /*1f0c0*/  STL [R1+0x110], R3 ;  /* 0x0001100301007387 */ /* 0x0001ec0000100800 */
[----:B------:R-:W-:Y:S05]  /*1f0d0*/  @P0 BRA `(.L_x_553) ;  /* 0x0000000400840947 */ /* 0x000fea0003800000 */
[----:B------:R-:W1:Y:S01]  /*1f0e0*/  S2R R18, SR_CTAID.X ;  /* 0x0000000000127919 */ /* 0x000e620000002500 */
[----:B------:R-:W2:Y:S01]  /*1f0f0*/  LDC.64 R10, c[0x0][0x628] ;  /* 0x00018a00ff0a7b82 */ /* 0x000ea20000000a00 */
[----:B------:R-:W-:Y:S01]  /*1f100*/  ULDC UR4, c[0x0][0x150] ;  /* 0x0000540000047ab9 */ /* 0x000fe20000000800 */
[----:B------:R-:W-:Y:S01]  /*1f110*/  IMAD.MOV.U32 R8, RZ, RZ, R23 ;  /* 0x000000ffff087224 */ /* 0x000fe200078e0017 */
[----:B------:R-:W3:Y:S01]  /*1f120*/  S2R R20, SR_CTAID.Y ;  /* 0x0000000000147919 */ /* 0x000ee20000002600 */
[----:B------:R-:W-:-:S04]  /*1f130*/  IMAD.MOV.U32 R9, RZ, RZ, R26 ;  /* 0x000000ffff097224 */ /* 0x000fc800078e001a */
[----:B------:R-:W4:Y:S08]  /*1f140*/  LDC R21, c[0x0][0x144] ;  /* 0x00005100ff157b82 */ /* 0x000f300000000800 */
[----:B------:R-:W0:Y:S08]  /*1f150*/  LDC R12, c[0x0][0x630] ;  /* 0x00018c00ff0c7b82 */ /* 0x000e300000000800 */
[----:B------:R-:W0:Y:S01]  /*1f160*/  LDC.64 R14, c[0x0][0x620] ;  /* 0x00018800ff0e7b82 */ /* 0x000e220000000a00 */
[----:B--2---:R-:W-:-:S04]  /*1f170*/  ISETP.NE.U32.AND P0, PT, R10, RZ, PT ;  /* 0x000000ff0a00720c */ /* 0x004fc80003f05070 */
[----:B------:R-:W-:Y:S02]  /*1f180*/  ISETP.NE.AND.EX P0, PT, R11, RZ, PT, P0 ;  /* 0x000000ff0b00720c */ /* 0x000fe40003f05300 */
[----:B-1----:R-:W-:-:S05]  /*1f190*/  I2FP.F32.U32 R0, R18 ;  /* 0x0000001200007245 */ /* 0x002fca0000201000 */
[----:B------:R-:W-:-:S04]  /*1f1a0*/  FMUL R0, R0, UR4 ;  /* 0x0000000400007c20 */ /* 0x000fc80008400000 */
[----:B------:R1:W2:Y:S02]  /*1f1b0*/  F2I.U32.TRUNC.NTZ R19, R0 ;  /* 0x0000000000137305 */ /* 0x0002a4000020f000 */
[----:B---34-:R-:W-:Y:S05]  /*1f1c0*/  @!P0 BRA `(.L_x_554) ;  /* 0x0000000000288947 */ /* 0x018fea0003800000 */
[----:B-1----:R-:W0:Y:S02]  /*1f1d0*/  LDC R0, c[0x0][0x634] ;  /* 0x00018d00ff007b82 */ /* 0x002e240000000800 */
[----:B0-----:R-:W-:-:S05]  /*1f1e0*/  IADD3 R3, P0, R23, R0, RZ ;  /* 0x0000000017037210 */ /* 0x001fca0007f1e0ff */
[----:B------:R-:W-:-:S04]  /*1f1f0*/  IMAD.X R13, RZ, RZ, R26, P0 ;  /* 0x000000ffff0d7224 */ /* 0x000fc800000e061a */
[----:B------:R-:W-:-:S04]  /*1f200*/  IMAD.WIDE.U32 R4, R13, R10, RZ ;  /* 0x0000000a0d047225 */ /* 0x000fc800078e00ff */
[----:B------:R-:W-:-:S04]  /*1f210*/  IMAD.WIDE.U32 R6, P0, R3, R11, R4 ;  /* 0x0000000b03067225 */ /* 0x000fc80007800004 */
[----:B------:R-:W-:Y:S01]  /*1f220*/  IMAD.WIDE.U32 R4, R3, R10, RZ ;  /* 0x0000000a03047225 */ /* 0x000fe200078e00ff */
[----:B------:R-:W-:-:S03]  /*1f230*/  MOV R8, R7 ;  /* 0x0000000700087202 */ /* 0x000fc60000000f00 */
[----:B------:R-:W-:Y:S01]  /*1f240*/  IMAD.X R9, RZ, RZ, RZ, P0 ;  /* 0x000000ffff097224 */ /* 0x000fe200000e06ff */
[----:B------:R-:W-:-:S05]  /*1f250*/  IADD3 RZ, P0, R5, R6, RZ ;  /* 0x0000000605ff7210 */ /* 0x000fca0007f1e0ff */
[----:B------:R-:W-:-:S08]  /*1f260*/  IMAD.WIDE.U32.X R8, R13, R11, R8, P0 ;  /* 0x0000000b0d087225 */ /* 0x000fd000000e0408 */
.L_x_554:
[-CC-:B0-----:R-:W-:Y:S01]  /*1f270*/  SHF.R.U64 R28, R8, R12.reuse, R9.reuse ;  /* 0x0000000c081c7219 */ /* 0x181fe20000001209 */
[----:B------:R-:W0:Y:S01]  /*1f280*/  LDC.64 R24, c[0x0][0x640] ;  /* 0x00019000ff187b82 */ /* 0x000e220000000a00 */
[----:B-1----:R-:W-:Y:S01]  /*1f290*/  SHF.R.U32.HI R0, RZ, R12, R9 ;  /* 0x0000000cff007219 */ /* 0x002fe20000011609 */
[----:B------:R-:W-:Y:S01]  /*1f2a0*/  IMAD.MOV.U32 R4, RZ, RZ, R23 ;  /* 0x000000ffff047224 */ /* 0x000fe200078e0017 */
[----:B------:R-:W-:Y:S01]  /*1f2b0*/  IADD3 R3, P0, RZ, -R28, RZ ;  /* 0x8000001cff037210 */ /* 0x000fe20007f1e0ff */
[----:B--2---:R-:W-:Y:S01]  /*1f2c0*/  IMAD.MOV R19, RZ, RZ, -R19 ;  /* 0x000000ffff137224 */ /* 0x004fe200078e0a13 */
[----:B------:R-:W-:Y:S01]  /*1f2d0*/  ULDC UR4, c[0x0][0x154] ;  /* 0x0000550000047ab9 */ /* 0x000fe20000000800 */
[----:B------:R-:W-:Y:S02]  /*1f2e0*/  MOV R7, 0x1 ;  /* 0x0000000100077802 */ /* 0x000fe40000000f00 */
[----:B------:R-:W1:Y:S01]  /*1f2f0*/  LDC R6, c[0x0][0x618] ;  /* 0x00018600ff067b82 */ /* 0x000e620000000800 */
[----:B------:R-:W-:-:S02]  /*1f300*/  IMAD.X R5, RZ, RZ, ~R0, P0 ;  /* 0x000000ffff057224 */ /* 0x000fc400000e0e00 */
[----:B------:R-:W-:Y:S02]  /*1f310*/  IMAD R19, R21, R19, R18 ;  /* 0x0000001315137224 */ /* 0x000fe400078e0212 */
[-C--:B------:R-:W-:Y:S02]  /*1f320*/  IMAD R0, R5, R14.reuse, RZ ;  /* 0x0000000e05007224 */ /* 0x080fe400078e02ff */
[----:B------:R-:W-:Y:S01]  /*1f330*/  IMAD.MOV.U32 R5, RZ, RZ, R26 ;  /* 0x000000ffff057224 */ /* 0x000fe200078e001a */
[----:B------:R-:W2:Y:S01]  /*1f340*/  LDC R8, c[0x0][0x608] ;  /* 0x00018200ff087b82 */ /* 0x000ea20000000800 */
[----:B------:R-:W-:-:S04]  /*1f350*/  IMAD.WIDE.U32 R4, R3, R14, R4 ;  /* 0x0000000e03047225 */ /* 0x000fc800078e0004 */
[----:B------:R-:W-:-:S03]  /*1f360*/  IMAD R3, R3, R15, R0 ;  /* 0x0000000f03037224 */ /* 0x000fc600078e0200 */
[----:B------:R-:W3:Y:S01]  /*1f370*/  LDC R22, c[0x0][0x658] ;  /* 0x00019600ff167b82 */ /* 0x000ee20000000800 */
[----:B------:R-:W-:Y:S01]  /*1f380*/  I2FP.F32.U32 R0, R20 ;  /* 0x0000001400007245 */ /* 0x000fe20000201000 */
[----:B------:R-:W-:Y:S01]  /*1f390*/  IMAD.IADD R3, R5, 0x1, R3 ;  /* 0x0000000105037824 */ /* 0x000fe200078e0203 */
[----:B0-----:R-:W-:Y:S01]  /*1f3a0*/  ISETP.NE.U32.AND P0, PT, R24, RZ, PT ;  /* 0x000000ff1800720c */ /* 0x001fe20003f05070 */
[----:B------:R-:W-:Y:S02]  /*1f3b0*/  IMAD.MOV.U32 R5, RZ, RZ, -0x1 ;  /* 0xffffffffff057424 */ /* 0x000fe400078e00ff */
[----:B------:R-:W-:Y:S02]  /*1f3c0*/  FMUL R0, R0, UR4 ;  /* 0x0000000400007c20 */ /* 0x000fe40008400000 */
[----:B------:R-:W0:Y:S01]  /*1f3d0*/  LDC R15, c[0x0][0x148] ;  /* 0x00005200ff0f7b82 */ /* 0x000e220000000800 */
[----:B-1----:R-:W-:Y:S01]  /*1f3e0*/  SHF.R.U64 R12, R4, R6, R3 ;  /* 0x00000006040c7219 */ /* 0x002fe20000001203 */
[----:B------:R1:W4:Y:S01]  /*1f3f0*/  F2I.U32.TRUNC.NTZ R13, R0 ;  /* 0x00000000000d7305 */ /* 0x000322000020f000 */
[----:B------:R-:W-:-:S02]  /*1f400*/  ISETP.NE.AND.EX P0, PT, R25, RZ, PT, P0 ;  /* 0x000000ff1900720c */ /* 0x000fc40003f05300 */
[----:B------:R-:W-:-:S03]  /*1f410*/  SHF.R.U32.HI R3, RZ, R6, R3 ;  /* 0x00000006ff037219 */ /* 0x000fc60000011603 */
[----:B------:R-:W0:Y:S01]  /*1f420*/  LDC R18, c[0x0][0x600] ;  /* 0x00018000ff127b82 */ /* 0x000e220000000800 */
[-CC-:B--2---:R-:W-:Y:S02]  /*1f430*/  SHF.R.U64 R10, R12, R8.reuse, R3.reuse ;  /* 0x000000080c0a7219 */ /* 0x184fe40000001203 */
[----:B------:R-:W-:-:S05]  /*1f440*/  SHF.R.U32.HI R3, RZ, R8, R3 ;  /* 0x00000008ff037219 */ /* 0x000fca0000011603 */
[----:B------:R-:W2:Y:S01]  /*1f450*/  LDC R23, c[0x0][0x648] ;  /* 0x00019200ff177b82 */ /* 0x000ea20000000800 */
[-C--:B---3--:R-:W-:Y:S02]  /*1f460*/  SHF.L.U32 R4, R5, R22.reuse, RZ ;  /* 0x0000001605047219 */ /* 0x088fe400000006ff */
[-CC-:B------:R-:W-:Y:S02]  /*1f470*/  SHF.R.U64 R14, R10, R22.reuse, R3.reuse ;  /* 0x000000160a0e7219 */ /* 0x180fe40000001203 */
[----:B------:R-:W-:Y:S02]  /*1f480*/  SHF.R.U32.HI R5, RZ, R22, R3 ;  /* 0x00000016ff057219 */ /* 0x000fe40000011603 */
[----:B------:R-:W-:Y:S01]  /*1f490*/  LOP3.LUT R21, RZ, R4, RZ, 0x33, !PT ;  /* 0x00000004ff157212 */ /* 0x000fe200078e33ff */
[----:B------:R-:W3:Y:S01]  /*1f4a0*/  LDC R26, c[0x0][0x638] ;  /* 0x00018e00ff1a7b82 */ /* 0x000ee20000000800 */
[----:B------:R-:W-:Y:S01]  /*1f4b0*/  SHF.L.U32 R22, R7, R22, RZ ;  /* 0x0000001607167219 */ /* 0x000fe200000006ff */
[----:B------:R-:W-:-:S06]  /*1f4c0*/  IMAD.MOV.U32 R4, RZ, RZ, R14 ;  /* 0x000000ffff047224 */ /* 0x000fcc00078e000e */
[----:B------:R-:W0:Y:S01]  /*1f4d0*/  LDC R27, c[0x0][0x610] ;  /* 0x00018400ff1b7b82 */ /* 0x000e220000000800 */
[----:B-1--4-:R-:W-:Y:S05]  /*1f4e0*/  @!P0 BRA `(.L_x_555) ;  /* 0x0000000000288947 */ /* 0x012fea0003800000 */
        /* <DEDUP_REMOVED lines=10> */
.L_x_555:
[----:B------:R-:W1:Y:S01]  /*1f590*/  LDC R3, c[0x0][0x65c] ;  /* 0x00019700ff037b82 */ /* 0x000e620000000800 */
[----:B--2---:R-:W-:Y:S01]  /*1f5a0*/  SHF.R.U64 R0, R4, R23, R5 ;  /* 0x0000001704007219 */ /* 0x004fe20000001205 */
[----:B0-----:R-:W-:Y:S01]  /*1f5b0*/  VIADD R7, R18, 0xffffffff ;  /* 0xffffffff12077836 */ /* 0x001fe20000000000 */
[----:B------:R-:W-:Y:S01]  /*1f5c0*/  LOP3.LUT R5, R10, R21, RZ, 0xc0, !PT ;  /* 0x000000150a057212 */ /* 0x000fe200078ec0ff */
[----:B------:R-:W-:Y:S01]  /*1f5d0*/  IMAD.MOV R13, RZ, RZ, -R13 ;  /* 0x000000ffff0d7224 */ /* 0x000fe200078e0a0d */
[----:B------:R-:W-:Y:S02]  /*1f5e0*/  R2UR UR5, R28 ;  /* 0x000000001c0572ca */ /* 0x000fe400000e0000 */
[----:B------:R-:W-:Y:S02]  /*1f5f0*/  LOP3.LUT R12, R12, R7, RZ, 0xc0, !PT ;  /* 0x000000070c0c7212 */ /* 0x000fe400078ec0ff */
[----:B-1----:R-:W-:Y:S02]  /*1f600*/  ISETP.NE.AND P0, PT, R3, 0x1, PT ;  /* 0x000000010300780c */ /* 0x002fe40003f05270 */
[----:B------:R-:W-:Y:S01]  /*1f610*/  IADD3 R3, -R0, RZ, RZ ;  /* 0x000000ff00037210 */ /* 0x000fe20007ffe1ff */
[----:B------:R-:W-:-:S04]  /*1f620*/  IMAD R0, R22, R0, R5 ;  /* 0x0000000016007224 */ /* 0x000fc800078e0205 */
[----:B---3--:R-:W-:-:S04]  /*1f630*/  IMAD R3, R3, R26, R14 ;  /* 0x0000001a03037224 */ /* 0x008fc800078e020e */
[----:B------:R-:W-:Y:S02]  /*1f640*/  IMAD R3, R3, R18, R12 ;  /* 0x0000001203037224 */ /* 0x000fe400078e020c */
[----:B------:R-:W-:-:S04]  /*1f650*/  @P0 IMAD R19, R15, R13, R20 ;  /* 0x0000000d0f130224 */ /* 0x000fc800078e0214 */
[----:B------:R-:W-:-:S05]  /*1f660*/  IMAD R0, R0, R27, R19 ;  /* 0x0000001b00007224 */ /* 0x000fca00078e0213 */
[----:B------:R-:W-:Y:S02]  /*1f670*/  SEL R4, R3, R0, !P0 ;  /* 0x0000000003047207 */ /* 0x000fe40004000000 */
[----:B------:R-:W-:Y:S01]  /*1f680*/  SEL R0, R0, R3, !P0 ;  /* 0x0000000300007207 */ /* 0x000fe20004000000 */
[----:B------:R-:W-:Y:S01]  /*1f690*/  IMAD.U32 R3, RZ, RZ, UR5 ;  /* 0x00000005ff037e24 */ /* 0x000fe2000f8e00ff */
[----:B------:R-:W-:Y:S02]  /*1f6a0*/  R2UR UR4, R4 ;  /* 0x00000000040472ca */ /* 0x000fe400000e0000 */
[----:B------:R-:W-:Y:S01]  /*1f6b0*/  R2UR UR6, R0 ;  /* 0x00000000000672ca */ /* 0x000fe200000e0000 */
[----:B------:R-:W-:Y:S01]  /*1f6c0*/  IMAD.MOV.U32 R0, RZ, RZ, 0x1 ;  /* 0x00000001ff007424 */ /* 0x000fe200078e00ff */
[----:B------:R1:W-:Y:S09]  /*1f6d0*/  STL [R1+0x110], R3 ;  /* 0x0001100301007387 */ /* 0x0003f20000100800 */
[----:B------:R-:W-:-:S07]  /*1f6e0*/  IMAD.U32 R18, RZ, RZ, UR4 ;  /* 0x00000004ff127e24 */ /* 0x000fce000f8e00ff */
.L_x_553:
[----:B------:R-:W-:Y:S01]  /*1f6f0*/  LOP3.LUT P0, RZ, R0, 0xff, RZ, 0xc0, !PT ;  /* 0x000000ff00ff7812 */ /* 0x000fe2000780c0ff */
[----:B------:R-:W-:-:S12]  /*1f700*/  IMAD.U32 R19, RZ, RZ, UR6 ;  /* 0x00000006ff137e24 */ /* 0x000fd8000f8e00ff */
[----:B------:R-:W-:Y:S05]  /*1f710*/  @P0 BRA `(.L_x_556) ;  /* 0xfffffe1c00200947 */ /* 0x000fea000383ffff */
[----:B------:R-:W-:Y:S05]  /*1f720*/  EXIT ;  /* 0x000000000000794d */ /* 0x000fea0003800000 */
.L_x_7:
[----:B------:R-:W2:Y:S01]  /*1f730*/  LDL R163, [R1+0x120] ;  /* 0x0001200001a37983 */ /* 0x000ea20000100800 */
[----:B------:R-:W-:-:S03]  /*1f740*/  ULDC.64 UR4, c[0x0][0x650] ;  /* 0x0001940000047ab9 */ /* 0x000fc60000000a00 */
[----:B------:R-:W3:Y:S01]  /*1f750*/  LDL R162, [R1+0x11c] ;  /* 0x00011c0001a27983 */ /* 0x000ee20000100800 */
[----:B------:R-:W-:Y:S01]  /*1f760*/  PRMT R6, RZ, 0x7610, R6 ;  /* 0x00007610ff067816 */ /* 0x000fe20000000006 */
[----:B------:R-:W-:Y:S01]  /*1f770*/  IMAD.MOV.U32 R4, RZ, RZ, -0x1 ;  /* 0xffffffffff047424 */ /* 0x000fe200078e00ff */
[----:B------:R-:W-:Y:S01]  /*1f780*/  MOV R10, 0xffffffff ;  /* 0xffffffff000a7802 */ /* 0x000fe20000000f00 */
[----:B------:R-:W-:Y:S01]  /*1f790*/  IMAD.MOV.U32 R5, RZ, RZ, -0x1 ;  /* 0xffffffffff057424 */ /* 0x000fe200078e00ff */
[----:B--2---:R-:W-:-:S04]  /*1f7a0*/  ISETP.GE.U32.AND P0, PT, R163, UR4, PT ;  /* 0x00000004a3007c0c */ /* 0x004fc8000bf06070 */
[----:B---3--:R-:W-:-:S13]  /*1f7b0*/  ISETP.GE.U32.AND.EX P0, PT, R162, UR5, PT, P0 ;  /* 0x00000005a2007c0c */ /* 0x008fda000bf06100 */
[----:B------:R-:W-:Y:S05]  /*1f7c0*/  @P0 BRA `(.L_x_557) ;  /* 0x0000000400340947 */ /* 0x000fea0003800000 */
        /* <DEDUP_REMOVED lines=18> */
.L_x_558:
[----:B------:R-:W1:Y:S01]  /*1f8f0*/  LDC.64 R20, c[0x0][0x640] ;  /* 0x00019000ff147b82 */ /* 0x000e620000000a00 */
[-CC-:B------:R-:W-:Y:S02]  /*1f900*/  SHF.R.U64 R14, R8, R10.reuse, R9.reuse ;  /* 0x0000000a080e7219 */ /* 0x180fe40000001209 */
[----:B------:R-:W-:Y:S02]  /*1f910*/  SHF.R.U32.HI R4, RZ, R10, R9 ;  /* 0x0000000aff047219 */ /* 0x000fe40000011609 */
[----:B------:R-:W-:-:S03]  /*1f920*/  IADD3 R7, P0, RZ, -R14, RZ ;  /* 0x8000000eff077210 */ /* 0x000fc60007f1e0ff */
[----:B------:R-:W2:Y:S02]  /*1f930*/  LDC R8, c[0x0][0x618] ;  /* 0x00018600ff087b82 */ /* 0x000ea40000000800 */
[----:B------:R-:W-:Y:S01]  /*1f940*/  IMAD.X R5, RZ, RZ, ~R4, P0 ;  /* 0x000000ffff057224 */ /* 0x000fe200000e0e04 */
[----:B------:R-:W-:-:S03]  /*1f950*/  MOV R4, R163 ;  /* 0x000000a300047202 */ /* 0x000fc60000000f00 */
[-C--:B------:R-:W-:Y:S02]  /*1f960*/  IMAD R6, R5, R16.reuse, RZ ;  /* 0x0000001005067224 */ /* 0x080fe400078e02ff */
[----:B------:R-:W3:Y:S01]  /*1f970*/  LDC R18, c[0x0][0x608] ;  /* 0x00018200ff127b82 */ /* 0x000ee20000000800 */
[----:B------:R-:W-:Y:S02]  /*1f980*/  IMAD.MOV.U32 R5, RZ, RZ, R162 ;  /* 0x000000ffff057224 */ /* 0x000fe400078e00a2 */
[----:B------:R-:W-:-:S05]  /*1f990*/  IMAD.WIDE.U32 R4, R7, R16, R4 ;  /* 0x0000001007047225 */ /* 0x000fca00078e0004 */
[----:B------:R-:W4:Y:S01]  /*1f9a0*/  LDC R19, c[0x0][0x658] ;  /* 0x00019600ff137b82 */ /* 0x000f220000000800 */
[----:B------:R-:W-:Y:S01]  /*1f9b0*/  IMAD R7, R7, R17, R6 ;  /* 0x0000001107077224 */ /* 0x000fe200078e0206 */
[----:B-1----:R-:W-:Y:S01]  /*1f9c0*/  ISETP.NE.U32.AND P0, PT, R20, RZ, PT ;  /* 0x000000ff1400720c */ /* 0x002fe20003f05070 */
[----:B------:R-:W-:Y:S02]  /*1f9d0*/  IMAD.MOV.U32 R6, RZ, RZ, -0x1 ;  /* 0xffffffffff067424 */ /* 0x000fe400078e00ff */
[----:B------:R-:W-:Y:S01]  /*1f9e0*/  IMAD.IADD R5, R5, 0x1, R7 ;  /* 0x0000000105057824 */ /* 0x000fe200078e0207 */
[----:B------:R-:W-:Y:S02]  /*1f9f0*/  ISETP.NE.AND.EX P0, PT, R21, RZ, PT, P0 ;  /* 0x000000ff1500720c */ /* 0x000fe40003f05300 */
[----:B------:R-:W1:Y:S02]  /*1fa00*/  LDC R17, c[0x0][0x600] ;  /* 0x00018000ff117b82 */ /* 0x000e640000000800 */
[----:B--2---:R-:W-:-:S02]  /*1fa10*/  SHF.R.U64 R10, R4, R8, R5 ;  /* 0x00000008040a7219 */ /* 0x004fc40000001205 */
[----:B------:R-:W-:-:S04]  /*1fa20*/  SHF.R.U32.HI R5, RZ, R8, R5 ;  /* 0x00000008ff057219 */ /* 0x000fc80000011605 */
[----:B------:R-:W2:Y:S01]  /*1fa30*/  LDC R22, c[0x0][0x648] ;  /* 0x00019200ff167b82 */ /* 0x000ea20000000800 */
[-CC-:B---3--:R-:W-:Y:S02]  /*1fa40*/  SHF.R.U64 R15, R10, R18.reuse, R5.reuse ;  /* 0x000000120a0f7219 */ /* 0x188fe40000001205 */
[----:B------:R-:W-:Y:S01]  /*1fa50*/  SHF.R.U32.HI R4, RZ, R18, R5 ;  /* 0x00000012ff047219 */ /* 0x000fe20000011605 */
[----:B------:R-:W-:-:S04]  /*1fa60*/  IMAD.MOV.U32 R18, RZ, RZ, 0x1 ;  /* 0x00000001ff127424 */ /* 0x000fc800078e00ff */
[----:B0-----:R-:W0:Y:S01]  /*1fa70*/  LDC R23, c[0x0][0x638] ;  /* 0x00018e00ff177b82 */ /* 0x001e220000000800 */
[-CC-:B----4-:R-:W-:Y:S02]  /*1fa80*/  SHF.R.U64 R16, R15, R19.reuse, R4.reuse ;  /* 0x000000130f107219 */ /* 0x190fe40000001204 */
[-C--:B------:R-:W-:Y:S02]  /*1fa90*/  SHF.L.U32 R6, R6, R19.reuse, RZ ;  /* 0x0000001306067219 */ /* 0x080fe400000006ff */
[----:B------:R-:W-:Y:S01]  /*1faa0*/  SHF.R.U32.HI R5, RZ, R19, R4 ;  /* 0x00000013ff057219 */ /* 0x000fe20000011604 */
[----:B------:R-:W-:Y:S01]  /*1fab0*/  IMAD.MOV.U32 R4, RZ, RZ, R16 ;  /* 0x000000ffff047224 */ /* 0x000fe200078e0010 */
[----:B------:R-:W-:Y:S01]  /*1fac0*/  LOP3.LUT R24, RZ, R6, RZ, 0x33, !PT ;  /* 0x00000006ff187212 */ /* 0x000fe200078e33ff */
[----:B------:R-:W3:Y:S01]  /*1fad0*/  LDC R25, c[0x0][0x610] ;  /* 0x00018400ff197b82 */ /* 0x000ee20000000800 */
[----:B------:R-:W-:Y:S05]  /*1fae0*/  @!P0 BRA `(.L_x_559) ;  /* 0x0000000000288947 */ /* 0x000fea0003800000 */
[----:B------:R-:W4:Y:S02]  /*1faf0*/  LDC R9, c[0x0][0x64c] ;  /* 0x00019300ff097b82 */ /* 0x000f240000000800 */
[----:B----4-:R-:W-:-:S05]  /*1fb00*/  IADD3 R9, P0, R16, R9, RZ ;  /* 0x0000000910097210 */ /* 0x010fca0007f1e0ff */
[----:B------:R-:W-:-:S04]  /*1fb10*/  IMAD.X R13, RZ, RZ, R5, P0 ;  /* 0x000000ffff0d7224 */ /* 0x000fc800000e0605 */
[----:B------:R-:W-:-:S04]  /*1fb20*/  IMAD.WIDE.U32 R4, R13, R20, RZ ;  /* 0x000000140d047225 */ /* 0x000fc800078e00ff */
[----:B------:R-:W-:-:S04]  /*1fb30*/  IMAD.WIDE.U32 R6, P0, R9, R21, R4 ;  /* 0x0000001509067225 */ /* 0x000fc80007800004 */
[----:B------:R-:W-:Y:S01]  /*1fb40*/  IMAD.WIDE.U32 R4, R9, R20, RZ ;  /* 0x0000001409047225 */ /* 0x000fe200078e00ff */
[----:B------:R-:W-:-:S03]  /*1fb50*/  IADD3.X R9, RZ, RZ, RZ, P0, !PT ;  /* 0x000000ffff097210 */ /* 0x000fc600007fe4ff */
[----:B------:R-:W-:Y:S01]  /*1fb60*/  IMAD.MOV.U32 R8, RZ, RZ, R7 ;  /* 0x000000ffff087224 */ /* 0x000fe200078e0007 */
[----:B------:R-:W-:-:S05]  /*1fb70*/  IADD3 RZ, P0, R5, R6, RZ ;  /* 0x0000000605ff7210 */ /* 0x000fca0007f1e0ff */
[----:B------:R-:W-:-:S08]  /*1fb80*/  IMAD.WIDE.U32.X R4, R13, R21, R8, P0 ;  /* 0x000000150d047225 */ /* 0x000fd000000e0408 */
.L_x_559:
[----:B------:R-:W4:Y:S01]  /*1fb90*/  LDC R6, c[0x0][0x65c] ;  /* 0x00019700ff067b82 */ /* 0x000f220000000800 */
[----:B--2---:R-:W-:Y:S01]  /*1fba0*/  SHF.R.U64 R4, R4, R22, R5 ;  /* 0x0000001604047219 */ /* 0x004fe20000001205 */
[----:B-1----:R-:W-:Y:S01]  /*1fbb0*/  VIADD R7, R17, 0xffffffff ;  /* 0xffffffff11077836 */ /* 0x002fe20000000000 */
[----:B------:R-:W-:Y:S02]  /*1fbc0*/  SHF.L.U32 R18, R18, R19, RZ ;  /* 0x0000001312127219 */ /* 0x000fe400000006ff */
[----:B------:R-:W-:Y:S01]  /*1fbd0*/  LOP3.LUT R3, R15, R24, RZ, 0xc0, !PT ;  /* 0x000000180f037212 */ /* 0x000fe200078ec0ff */
[----:B------:R-:W-:Y:S01]  /*1fbe0*/  IMAD.MOV R5, RZ, RZ, -R4 ;  /* 0x000000ffff057224 */ /* 0x000fe200078e0a04 */
[----:B------:R-:W-:Y:S01]  /*1fbf0*/  LOP3.LUT R7, R10, R7, RZ, 0xc0, !PT ;  /* 0x000000070a077212 */ /* 0x000fe200078ec0ff */
[----:B------:R-:W-:Y:S02]  /*1fc00*/  IMAD.MOV.U32 R10, RZ, RZ, R14 ;  /* 0x000000ffff0a7224 */ /* 0x000fe400078e000e */
[----:B------:R-:W-:Y:S01]  /*1fc10*/  IMAD R3, R18, R4, R3 ;  /* 0x0000000412037224 */ /* 0x000fe200078e0203 */
[----:B----4-:R-:W-:Y:S01]  /*1fc20*/  ISETP.NE.AND P0, PT, R6, 0x1, PT ;  /* 0x000000010600780c */ /* 0x010fe20003f05270 */
[----:B------:R-:W-:-:S12]  /*1fc30*/  IMAD.MOV.U32 R6, RZ, RZ, 0x1 ;  /* 0x00000001ff067424 */ /* 0x000fd800078e00ff */
[----:B------:R-:W-:Y:S02]  /*1fc40*/  @P0 IMAD R0, R11, R12, R2 ;  /* 0x0000000c0b000224 */ /* 0x000fe400078e0202 */
[----:B0-----:R-:W-:Y:S02]  /*1fc50*/  IMAD R2, R5, R23, R16 ;  /* 0x0000001705027224 */ /* 0x001fe400078e0210 */
[----:B---3--:R-:W-:Y:S02]  /*1fc60*/  IMAD R0, R3, R25, R0 ;  /* 0x0000001903007224 */ /* 0x008fe400078e0200 */
[----:B------:R-:W-:-:S05]  /*1fc70*/  IMAD R3, R2, R17, R7 ;  /* 0x0000001102037224 */ /* 0x000fca00078e0207 */
[----:B------:R-:W-:Y:S02]  /*1fc80*/  SEL R5, R3, R0, !P0 ;  /* 0x0000000003057207 */ /* 0x000fe40004000000 */
[----:B------:R-:W-:-:S07]  /*1fc90*/  SEL R4, R0, R3, !P0 ;  /* 0x0000000300047207 */ /* 0x000fce0004000000 */
.L_x_557:
[----:B------:R-:W-:-:S08]  /*1fca0*/  NOP ;  /* 0x0000000000007918 */ /* 0x000fd00000000000 */
[----:B0-----:R-:W0:-:S00]  /*1fcb0*/  USETMAXREG.DEALLOC.CTAPOOL 0x18 ;  /* 0x00000018000079c8 */ /* 0x001e0000080e0500 */
[----:B------:R-:W-:-:S13]  /*1fcc0*/  ISETP.NE.AND P0, PT, RZ, UR8, PT ;  /* 0x00000008ff007c0c */ /* 0x000fda000bf05270 */
[----:B------:R-:W-:Y:S05]  /*1fcd0*/  @P0 EXIT ;  /* 0x000000000000094d */ /* 0x000fea0003800000 */
[----:B0-----:R-:W-:Y:S01]  /*1fce0*/  LOP3.LUT P0, RZ, R6, 0xff, RZ, 0xc0, !PT ;  /* 0x000000ff06ff7812 */ /* 0x001fe2000780c0ff */
[----:B------:R-:W-:Y:S01]  /*1fcf0*/  IMAD.MOV.U32 R0, RZ, RZ, 0x1 ;  /* 0x00000001ff007424 */ /* 0x000fe200078e00ff */
[----:B------:R-:W-:-:S11]  /*1fd00*/  MOV R6, RZ ;  /* 0x000000ff00067202 */ /* 0x000fd60000000f00 */
[----:B------:R-:W-:Y:S05]  /*1fd10*/  @!P0 BRA `(.L_x_560) ;  /* 0x0000000c00608947 */ /* 0x000fea0003800000 */
[----:B------:R-:W2:Y:S01]  /*1fd20*/  LDL R2, [R1+0x10c] ;  /* 0x00010c0001027983 */ /* 0x000ea20000100800 */
[----:B------:R-:W0:Y:S01]  /*1fd30*/  LDC R0, c[0x0][0x28c] ;  /* 0x0000a300ff007b82 */ /* 0x000e220000000800 */
[----:B------:R-:W-:Y:S01]  /*1fd40*/  ULDC UR5, c[0x0][0x658] ;  /* 0x0001960000057ab9 */ /* 0x000fe20000000800 */
[----:B------:R-:W-:Y:S01]  /*1fd50*/  UMOV UR7, 0xffffffff ;  /* 0xffffffff00077882 */ /* 0x000fe20000000000 */
[----:B------:R-:W1:Y:S01]  /*1fd60*/  S2R R16, SR_CgaCtaId ;  /* 0x0000000000107919 */ /* 0x000e620000008800 */
[----:B------:R-:W-:Y:S01]  /*1fd70*/  ULDC UR6, c[0x0][0xc] ;  /* 0x0000030000067ab9 */ /* 0x000fe20000000800 */
[----:B------:R-:W-:Y:S01]  /*1fd80*/  UMOV UR9, 0x1 ;  /* 0x0000000100097882 */ /* 0x000fe20000000000 */
[----:B------:R-:W-:Y:S01]  /*1fd90*/  BSSY B0, `(.L_x_560) ;  /* 0x00000d0000007945 */ /* 0x000fe20003800000 */
[----:B------:R-:W-:Y:S01]  /*1fda0*/  USHF.L.U32 UR18, UR9, UR5, URZ ;  /* 0x0000000509127299 */ /* 0x000fe2000800063f */
[----:B------:R-:W-:Y:S01]  /*1fdb0*/  IMAD.MOV.U32 R9, RZ, RZ, 0x1 ;  /* 0x00000001ff097424 */ /* 0x000fe200078e00ff */
[----:B------:R-:W-:Y:S01]  /*1fdc0*/  ULDC UR4, c[0x0][0x600] ;  /* 0x0001800000047ab9 */ /* 0x000fe20000000800 */
[----:B------:R-:W-:Y:S01]  /*1fdd0*/  IMAD.MOV.U32 R6, RZ, RZ, RZ ;  /* 0x000000ffff067224 */ /* 0x000fe200078e00ff */
[----:B------:R-:W-:Y:S01]  /*1fde0*/  UIADD3 UR4, UR4, -0x1, URZ ;  /* 0xffffffff04047890 */ /* 0x000fe2000fffe03f */
[----:B------:R-:W-:Y:S01]  /*1fdf0*/  ULDC.64 UR22, c[0x0][0x198] ;  /* 0x0000660000167ab9 */ /* 0x000fe20000000a00 */
[----:B0-----:R-:W-:-:S05]  /*1fe00*/  VIADD R0, R0, 0x3f ;  /* 0x0000003f00007836 */ /* 0x001fca0000000000 */
[----:B------:R-:W-:-:S04]  /*1fe10*/  SHF.R.S32.HI R3, RZ, 0x1f, R0 ;  /* 0x0000001fff037819 */ /* 0x000fc80000011400 */
[----:B------:R-:W-:Y:S01]  /*1fe20*/  LEA.HI R3, R3, R0, RZ, 0x6 ;  /* 0x0000000003037211 */ /* 0x000fe200078f30ff */
[----:B------:R-:W-:Y:S01]  /*1fe30*/  IMAD.MOV.U32 R0, RZ, RZ, 0x1 ;  /* 0x00000001ff007424 */ /* 0x000fe200078e00ff */
[----:B-1----:R-:W-:Y:S02]  /*1fe40*/  LOP3.LUT R16, R16, 0x1, RZ, 0xc0, !PT ;  /* 0x0000000110107812 */ /* 0x002fe400078ec0ff */
[----:B------:R-:W-:-:S05]  /*1fe50*/  SHF.R.S32.HI R7, RZ, 0x6, R3 ;  /* 0x00000006ff077819 */ /* 0x000fca0000011403 */
[----:B------:R-:W-:Y:S01]  /*1fe60*/  VIADD R17, R7, 0x1 ;  /* 0x0000000107117836 */ /* 0x000fe20000000000 */
[----:B--2---:R-:W-:-:S13]  /*1fe70*/  R2UR UR8, R2 ;  /* 0x00000000020872ca */ /* 0x004fda00000e0000 */
[----:B------:R-:W-:Y:S02]  /*1fe80*/  ULOP3.LUT UR24, UR8, 0x2, URZ, 0xfc, !UPT ;  /* 0x0000000208187892 */ /* 0x000fe4000f8efc3f */
[----:B------:R-:W-:-:S03]  /*1fe90*/  USHF.L.U32 UR8, UR7, UR5, URZ ;  /* 0x0000000507087299 */ /* 0x000fc6000800063f */
[----:B------:R-:W-:Y:S01]  /*1fea0*/  ULDC UR7, c[0x0][0x10] ;  /* 0x0000040000077ab9 */ /* 0x000fe20000000800 */
[----:B------:R-:W-:Y:S01]  /*1feb0*/  ULDC UR5, c[0x0][0x14] ;  /* 0x0000050000057ab9 */ /* 0x000fe20000000800 */
[----:B------:R-:W-:Y:S02]  /*1fec0*/  UIMAD.WIDE.U32 UR6, UR6, UR7, URZ ;  /* 0x00000007060672a5 */ /* 0x000fe4000f8e003f */
[----:B------:R-:W-:Y:S02]  /*1fed0*/  ULOP3.LUT UR17, URZ, UR8, URZ, 0x33, !UPT ;  /* 0x000000083f117292 */ /* 0x000fe4000f8e333f */
[----:B------:R-:W-:Y:S02]  /*1fee0*/  UIMAD.WIDE.U32 UR20, UR6, UR5, URZ ;  /* 0x00000005061472a5 */ /* 0x000fe4000f8e003f */
[----:B------:R-:W-:-:S04]  /*1fef0*/  UIMAD UR13, UR7, UR5, URZ ;  /* 0x00000005070d72a4 */ /* 0x000fc8000f8e023f */
[----:B------:R-:W-:-:S12]  /*1ff00*/  UIADD3 UR13, UR21, UR13, URZ ;  /* 0x0000000d150d7290 */ /* 0x000fd8000fffe03f */
.L_x_571:
[----:B------:R-:W-:-:S03]  /*1ff10*/  UMOV UR5, 0xffffffff ;  /* 0xffffffff00057882 */ /* 0x000fc60000000000 */
[----:B------:R-:W-:Y:S05]  /*1ff20*/  BRA.DIV UR5, `(.L_x_561) ;  /* 0x0000000e05b07947 */ /* 0x000fea000b800000 */
[----:B------:R-:W-:-:S13]  /*1ff30*/  ELECT P6, URZ, PT ;  /* 0x00000000003f782f */ /* 0x000fda00038c0000 */
.L_x_581:
[----:B------:R-:W0:Y:S01]  /*1ff40*/  LDC R2, c[0x0][0x28c] ;  /* 0x0000a300ff027b82 */ /* 0x000e220000000800 */
[----:B------:R-:W-:Y:S01]  /*1ff50*/  BSSY B1, `(.L_x_562) ;  /* 0x000003c000017945 */ /* 0x000fe20003800000 */
[----:B0-----:R-:W-:-:S13]  /*1ff60*/  ISETP.LT.OR P6, PT, R2, 0x1, !P6 ;  /* 0x000000010200780c */ /* 0x001fda00077c1670 */
[----:B------:R-:W-:Y:S05]  /*1ff70*/  @P6 BRA `(.L_x_563) ;  /* 0x0000000000e46947 */ /* 0x000fea0003800000 */
[----:B------:R-:W-:Y:S01]  /*1ff80*/  LEA R5, R5, R16, 0x1 ;  /* 0x0000001005057211 */ /* 0x000fe200078e08ff */
[----:B------:R-:W-:Y:S02]  /*1ff90*/  IMAD R4, R4, 0x180, RZ ;  /* 0x0000018004047824 */ /* 0x000fe400078e02ff */
[----:B------:R-:W-:Y:S02]  /*1ffa0*/  IMAD.MOV.U32 R14, RZ, RZ, RZ ;  /* 0x000000ffff0e7224 */ /* 0x000fe400078e00ff */
[----:B------:R-:W-:Y:S02]  /*1ffb0*/  IMAD R5, R5, 0x58, RZ ;  /* 0x0000005805057824 */ /* 0x000fe400078e02ff */
[----:B------:R-:W-:Y:S02]  /*1ffc0*/  IMAD.MOV.U32 R3, RZ, RZ, R17 ;  /* 0x000000ffff037224 */ /* 0x000fe400078e0011 */
[----:B------:R-:W-:Y:S02]  /*1ffd0*/  IMAD.MOV.U32 R2, RZ, RZ, R0 ;  /* 0x000000ffff027224 */ /* 0x000fe400078e0000 */
[----:B------:R-:W-:-:S07]  /*1ffe0*/  IMAD.MOV.U32 R11, RZ, RZ, R6 ;  /* 0x000000ffff0b7224 */ /* 0x000fce00078e0006 */
.L_x_566:
[----:B------:R-:W0:Y:S01]  /*1fff0*/  S2R R13, SR_CgaCtaId ;  /* 0x00000000000d7919 */ /* 0x000e220000008800 */
[----:B------:R-:W-:-:S04]  /*20000*/  MOV R8, 0x400 ;  /* 0x0000040000087802 */ /* 0x000fc80000000f00 */
[----:B0-----:R-:W-:Y:S02]  /*20010*/  LEA R8, R13, R8, 0x18 ;  /* 0x000000080d087211 */ /* 0x001fe400078ec0ff */
[----:B------:R-:W-:-:S03]  /*20020*/  SHF.L.U32 R13, R2, 0x1f, RZ ;  /* 0x0000001f020d7819 */ /* 0x000fc600000006ff */
[----:B------:R-:W-:-:S04]  /*20030*/  IMAD R12, R11, 0x8, R8 ;  /* 0x000000080b0c7824 */ /* 0x000fc800078e0208 */
[----:B------:R-:W0:Y:S02]  /*20040*/  SYNCS.PHASECHK.TRANS64.TRYWAIT P0, [R12+URZ+0x18], R13 ;  /* 0x0000180d0c0075a7 */ /* 0x000e24000800017f */
[----:B0-----:R-:W-:Y:S05]  /*20050*/  @!P0 BRA `(.L_x_564) ;  /* 0x0000000c00848947 */ /* 0x001fea0003800000 */
.L_x_582:
[----:B------:R-:W1:Y:S01]  /*20060*/  S2R R15, SR_TID.X ;  /* 0x00000000000f7919 */ /* 0x000e620000002100 */
[----:B------:R-:W-:-:S04]  /*20070*/  UPRMT UR5, UR24, 0x9910, URZ ;  /* 0x0000991018057896 */ /* 0x000fc8000800003f */
[----:B------:R-:W-:Y:S01]  /*20080*/  UISETP.NE.AND UP0, UPT, UR5, 0x2, UPT ;  /* 0x000000020500788c */ /* 0x000fe2000bf05270 */
[----:B-1----:R-:W-:-:S13]  /*20090*/  LOP3.LUT P0, RZ, R15, 0x7f, RZ, 0xc0, !PT ;  /* 0x0000007f0fff7812 */ /* 0x002fda000780c0ff */
[----:B0-----:R-:W0:Y:S02]  /*200a0*/  @!P0 LDC R13, c[0x0][0x500] ;  /* 0x00014000ff0d8b82 */ /* 0x001e240000000800 */
[----:B0-----:R0:W-:Y:S01]  /*200b0*/  @!P0 SYNCS.ARRIVE.TRANS64 RZ, [R12+URZ], R13 ;  /* 0x0000000d0cff89a7 */ /* 0x0011e2000800003f */
[----:B------:R-:W-:-:S13]  /*200c0*/  PLOP3.LUT P0, PT, PT, PT, UP0, 0x80, 0x0 ;  /* 0x000000000000781c */ /* 0x000fda0003f0f008 */
[----:B0-----:R-:W-:Y:S05]  /*200d0*/  @P0 BRA `(.L_x_565) ;  /* 0x0000000000040947 */ /* 0x001fea0003800000 */
[----:B------:R-:W-:Y:S01]  /*200e0*/  BPT.TRAP 0x1 ;  /* 0x000000040000795c */ /* 0x000fe20000300000 */
.L_x_565:
[----:B------:R-:W-:Y:S01]  /*200f0*/  LEA R13, R11, R16, 0x1 ;  /* 0x000000100b0d7211 */ /* 0x000fe200078e08ff */
[----:B------:R-:W-:Y:S01]  /*20100*/  VIADD R3, R3, 0xffffffff ;  /* 0xffffffff03037836 */ /* 0x000fe20000000000 */
[----:B------:R-:W-:Y:S01]  /*20110*/  R2UR UR9, R12 ;  /* 0x000000000c0972ca */ /* 0x000fe200000e0000 */
[--C-:B------:R-:W-:Y:S01]  /*20120*/  IMAD R12, R11, 0xc000, R8.reuse ;  /* 0x0000c0000b0c7824 */ /* 0x100fe200078e0208 */
[----:B------:R-:W-:Y:S01]  /*20130*/  UIADD3 UR6, UP0, UR22, 0xf0, URZ ;  /* 0x000000f016067890 */ /* 0x000fe2000ff1e03f */
[----:B------:R-:W-:Y:S01]  /*20140*/  IMAD R13, R13, 0x1600, RZ ;  /* 0x000016000d0d7824 */ /* 0x000fe200078e02ff */
[----:B------:R-:W-:Y:S01]  /*20150*/  R2UR UR11, R4 ;  /* 0x00000000040b72ca */ /* 0x000fe200000e0000 */
[----:B------:R-:W-:Y:S01]  /*20160*/  UIADD3 UR26, UP1, UR22, 0x1f0, URZ ;  /* 0x000001f0161a7890 */ /* 0x000fe2000ff3e03f */
[----:B------:R-:W-:Y:S01]  /*20170*/  R2UR UR5, R12 ;  /* 0x000000000c0572ca */ /* 0x000fe200000e0000 */
[----:B------:R-:W-:Y:S01]  /*20180*/  IMAD R13, R13, 0x2, R8 ;  /* 0x000000020d0d7824 */ /* 0x000fe200078e0208 */
[----:B------:R-:W-:Y:S01]  /*20190*/  R2UR UR10, R14 ;  /* 0x000000000e0a72ca */ /* 0x000fe200000e0000 */
[----:B------:R-:W-:Y:S01]  /*201a0*/  UIADD3.X UR7, URZ, UR23, URZ, UP0, !UPT ;  /* 0x000000173f077290 */ /* 0x000fe200087fe43f */
[----:B------:R-:W-:Y:S01]  /*201b0*/  R2UR UR12, R10 ;  /* 0x000000000a0c72ca */ /* 0x000fe200000e0000 */
[----:B------:R-:W-:Y:S01]  /*201c0*/  VIADD R11, R11, 0x1 ;  /* 0x000000010b0b7836 */ /* 0x000fe20000000000 */
[----:B------:R-:W-:Y:S01]  /*201d0*/  R2UR UR8, R13 ;  /* 0x000000000d0872ca */ /* 0x000fe200000e0000 */
[----:B------:R-:W-:Y:S01]  /*201e0*/  UIADD3.X UR27, URZ, UR23, URZ, UP1, !UPT ;  /* 0x000000173f1b7290 */ /* 0x000fe20008ffe43f */
[----:B------:R-:W-:Y:S01]  /*201f0*/  R2UR UR19, R5 ;  /* 0x00000000051372ca */ /* 0x000fe200000e0000 */
[----:B------:R-:W-:Y:S01]  /*20200*/  UMOV UR14, 0x0 ;  /* 0x00000000000e7882 */ /* 0x000fe20000000000 */
[----:B------:R-:W-:Y:S01]  /*20210*/  ISETP.GT.AND P1, PT, R3, 0x1, PT ;  /* 0x000000010300780c */ /* 0x000fe20003f24270 */
[----:B------:R-:W-:Y:S01]  /*20220*/  UMOV UR15, 0x10000000 ;  /* 0x10000000000f7882 */ /* 0x000fe20000000000 */
[----:B------:R-:W-:Y:S01]  /*20230*/  ISETP.NE.AND P0, PT, R11, 0x3, PT ;  /* 0x000000030b00780c */ /* 0x000fe20003f05270 */
[----:B------:R-:W-:Y:S01]  /*20240*/  UIADD3 UR5, UR5, 0x100, URZ ;  /* 0x0000010005057890 */ /* 0x000fe2000fffe03f */
[----:B------:R-:W-:Y:S01]  /*20250*/  VIADD R14, R14, 0x40 ;  /* 0x000000400e0e7836 */ /* 0x000fe20000000000 */
[----:B------:R-:W-:Y:S01]  /*20260*/  UMOV UR25, 0x30000 ;  /* 0x0003000000197882 */ /* 0x000fe20000000000 */
[----:B------:R-:W-:-:S02]  /*20270*/  SEL R13, RZ, 0x1, P0 ;  /* 0x00000001ff0d7807 */ /* 0x000fc40000000000 */
[----:B------:R-:W-:Y:S01]  /*20280*/  SEL R11, R11, RZ, P0 ;  /* 0x000000ff0b0b7207 */ /* 0x000fe20000000000 */
[----:B------:R-:W-:Y:S01]  /*20290*/  UIADD3 UR16, UR8, 0x24100, URZ ;  /* 0x0002410008107890 */ /* 0x000fe2000fffe03f */
[----:B------:R-:W-:Y:S02]  /*202a0*/  LOP3.LUT R2, R2, R13, RZ, 0x3c, !PT ;  /* 0x0000000d02027212 */ /* 0x000fe400078e3cff */
[----:B------:R-:W-:Y:S02]  /*202b0*/  UMOV UR8, UR5 ;  /* 0x0000000500087c82 */ /* 0x000fe40008000000 */
[----:B------:R0:W-:Y:S02]  /*202c0*/  UTMALDG.3D [UR8], [UR6], desc[UR14] ;  /* 0x00000e08060075b4 */ /* 0x0001e40008011000 */
[----:B0-----:R-:W-:Y:S01]  /*202d0*/  UMOV UR8, UR16 ;  /* 0x0000001000087c82 */ /* 0x001fe20008000000 */
[----:B------:R-:W-:Y:S02]  /*202e0*/  UMOV UR11, UR19 ;  /* 0x00000013000b7c82 */ /* 0x000fe40008000000 */
[----:B------:R0:W-:Y:S02]  /*202f0*/  UTMALDG.3D.MULTICAST [UR8], [UR26], UR25, desc[UR14] ;  /* 0x00000e081a0073b4 */ /* 0x0001e40008011819 */
[----:B0-----:R-:W-:Y:S05]  /*20300*/  @P1 BRA `(.L_x_566) ;  /* 0xfffffffc00381947 */ /* 0x001fea000383ffff */
.L_x_563:
[----:B------:R-:W-:Y:S05]  /*20310*/  BSYNC B1 ;  /* 0x0000000000017941 */ /* 0x000fea0003800000 */
.L_x_562:
[----:B------:R-:W2:Y:S01]  /*20320*/  LDL.LU R13, [R1+0x11c] ;  /* 0x00011c00010d7983 */ /* 0x000ea20000300800 */
[----:B------:R-:W-:Y:S01]  /*20330*/  LOP3.LUT P0, RZ, R9, 0xff, RZ, 0xc0, !PT ;  /* 0x000000ff09ff7812 */ /* 0x000fe2000780c0ff */
[C---:B------:R-:W-:Y:S01]  /*20340*/  IMAD.IADD R6, R7.reuse, 0x1, R6 ;  /* 0x0000000107067824 */ /* 0x040fe200078e0206 */
[----:B------:R-:W-:Y:S01]  /*20350*/  ULDC.64 UR6, c[0x0][0x650] ;  /* 0x0001940000067ab9 */ /* 0x000fe20000000a00 */
[----:B------:R-:W3:Y:S01]  /*20360*/  LDL.LU R12, [R1+0x120] ;  /* 0x00012000010c7983 */ /* 0x000ee20000300800 */
[----:B------:R-:W-:Y:S01]  /*20370*/  ISETP.GE.U32.AND P1, PT, R7, 0x3, PT ;  /* 0x000000030700780c */ /* 0x000fe20003f26070 */
[----:B------:R-:W-:Y:S01]  /*20380*/  BSSY B1, `(.L_x_567) ;  /* 0x000006e000017945 */ /* 0x000fe20003800000 */
[----:B------:R-:W-:Y:S01]  /*20390*/  MOV R4, 0xffffffff ;  /* 0xffffffff00047802 */ /* 0x000fe20000000f00 */
[----:B------:R-:W-:Y:S01]  /*203a0*/  IMAD.MOV.U32 R10, RZ, RZ, -0x1 ;  /* 0xffffffffff0a7424 */ /* 0x000fe200078e00ff */
[----:B------:R-:W-:-:S05]  /*203b0*/  PRMT R9, RZ, 0x7610, R9 ;  /* 0x00007610ff097816 */ /* 0x000fca0000000009 */
[----:B------:R-:W0:Y:S01]  /*203c0*/  @P0 S2R R3, SR_CgaCtaId ;  /* 0x0000000000030919 */ /* 0x000e220000008800 */
[----:B------:R-:W-:-:S04]  /*203d0*/  @P0 MOV R2, 0x400 ;  /* 0x0000040000020802 */ /* 0x000fc80000000f00 */
[----:B0-----:R-:W-:-:S04]  /*203e0*/  @P0 LEA R2, R3, R2, 0x18 ;  /* 0x0000000203020211 */ /* 0x001fc800078ec0ff */
[----:B------:R0:W-:Y:S01]  /*203f0*/  @P0 SYNCS.ARRIVE.TRANS64.A1T0 RZ, [R2+URZ+0x48], RZ ;  /* 0x000048ff02ff09a7 */ /* 0x0001e2000810003f */
[----:B------:R-:W-:-:S04]  /*20400*/  ISETP.GT.U32.AND P0, PT, R6, 0x2, PT ;  /* 0x000000020600780c */ /* 0x000fc80003f04070 */
[----:B------:R-:W-:Y:S01]  /*20410*/  ISETP.LT.U32.AND P0, PT, R7, 0x3, P0 ;  /* 0x000000030700780c */ /* 0x000fe20000701070 */
[----:B0-----:R-:W-:-:S05]  /*20420*/  IMAD.WIDE.U32 R2, R6, -0x55555555, RZ ;  /* 0xaaaaaaab06027825 */ /* 0x001fca00078e00ff */
[----:B------:R-:W-:Y:S02]  /*20430*/  SHF.R.U32.HI R5, RZ, 0x1, R3 ;  /* 0x00000001ff057819 */ /* 0x000fe40000011603 */
[----:B------:R-:W-:Y:S02]  /*20440*/  SEL R3, RZ, 0x1, !P0 ;  /* 0x00000001ff037807 */ /* 0x000fe40004000000 */
[----:B------:R-:W-:Y:S01]  /*20450*/  PRMT R2, RZ, 0x7610, R2 ;  /* 0x00007610ff027816 */ /* 0x000fe20000000002 */
[----:B------:R-:W-:Y:S01]  /*20460*/  IMAD R6, R5, -0x3, R6 ;  /* 0xfffffffd05067824 */ /* 0x000fe200078e0206 */
[----:B------:R-:W-:-:S04]  /*20470*/  LOP3.LUT R0, R0, R3, RZ, 0x3c, !PT ;  /* 0x0000000300007212 */ /* 0x000fc800078e3cff */
[----:B------:R-:W-:Y:S01]  /*20480*/  @P1 LOP3.LUT R0, R0, 0x1, R5, 0x78, !PT ;  /* 0x0000000100001812 */ /* 0x000fe200078e7805 */
[----:B------:R-:W-:Y:S01]  /*20490*/  IMAD.MOV.U32 R5, RZ, RZ, -0x1 ;  /* 0xffffffffff057424 */ /* 0x000fe200078e00ff */
[----:B---3--:R-:W-:-:S04]  /*204a0*/  IADD3 R12, P0, R12, UR20, RZ ;  /* 0x000000140c0c7c10 */ /* 0x008fc8000ff1e0ff */
[----:B--2---:R-:W-:Y:S01]  /*204b0*/  IADD3.X R13, R13, UR13, RZ, P0, !PT ;  /* 0x0000000d0d0d7c10 */ /* 0x004fe200087fe4ff */
[----:B------:R0:W-:Y:S01]  /*204c0*/  STL [R1+0x120], R12 ;  /* 0x0001200c01007387 */ /* 0x0001e20000100800 */
[----:B------:R-:W-:-:S03]  /*204d0*/  ISETP.GE.U32.AND P0, PT, R12, UR6, PT ;  /* 0x000000060c007c0c */ /* 0x000fc6000bf06070 */
[----:B------:R0:W-:Y:S01]  /*204e0*/  STL [R1+0x11c], R13 ;  /* 0x00011c0d01007387 */ /* 0x0001e20000100800 */
[----:B------:R-:W-:-:S13]  /*204f0*/  ISETP.GE.U32.AND.EX P0, PT, R13, UR7, PT, P0 ;  /* 0x000000070d007c0c */ /* 0x000fda000bf06100 */
[----:B0-----:R-:W-:Y:S05]  /*20500*/  @P0 BRA `(.L_x_568) ;  /* 0x0000000400540947 */ /* 0x001fea0003800000 */
[----:B------:R-:W0:Y:S01]  /*20510*/  S2R R8, SR_CTAID.X ;  /* 0x0000000000087919 */ /* 0x000e220000002500 */
[----:B------:R-:W1:Y:S01]  /*20520*/  LDC R15, c[0x0][0x65c] ;  /* 0x00019700ff0f7b82 */ /* 0x000e620000000800 */
[----:B------:R-:W-:Y:S01]  /*20530*/  ULDC UR5, c[0x0][0x150] ;  /* 0x0000540000057ab9 */ /* 0x000fe20000000800 */
[----:B------:R-:W-:Y:S01]  /*20540*/  ULDC.64 UR6, c[0x0][0x628] ;  /* 0x00018a0000067ab9 */ /* 0x000fe20000000a00 */
[----:B------:R-:W2:Y:S01]  /*20550*/  S2R R2, SR_CTAID.Y ;  /* 0x0000000000027919 */ /* 0x000ea20000002600 */
[----:B------:R-:W-:Y:S01]  /*20560*/  ISETP.NE.U32.AND P0, PT, RZ, UR6, PT ;  /* 0x00000006ff007c0c */ /* 0x000fe2000bf05070 */
[----:B------:R-:W-:-:S03]  /*20570*/  ULDC UR8, c[0x0][0x630] ;  /* 0x00018c0000087ab9 */ /* 0x000fc60000000800 */
[----:B------:R-:W3:Y:S01]  /*20580*/  LDC R5, c[0x0][0x144] ;  /* 0x00005100ff057b82 */ /* 0x000ee20000000800 */
[----:B------:R-:W-:-:S07]  /*20590*/  ISETP.NE.AND.EX P0, PT, RZ, UR7, PT, P0 ;  /* 0x00000007ff007c0c */ /* 0x000fce000bf05300 */
[----:B------:R-:W4:Y:S01]  /*205a0*/  LDC R11, c[0x0][0x148] ;  /* 0x00005200ff0b7b82 */ /* 0x000f220000000800 */
[----:B-1----:R-:W-:Y:S02]  /*205b0*/  ISETP.NE.AND P2, PT, R15, 0x1, PT ;  /* 0x000000010f00780c */ /* 0x002fe40003f45270 */
[----:B0-----:R-:W-:Y:S02]  /*205c0*/  I2FP.F32.U32 R3, R8 ;  /* 0x0000000800037245 */ /* 0x001fe40000201000 */
[----:B--2---:R-:W-:-:S03]  /*205d0*/  I2FP.F32.U32 R4, R2 ;  /* 0x0000000200047245 */ /* 0x004fc60000201000 */
[----:B------:R-:W-:Y:S01]  /*205e0*/  FMUL R3, R3, UR5 ;  /* 0x0000000503037c20 */ /* 0x000fe20008400000 */
[----:B------:R-:W-:Y:S02]  /*205f0*/  ULDC UR5, c[0x0][0x154] ;  /* 0x0000550000057ab9 */ /* 0x000fe40000000800 */
[----:B------:R-:W-:-:S03]  /*20600*/  FMUL R10, R4, UR5 ;  /* 0x00000005040a7c20 */ /* 0x000fc60008400000 */
[----:B------:R-:W0:Y:S08]  /*20610*/  F2I.U32.TRUNC.NTZ R3, R3 ;  /* 0x0000000300037305 */ /* 0x000e30000020f000 */
[----:B------:R-:W1:Y:S01]  /*20620*/  F2I.U32.TRUNC.NTZ R10, R10 ;  /* 0x0000000a000a7305 */ /* 0x000e62000020f000 */
[----:B0-----:R-:W-:Y:S01]  /*20630*/  IMAD.MOV R4, RZ, RZ, -R3 ;  /* 0x000000ffff047224 */ /* 0x001fe200078e0a03 */
[----:B------:R-:W-:-:S03]  /*20640*/  MOV R3, R13 ;  /* 0x0000000d00037202 */ /* 0x000fc60000000f00 */
[----:B---3--:R-:W-:Y:S02]  /*20650*/  IMAD R8, R5, R4, R8 ;  /* 0x0000000405087224 */ /* 0x008fe400078e0208 */
[----:B-1----:R-:W-:-:S04]  /*20660*/  IMAD.MOV R4, RZ, RZ, -R10 ;  /* 0x000000ffff047224 */ /* 0x002fc800078e0a0a */
[----:B----4-:R-:W-:Y:S02]  /*20670*/  @P2 IMAD R8, R11, R4, R2 ;  /* 0x000000040b082224 */ /* 0x010fe400078e0202 */
[----:B------:R-:W-:Y:S01]  /*20680*/  IMAD.MOV.U32 R2, RZ, RZ, R12 ;  /* 0x000000ffff027224 */ /* 0x000fe200078e000c */
[----:B------:R-:W-:Y:S06]  /*20690*/  @!P0 BRA `(.L_x_569) ;  /* 0x0000000000288947 */ /* 0x000fec0003800000 */
[----:B------:R-:W-:Y:S02]  /*206a0*/  ULDC UR5, c[0x0][0x634] ;  /* 0x00018d0000057ab9 */ /* 0x000fe40000000800 */
[----:B------:R-:W-:-:S05]  /*206b0*/  IADD3 R3, P0, R12, UR5, RZ ;  /* 0x000000050c037c10 */ /* 0x000fca000ff1e0ff */
[----:B------:R-:W-:-:S04]  /*206c0*/  IMAD.X R11, RZ, RZ, R13, P0 ;  /* 0x000000ffff0b7224 */ /* 0x000fc800000e060d */
[----:B------:R-:W-:-:S04]  /*206d0*/  IMAD.WIDE.U32 R4, R11, UR6, RZ ;  /* 0x000000060b047c25 */ /* 0x000fc8000f8e00ff */
[----:B------:R-:W-:-:S04]  /*206e0*/  IMAD.WIDE.U32 R4, P0, R3, UR7, R4 ;  /* 0x0000000703047c25 */ /* 0x000fc8000f800004 */
[----:B------:R-:W-:-:S04]  /*206f0*/  IMAD.WIDE.U32 R2, R3, UR6, RZ ;  /* 0x0000000603027c25 */ /* 0x000fc8000f8e00ff */
[----:B------:R-:W-:Y:S01]  /*20700*/  IMAD.MOV.U32 R2, RZ, RZ, R5 ;  /* 0x000000ffff027224 */ /* 0x000fe200078e0005 */
[----:B------:R-:W-:Y:S01]  /*20710*/  IADD3 RZ, P1, R3, R4, RZ ;  /* 0x0000000403ff7210 */ /* 0x000fe20007f3e0ff */
[----:B------:R-:W-:-:S04]  /*20720*/  IMAD.X R3, RZ, RZ, RZ, P0 ;  /* 0x000000ffff037224 */ /* 0x000fc800000e06ff */
[----:B------:R-:W-:-:S08]  /*20730*/  IMAD.WIDE.U32.X R2, R11, UR7, R2, P1 ;  /* 0x000000070b027c25 */ /* 0x000fd000088e0402 */
.L_x_569:
[--C-:B------:R-:W-:Y:S01]  /*20740*/  SHF.R.U64 R10, R2, UR8, R3.reuse ;  /* 0x00000008020a7c19 */ /* 0x100fe20008001203 */
[----:B------:R-:W-:Y:S01]  /*20750*/  ULDC.64 UR6, c[0x0][0x620] ;  /* 0x0001880000067ab9 */ /* 0x000fe20000000a00 */
[----:B------:R-:W-:Y:S01]  /*20760*/  SHF.R.U32.HI R2, RZ, UR8, R3 ;  /* 0x00000008ff027c19 */ /* 0x000fe20008011603 */
[----:B------:R-:W-:Y:S01]  /*20770*/  ULDC UR5, c[0x0][0x618] ;  /* 0x0001860000057ab9 */ /* 0x000fe20000000800 */
[----:B------:R-:W-:Y:S02]  /*20780*/  IADD3 R11, P0, RZ, -R10, RZ ;  /* 0x8000000aff0b7210 */ /* 0x000fe40007f1e0ff */
[----:B------:R-:W-:-:S03]  /*20790*/  MOV R3, R13 ;  /* 0x0000000d00037202 */ /* 0x000fc60000000f00 */
[----:B------:R-:W-:-:S04]  /*207a0*/  IMAD.X R2, RZ, RZ, ~R2, P0 ;  /* 0x000000ffff027224 */ /* 0x000fc800000e0e02 */
[----:B------:R-:W-:-:S04]  /*207b0*/  IMAD R2, R2, UR6, RZ ;  /* 0x0000000602027c24 */ /* 0x000fc8000f8e02ff */
[----:B------:R-:W-:Y:S02]  /*207c0*/  IMAD R5, R11, UR7, R2 ;  /* 0x000000070b057c24 */ /* 0x000fe4000f8e0202 */
[----:B------:R-:W-:-:S04]  /*207d0*/  IMAD.MOV.U32 R2, RZ, RZ, R12 ;  /* 0x000000ffff027224 */ /* 0x000fc800078e000c */
[----:B------:R-:W-:Y:S01]  /*207e0*/  IMAD.WIDE.U32 R2, R11, UR6, R2 ;  /* 0x000000060b027c25 */ /* 0x000fe2000f8e0002 */
[----:B------:R-:W-:Y:S02]  /*207f0*/  ULDC.64 UR6, c[0x0][0x640] ;  /* 0x0001900000067ab9 */ /* 0x000fe40000000a00 */
[----:B------:R-:W-:Y:S01]  /*20800*/  ISETP.NE.U32.AND P0, PT, RZ, UR6, PT ;  /* 0x00000006ff007c0c */ /* 0x000fe2000bf05070 */
[----:B------:R-:W-:-:S03]  /*20810*/  IMAD.IADD R3, R3, 0x1, R5 ;  /* 0x0000000103037824 */ /* 0x000fc600078e0205 */
[----:B------:R-:W-:Y:S02]  /*20820*/  ISETP.NE.AND.EX P0, PT, RZ, UR7, PT, P0 ;  /* 0x00000007ff007c0c */ /* 0x000fe4000bf05300 */
[--C-:B------:R-:W-:Y:S02]  /*20830*/  SHF.R.U64 R11, R2, UR5, R3.reuse ;  /* 0x00000005020b7c19 */ /* 0x100fe40008001203 */
[----:B------:R-:W-:Y:S01]  /*20840*/  SHF.R.U32.HI R2, RZ, UR5, R3 ;  /* 0x00000005ff027c19 */ /* 0x000fe20008011603 */
[----:B------:R-:W-:-:S03]  /*20850*/  ULDC UR5, c[0x0][0x608] ;  /* 0x0001820000057ab9 */ /* 0x000fc60000000800 */
[--C-:B------:R-:W-:Y:S02]  /*20860*/  SHF.R.U64 R12, R11, UR5, R2.reuse ;  /* 0x000000050b0c7c19 */ /* 0x100fe40008001202 */
[----:B------:R-:W-:Y:S01]  /*20870*/  SHF.R.U32.HI R3, RZ, UR5, R2 ;  /* 0x00000005ff037c19 */ /* 0x000fe20008011602 */
[----:B------:R-:W-:-:S03]  /*20880*/  ULDC UR5, c[0x0][0x658] ;  /* 0x0001960000057ab9 */ /* 0x000fc60000000800 */
[--C-:B------:R-:W-:Y:S02]  /*20890*/  SHF.R.U64 R13, R12, UR5, R3.reuse ;  /* 0x000000050c0d7c19 */ /* 0x100fe40008001203 */
[----:B------:R-:W-:-:S03]  /*208a0*/  SHF.R.U32.HI R3, RZ, UR5, R3 ;  /* 0x00000005ff037c19 */ /* 0x000fc60008011603 */
        /* <DEDUP_REMOVED lines=12> */
.L_x_570:
[----:B------:R-:W-:Y:S01]  /*20970*/  ULDC UR5, c[0x0][0x648] ;  /* 0x0001920000057ab9 */ /* 0x000fe20000000800 */
[----:B------:R-:W-:Y:S02]  /*20980*/  LOP3.LUT R12, R12, UR17, RZ, 0xc0, !PT ;  /* 0x000000110c0c7c12 */ /* 0x000fe4000f8ec0ff */
[----:B------:R-:W-:Y:S01]  /*20990*/  SHF.R.U64 R3, R2, UR5, R3 ;  /* 0x0000000502037c19 */ /* 0x000fe20008001203 */
[----:B------:R-:W-:-:S03]  /*209a0*/  ULDC UR5, c[0x0][0x638] ;  /* 0x00018e0000057ab9 */ /* 0x000fc60000000800 */
[C---:B------:R-:W-:Y:S01]  /*209b0*/  IADD3 R2, -R3.reuse, RZ, RZ ;  /* 0x000000ff03027210 */ /* 0x040fe20007ffe1ff */
[----:B------:R-:W-:-:S04]  /*209c0*/  IMAD R5, R3, UR18, R12 ;  /* 0x0000001203057c24 */ /* 0x000fc8000f8e020c */
[----:B------:R-:W-:Y:S01]  /*209d0*/  IMAD R13, R2, UR5, R13 ;  /* 0x00000005020d7c24 */ /* 0x000fe2000f8e020d */
[----:B------:R-:W-:Y:S01]  /*209e0*/  ULDC UR5, c[0x0][0x610] ;  /* 0x0001840000057ab9 */ /* 0x000fe20000000800 */
[----:B------:R-:W-:Y:S01]  /*209f0*/  LOP3.LUT R2, R11, UR4, RZ, 0xc0, !PT ;  /* 0x000000040b027c12 */ /* 0x000fe2000f8ec0ff */
[----:B------:R-:W-:Y:S01]  /*20a00*/  IMAD R8, R5, UR5, R8 ;  /* 0x0000000505087c24 */ /* 0x000fe2000f8e0208 */
[----:B------:R-:W-:-:S03]  /*20a10*/  ULDC UR5, c[0x0][0x600] ;  /* 0x0001800000057ab9 */ /* 0x000fc60000000800 */
[----:B------:R-:W-:Y:S02]  /*20a20*/  IMAD R13, R13, UR5, R2 ;  /* 0x000000050d0d7c24 */ /* 0x000fe4000f8e0202 */
[----:B------:R-:W-:-:S03]  /*20a30*/  IMAD.MOV.U32 R2, RZ, RZ, 0x1 ;  /* 0x00000001ff027424 */ /* 0x000fc600078e00ff */
[----:B------:R-:W-:Y:S02]  /*20a40*/  SEL R5, R13, R8, !P2 ;  /* 0x000000080d057207 */ /* 0x000fe40005000000 */
[----:B------:R-:W-:-:S07]  /*20a50*/  SEL R4, R8, R13, !P2 ;  /* 0x0000000d08047207 */ /* 0x000fce0005000000 */
.L_x_568:
[----:B------:R-:W-:Y:S05]  /*20a60*/  BSYNC B1 ;  /* 0x0000000000017941 */ /* 0x000fea0003800000 */
.L_x_567:
[----:B------:R-:W-:-:S13]  /*20a70*/  LOP3.LUT P0, RZ, R2, 0xff, RZ, 0xc0, !PT ;  /* 0x000000ff02ff7812 */ /* 0x000fda000780c0ff */
[----:B------:R-:W-:Y:S05]  /*20a80*/  @P0 BRA `(.L_x_571) ;  /* 0xfffffff400200947 */ /* 0x000fea000383ffff */
[----:B------:R-:W-:Y:S05]  /*20a90*/  BSYNC B0 ;  /* 0x0000000000007941 */ /* 0x000fea0003800000 */
.L_x_560:
[----:B------:R-:W-:-:S03]  /*20aa0*/  UMOV UR5, 0xffffffff ;  /* 0xffffffff00057882 */ /* 0x000fc60000000000 */
[----:B------:R-:W-:Y:S05]  /*20ab0*/  BRA.DIV UR5, `(.L_x_572) ;  /* 0x0000000605007947 */ /* 0x000fea000b800000 */
[----:B------:R-:W-:-:S13]  /*20ac0*/  ELECT P6, URZ, PT ;  /* 0x00000000003f782f */ /* 0x000fda00038c0000 */
.L_x_585:
[----:B------:R-:W-:Y:S04]  /*20ad0*/  BSSY B0, `(.L_x_573) ;  /* 0x0000025000007945 */ /* 0x000fe80003800000 */
[----:B------:R-:W-:Y:S05]  /*20ae0*/  @!P6 BRA `(.L_x_574) ;  /* 0x00000000008ce947 */ /* 0x000fea0003800000 */
[----:B------:R-:W2:Y:S02]  /*20af0*/  LDL R2, [R1+0x10c] ;  /* 0x00010c0001027983 */ /* 0x000ea40000100800 */
[----:B--2---:R-:W-:-:S13]  /*20b00*/  R2UR UR5, R2 ;  /* 0x00000000020572ca */ /* 0x004fda00000e0000 */
[----:B------:R-:W-:-:S04]  /*20b10*/  ULOP3.LUT UR5, UR5, 0x2, URZ, 0xfc, !UPT ;  /* 0x0000000205057892 */ /* 0x000fc8000f8efc3f */
[----:B------:R-:W-:-:S06]  /*20b20*/  UISETP.NE.AND UP0, UPT, UR5, 0x3, UPT ;  /* 0x000000030500788c */ /* 0x000fcc000bf05270 */
[----:B------:R-:W-:-:S13]  /*20b30*/  PLOP3.LUT P0, PT, PT, PT, UP0, 0x80, 0x0 ;  /* 0x000000000000781c */ /* 0x000fda0003f0f008 */
[----:B------:R-:W-:Y:S05]  /*20b40*/  @!P0 BRA `(.L_x_575) ;  /* 0x0000000000048947 */ /* 0x000fea0003800000 */
[----:B------:R-:W-:Y:S01]  /*20b50*/  BPT.TRAP 0x1 ;  /* 0x000000040000795c */ /* 0x000fe20000300000 */
.L_x_575:
[----:B------:R-:W0:Y:S01]  /*20b60*/  S2R R3, SR_CgaCtaId ;  /* 0x0000000000037919 */ /* 0x000e220000008800 */
[----:B------:R-:W-:-:S04]  /*20b70*/  MOV R2, 0x400 ;  /* 0x0000040000027802 */ /* 0x000fc80000000f00 */
[----:B0-----:R-:W-:Y:S02]  /*20b80*/  LEA R3, R3, R2, 0x18 ;  /* 0x0000000203037211 */ /* 0x001fe400078ec0ff */
[----:B------:R-:W-:-:S03]  /*20b90*/  SHF.L.U32 R2, R0, 0x1f, RZ ;  /* 0x0000001f00027819 */ /* 0x000fc600000006ff */
[----:B------:R-:W-:-:S04]  /*20ba0*/  VIADD R3, R3, 0x18 ;  /* 0x0000001803037836 */ /* 0x000fc80000000000 */
[----:B------:R-:W-:-:S04]  /*20bb0*/  IMAD R5, R6, 0x8, R3 ;  /* 0x0000000806057824 */ /* 0x000fc800078e0203 */
[----:B------:R-:W0:Y:S02]  /*20bc0*/  SYNCS.PHASECHK.TRANS64.TRYWAIT P0, [R5+URZ], R2 ;  /* 0x00000002050075a7 */ /* 0x000e24000800017f */
[----:B0-----:R-:W-:Y:S05]  /*20bd0*/  @!P0 BRA `(.L_x_576) ;  /* 0x0000000000d88947 */ /* 0x001fea0003800000 */
.L_x_586:
[----:B------:R-:W-:-:S05]  /*20be0*/  VIADD R6, R6, 0x1 ;  /* 0x0000000106067836 */ /* 0x000fca0000000000 */
[----:B------:R-:W-:-:S04]  /*20bf0*/  ISETP.NE.AND P0, PT, R6, 0x3, PT ;  /* 0x000000030600780c */ /* 0x000fc80003f05270 */
[----:B0-----:R-:W-:Y:S02]  /*20c00*/  SEL R5, RZ, 0x1, P0 ;  /* 0x00000001ff057807 */ /* 0x001fe40000000000 */
[----:B------:R-:W-:Y:S02]  /*20c10*/  SEL R6, R6, RZ, P0 ;  /* 0x000000ff06067207 */ /* 0x000fe40000000000 */
[----:B------:R-:W-:-:S03]  /*20c20*/  LOP3.LUT R5, R0, R5, RZ, 0x3c, !PT ;  /* 0x0000000500057212 */ /* 0x000fc600078e3cff */
[----:B------:R-:W-:Y:S01]  /*20c30*/  IMAD R7, R6, 0x8, R3 ;  /* 0x0000000806077824 */ /* 0x000fe200078e0203 */
[----:B------:R-:W-:-:S04]  /*20c40*/  SHF.L.U32 R0, R5, 0x1f, RZ ;  /* 0x0000001f05007819 */ /* 0x000fc800000006ff */
[----:B------:R-:W0:Y:S02]  /*20c50*/  SYNCS.PHASECHK.TRANS64.TRYWAIT P0, [R7+URZ], R0 ;  /* 0x00000000070075a7 */ /* 0x000e24000800017f */
[----:B0-----:R-:W-:Y:S05]  /*20c60*/  @!P0 BRA `(.L_x_577) ;  /* 0x0000000000c88947 */ /* 0x001fea0003800000 */
.L_x_587:
[----:B0-----:R-:W-:-:S04]  /*20c70*/  IADD3 R0, R6, 0x1, RZ ;  /* 0x0000000106007810 */ /* 0x001fc80007ffe0ff */
[----:B------:R-:W-:-:S04]  /*20c80*/  ISETP.NE.AND P0, PT, R0, 0x3, PT ;  /* 0x000000030000780c */ /* 0x000fc80003f05270 */
[----:B------:R-:W-:Y:S02]  /*20c90*/  SEL R2, RZ, 0x1, P0 ;  /* 0x00000001ff027807 */ /* 0x000fe40000000000 */
[----:B------:R-:W-:Y:S02]  /*20ca0*/  SEL R0, R0, RZ, P0 ;  /* 0x000000ff00007207 */ /* 0x000fe40000000000 */
[----:B------:R-:W-:-:S03]  /*20cb0*/  LOP3.LUT R2, R5, R2, RZ, 0x3c, !PT ;  /* 0x0000000205027212 */ /* 0x000fc600078e3cff */
[----:B------:R-:W-:Y:S01]  /*20cc0*/  IMAD R3, R0, 0x8, R3 ;  /* 0x0000000800037824 */ /* 0x000fe200078e0203 */
[----:B------:R-:W-:-:S07]  /*20cd0*/  SHF.L.U32 R0, R2, 0x1f, RZ ;  /* 0x0000001f02007819 */ /* 0x000fce00000006ff */
.L_x_578:
[----:B0-----:R0:W1:Y:S02]  /*20ce0*/  SYNCS.PHASECHK.TRANS64.TRYWAIT P0, [R3+URZ], R0 ;  /* 0x00000000030075a7 */ /* 0x001064000800017f */
[----:B-1----:R-:W-:Y:S05]  /*20cf0*/  @!P0 NANOSLEEP.SYNCS 0x989680 ;  /* 0x009896800000895d */ /* 0x002fea0003900000 */
[----:B------:R-:W1:Y:S02]  /*20d00*/  @!P0 SYNCS.PHASECHK.TRANS64 P0, [R3+URZ], R0 ;  /* 0x00000000030085a7 */ /* 0x000e64000800007f */
[----:B-1----:R-:W-:Y:S05]  /*20d10*/  @!P0 BRA `(.L_x_578) ;  /* 0xfffffffc00f08947 */ /* 0x002fea000383ffff */
.L_x_574:
[----:B------:R-:W-:Y:S05]  /*20d20*/  BSYNC B0 ;  /* 0x0000000000007941 */ /* 0x000fea0003800000 */
.L_x_573:
[----:B------:R-:W-:Y:S05]  /*20d30*/  EXIT ;  /* 0x000000000000794d */ /* 0x000fea0003800000 */
.L_x_21:
[----:B--2---:R2:W3:Y:S02]  /*20d40*/  SYNCS.PHASECHK.TRANS64.TRYWAIT P1, [R3+URZ], R0 ;  /* 0x00000000030075a7 */ /* 0x0044e4000802017f */
[----:B---3--:R-:W-:Y:S05]  /*20d50*/  @!P1 NANOSLEEP.SYNCS 0x989680 ;  /* 0x009896800000995d */ /* 0x008fea0003900000 */
[----:B------:R-:W3:Y:S02]  /*20d60*/  @!P1 SYNCS.PHASECHK.TRANS64 P1, [R3+URZ], R0 ;  /* 0x00000000030095a7 */ /* 0x000ee4000802007f */
[----:B---3--:R-:W-:Y:S05]  /*20d70*/  @!P1 BRA `(.L_x_21) ;  /* 0xfffffffc00f09947 */ /* 0x008fea000383ffff */
[----:B------:R-:W-:Y:S05]  /*20d80*/  BRA `(.L_x_20) ;  /* 0xfffffe0800607947 */ /* 0x000fea000383ffff */
.L_x_26:
[----:B-1----:R-:W-:-:S04]  /*20d90*/  IMAD.U32 R5, RZ, RZ, UR5 ;  /* 0x00000005ff057e24 */ /* 0x002fc8000f8e00ff */
[----:B------:R1:W2:Y:S03]  /*20da0*/  SYNCS.PHASECHK.TRANS64.TRYWAIT P1, [R5+URZ], R0 ;  /* 0x00000000050075a7 */ /* 0x0002a6000802017f */
[----:B--2---:R-:W-:Y:S05]  /*20db0*/  @!P1 NANOSLEEP.SYNCS 0x989680 ;  /* 0x009896800000995d */ /* 0x004fea0003900000 */
[----:B------:R-:W2:Y:S02]  /*20dc0*/  @!P1 SYNCS.PHASECHK.TRANS64 P1, [R5+URZ], R0 ;  /* 0x00000000050095a7 */ /* 0x000ea4000802007f */
[----:B--2---:R-:W-:Y:S05]  /*20dd0*/  @!P1 BRA `(.L_x_26) ;  /* 0xfffffffc00ec9947 */ /* 0x004fea000383ffff */
[----:B------:R-:W-:Y:S05]  /*20de0*/  BRA `(.L_x_25) ;  /* 0xfffffe5400fc7947 */ /* 0x000fea000383ffff */
.L_x_561:
[----:B------:R-:W-:Y:S01]  /*20df0*/  BSSY B1, `(.L_x_579) ;  /* 0x0000006000017945 */ /* 0x000fe20003800000 */
[----:B------:R-:W-:-:S07]  /*20e00*/  IMAD.MOV.U32 R15, RZ, RZ, -0x1 ;  /* 0xffffffffff0f7424 */ /* 0x000fce00078e00ff */
[----:B------:R-:W-:Y:S05]  /*20e10*/  WARPSYNC.COLLECTIVE R15, `(.L_x_580) ;  /* 0x000000000f0c7348 */ /* 0x000fea0003c00000 */
[----:B------:R-:W-:Y:S02]  /*20e20*/  ELECT P6, UR62, PT ;  /* 0x00000000003e782f */ /* 0x000fe400038c0000 */
[----:B------:R-:W-:Y:S01]  /*20e30*/  MOV R14, UR62 ;  /* 0x0000003e000e7c02 */ /* 0x000fe20008000f00 */
[----:B------:R-:W-:Y:S10]  /*20e40*/  ENDCOLLECTIVE ;  /* 0x000000000000791b */ /* 0x000ff40003800000 */
.L_x_580:
[----:B------:R-:W-:Y:S05]  /*20e50*/  BSYNC B1 ;  /* 0x0000000000017941 */ /* 0x000fea0003800000 */
.L_x_579:
[----:B------:R-:W-:Y:S05]  /*20e60*/  BRA `(.L_x_581) ;  /* 0xfffffff000347947 */ /* 0x000fea000383ffff */
.L_x_564:
[----:B0-----:R0:W1:Y:S02]  /*20e70*/  SYNCS.PHASECHK.TRANS64.TRYWAIT P0, [R12+URZ+0x18], R13 ;  /* 0x0000180d0c0075a7 */ /* 0x001064000800017f */
[----:B-1----:R-:W-:Y:S05]  /*20e80*/  @!P0 NANOSLEEP.SYNCS 0x989680 ;  /* 0x009896800000895d */ /* 0x002fea0003900000 */
[----:B------:R-:W1:Y:S02]  /*20e90*/  @!P0 SYNCS.PHASECHK.TRANS64 P0, [R12+URZ+0x18], R13 ;  /* 0x0000180d0c0085a7 */ /* 0x000e64000800007f */
[----:B-1----:R-:W-:Y:S05]  /*20ea0*/  @!P0 BRA `(.L_x_564) ;  /* 0xfffffffc00f08947 */ /* 0x002fea000383ffff */
[----:B------:R-:W-:Y:S05]  /*20eb0*/  BRA `(.L_x_582) ;  /* 0xfffffff000687947 */ /* 0x000fea000383ffff */
.L_x_572:
[----:B------:R-:W-:Y:S01]  /*20ec0*/  BSSY B0, `(.L_x_583) ;  /* 0x0000006000007945 */ /* 0x000fe20003800000 */
[----:B------:R-:W-:-:S07]  /*20ed0*/  IMAD.MOV.U32 R15, RZ, RZ, -0x1 ;  /* 0xffffffffff0f7424 */ /* 0x000fce00078e00ff */
[----:B------:R-:W-:Y:S05]  /*20ee0*/  WARPSYNC.COLLECTIVE R15, `(.L_x_584) ;  /* 0x000000000f0c7348 */ /* 0x000fea0003c00000 */
[----:B------:R-:W-:Y:S02]  /*20ef0*/  ELECT P6, UR62, PT ;  /* 0x00000000003e782f */ /* 0x000fe400038c0000 */
[----:B------:R-:W-:Y:S01]  /*20f00*/  MOV R14, UR62 ;  /* 0x0000003e000e7c02 */ /* 0x000fe20008000f00 */
[----:B------:R-:W-:Y:S10]  /*20f10*/  ENDCOLLECTIVE ;  /* 0x000000000000791b */ /* 0x000ff40003800000 */
.L_x_584:
[----:B------:R-:W-:Y:S05]  /*20f20*/  BSYNC B0 ;  /* 0x0000000000007941 */ /* 0x000fea0003800000 */
.L_x_583:
[----:B------:R-:W-:Y:S05]  /*20f30*/  BRA `(.L_x_585) ;  /* 0xfffffff800e47947 */ /* 0x000fea000383ffff */
.L_x_576:
[----:B0-----:R0:W1:Y:S02]  /*20f40*/  SYNCS.PHASECHK.TRANS64.TRYWAIT P0, [R5+URZ], R2 ;  /* 0x00000002050075a7 */ /* 0x001064000800017f */
[----:B-1----:R-:W-:Y:S05]  /*20f50*/  @!P0 NANOSLEEP.SYNCS 0x989680 ;  /* 0x009896800000895d */ /* 0x002fea0003900000 */
[----:B------:R-:W1:Y:S02]  /*20f60*/  @!P0 SYNCS.PHASECHK.TRANS64 P0, [R5+URZ], R2 ;  /* 0x00000002050085a7 */ /* 0x000e64000800007f */
[----:B-1----:R-:W-:Y:S05]  /*20f70*/  @!P0 BRA `(.L_x_576) ;  /* 0xfffffffc00f08947 */ /* 0x002fea000383ffff */
[----:B------:R-:W-:Y:S05]  /*20f80*/  BRA `(.L_x_586) ;  /* 0xfffffffc00147947 */ /* 0x000fea000383ffff */
.L_x_577:
[----:B0-----:R0:W1:Y:S02]  /*20f90*/  SYNCS.PHASECHK.TRANS64.TRYWAIT P0, [R7+URZ], R0 ;  /* 0x00000000070075a7 */ /* 0x001064000800017f */
[----:B-1----:R-:W-:Y:S05]  /*20fa0*/  @!P0 NANOSLEEP.SYNCS 0x989680 ;  /* 0x009896800000895d */ /* 0x002fea0003900000 */
[----:B------:R-:W1:Y:S02]  /*20fb0*/  @!P0 SYNCS.PHASECHK.TRANS64 P0, [R7+URZ], R0 ;  /* 0x00000000070085a7 */ /* 0x000e64000800007f */
[----:B-1----:R-:W-:Y:S05]  /*20fc0*/  @!P0 BRA `(.L_x_577) ;  /* 0xfffffffc00f08947 */ /* 0x002fea000383ffff */
[----:B------:R-:W-:Y:S05]  /*20fd0*/  BRA `(.L_x_587) ;  /* 0xfffffffc00247947 */ /* 0x000fea000383ffff */
.L_x_588:
[----:B------:R-:W-:-:S00]  /*20fe0*/  BRA `(.L_x_588) ;  /* 0xfffffffc00fc7947 */ /* 0x000fc0000383ffff */
[----:B------:R-:W-:-:S00]  /*20ff0*/  NOP ;  /* 0x0000000000007918 */ /* 0x000fc00000000000 */
        /* <DEDUP_REMOVED lines=8> */
.L_x_589:


//--------------------- .nv.global.init           --------------------------
	.section	.nv.global.init,"aw",@progbits
.nv.global.init:
	.type		$str$22,@object
	.size		$str$22,($str$23 - $str$22)
$str$22:
        /*0000*/ 	.byte	0x6b, 0x5f, 0x74, 0x69, 0x6c, 0x65, 0x5f, 0x63, 0x6f, 0x75, 0x6e, 0x74, 0x20, 0x3e, 0x3d, 0x20
        /*0010*/ 	.byte	0x31, 0x00
	.type		$str$23,@object
	.size		$str$23,(__unnamed_1 - $str$23)
$str$23:
        /*0012*/ 	.byte	0x2f, 0x74, 0x6d, 0x70, 0x2f, 0x63, 0x75, 0x74, 0x6c, 0x61, 0x73, 0x73, 0x5f, 0x73, 0x77, 0x65
        /*0022*/ 	.byte	0x65, 0x70, 0x5f, 0x73, 0x72, 0x63, 0x2f, 0x69, 0x6e, 0x63, 0x6c, 0x75, 0x64, 0x65, 0x2f, 0x63
        /*0032*/ 	.byte	0x75, 0x74, 0x6c, 0x61, 0x73, 0x73, 0x2f, 0x67, 0x65, 0x6d, 0x6d, 0x2f, 0x63, 0x6f, 0x6c, 0x6c
        /*0042*/ 	.byte	0x65, 0x63, 0x74, 0x69, 0x76, 0x65, 0x2f, 0x73, 0x6d, 0x39, 0x30, 0x5f, 0x6d, 0x6d, 0x61, 0x5f
        /*0052*/ 	.byte	0x74, 0x6d, 0x61, 0x5f, 0x67, 0x6d, 0x6d, 0x61, 0x5f, 0x73, 0x73, 0x5f, 0x77, 0x61, 0x72, 0x70
        /*0062*/ 	.byte	0x73, 0x70, 0x65, 0x63, 0x69, 0x61, 0x6c, 0x69, 0x7a, 0x65, 0x64, 0x2e, 0x68, 0x70, 0x70, 0x00
	.type		__unnamed_1,@object
	.size		__unnamed_1,(.L_0 - __unnamed_1)
__unnamed_1:
        /* <DEDUP_REMOVED lines=182> */
.L_0:


//--------------------- .nv.shared._ZN7cutlass13device_kernelINS_4gemm6kernel13GemmUniversalIN4cute5tupleIJiiiiEEENS1_10collective13CollectiveMmaINS1_34MainloopSm90TmaGmmaWarpSpecializedILi3ENS5_IJNS4_1CILi2EEENSA_ILi1EEESC_EEENS1_35KernelTmaWarpSpecializedCooperativeEEENS5_IJNSA_ILi384EEENSA_ILi176EEENSA_ILi64EEEEEENS_10bfloat16_tENS5_IJlSC_lEEESK_SL_NS4_8TiledMMAINS4_8MMA_AtomIJNS4_4SM904GMMA27MMA_64x16x16_F32BF16BF16_SSILNSP_5MajorE0ELSR_0ELNSP_7ScaleInE1ELSS_1EEEEEENS4_6LayoutISD_NS5_IJSC_NSA_ILi0EEESW_EEEEENS5_IJNS4_10UnderscoreESZ_SZ_EEEEENS4_13SM90_TMA_LOADENS4_14ComposedLayoutINS4_7SwizzleILi3ELi4ELi3EEENS4_18smem_ptr_flag_bitsILi16EEENSV_INS5_IJNSA_ILi8EEESI_EEENS5_IJSI_SC_EEEEEEEvNS4_8identityENS4_23SM90_TMA_LOAD_MULTICASTES1C_vS1D_EENS_8epilogue10collective6detail29Sm90TmaWarpSpecializedAdapterINS1H_15DefaultEpilogueISK_SL_SL_NS1G_6thread17LinearCombinationISK_Li1EffLNS1L_9ScaleType4KindE0ELNS_15FloatRoundStyleE2ESK_EENS1_15EpilogueDefaultEEEEEvvEEEEvNT_6ParamsE --------------------------
	.section	.nv.shared._ZN7cutlass13device_kernelINS_4gemm6kernel13GemmUniversalIN4cute5tupleIJiiiiEEENS1_10collective13CollectiveMmaINS1_34MainloopSm90TmaGmmaWarpSpecializedILi3ENS5_IJNS4_1CILi2EEENSA_ILi1EEESC_EEENS1_35KernelTmaWarpSpecializedCooperativeEEENS5_IJNSA_ILi384EEENSA_ILi176EEENSA_ILi64EEEEEENS_10bfloat16_tENS5_IJlSC_lEEESK_SL_NS4_8TiledMMAINS4_8MMA_AtomIJNS4_4SM904GMMA27MMA_64x16x16_F32BF16BF16_SSILNSP_5MajorE0ELSR_0ELNSP_7ScaleInE1ELSS_1EEEEEENS4_6LayoutISD_NS5_IJSC_NSA_ILi0EEESW_EEEEENS5_IJNS4_10UnderscoreESZ_SZ_EEEEENS4_13SM90_TMA_LOADENS4_14ComposedLayoutINS4_7SwizzleILi3ELi4ELi3EEENS4_18smem_ptr_flag_bitsILi16EEENSV_INS5_IJNSA_ILi8EEESI_EEENS5_IJSI_SC_EEEEEEEvNS4_8identityENS4_23SM90_TMA_LOAD_MULTICASTES1C_vS1D_EENS_8epilogue10collective6detail29Sm90TmaWarpSpecializedAdapterINS1H_15DefaultEpilogueISK_SL_SL_NS1G_6thread17LinearCombinationISK_Li1EffLNS1L_9ScaleType4KindE0ELNS_15FloatRoundStyleE2ESK_EENS1_15EpilogueDefaultEEEEEvvEEEEvNT_6ParamsE,"aw",@nobits
	.sectionflags	@""
	.align	16
	.zero		1024


//--------------------- .nv.shared.reserved.0     --------------------------
	.section	.nv.shared.reserved.0,"aw",@nobits
	.weak		__nv_reservedSMEM_offset_0_alias
	.size		__nv_reservedSMEM_offset_0_alias, 0, 0
	.other		__nv_reservedSMEM_offset_0_alias,@"STO_CUDA_RESERVED_SHARED STV_DEFAULT"
__nv_reservedSMEM_offset_0_alias:
	.zero		0


//--------------------- .nv.global                --------------------------
	.section	.nv.global,"aw",@nobits
.nv.global:
	.type		_ZN40_INTERNAL_65c3c01b_4_k_cu_580d6171_174954cute1_E,@object
	.size		_ZN40_INTERNAL_65c3c01b_4_k_cu_580d6171_174954cute1_E,(_ZN40_INTERNAL_65c3c01b_4_k_cu_580d6171_174954cuda3std3__45__cpo6cbeginE - _ZN40_INTERNAL_65c3c01b_4_k_cu_580d6171_174954cute1_E)
_ZN40_INTERNAL_65c3c01b_4_k_cu_580d6171_174954cute1_E:
	.zero		1
	.type		_ZN40_INTERNAL_65c3c01b_4_k_cu_580d6171_174954cuda3std3__45__cpo6cbeginE,@object
	.size		_ZN40_INTERNAL_65c3c01b_4_k_cu_580d6171_174954cuda3std3__45__cpo6cbeginE,(_ZN40_INTERNAL_65c3c01b_4_k_cu_580d6171_174954cuda3std3__48in_placeE - _ZN40_INTERNAL_65c3c01b_4_k_cu_580d6171_174954cuda3std3__45__cpo6cbeginE)
_ZN40_INTERNAL_65c3c01b_4_k_cu_580d6171_174954cuda3std3__45__cpo6cbeginE:
	.zero		1
	.type		_ZN40_INTERNAL_65c3c01b_4_k_cu_580d6171_174954cuda3std3__48in_placeE,@object
	.size		_ZN40_INTERNAL_65c3c01b_4_k_cu_580d6171_174954cuda3std3__48in_placeE,(_ZN40_INTERNAL_65c3c01b_4_k_cu_580d6171_174954cuda3std6ranges3__45__cpo9iter_moveE - _ZN40_INTERNAL_65c3c01b_4_k_cu_580d6171_174954cuda3std3__48in_placeE)
_ZN40_INTERNAL_65c3c01b_4_k_cu_580d6171_174954cuda3std3__48in_placeE:
	.zero		1
	.type		_ZN40_INTERNAL_65c3c01b_4_k_cu_580d6171_174954cuda3std6ranges3__45__cpo9iter_moveE,@object
	.size		_ZN40_INTERNAL_65c3c01b_4_k_cu_580d6171_174954cuda3std6ranges3__45__cpo9iter_moveE,(_ZN40_INTERNAL_65c3c01b_4_k_cu_580d6171_174954cuda3std3__45__cpo5beginE - _ZN40_INTERNAL_65c3c01b_4_k_cu_580d6171_174954cuda3std6ranges3__45__cpo9iter_moveE)
_ZN40_INTERNAL_65c3c01b_4_k_cu_580d6171_174954cuda3std6ranges3__45__cpo9iter_moveE:
	.zero		1
	.type		_ZN40_INTERNAL_65c3c01b_4_k_cu_580d6171_174954cuda3std3__45__cpo5beginE,@object
	.size		_ZN40_INTERNAL_65c3c01b_4_k_cu_580d6171_174954cuda3std3__45__cpo5beginE,(_ZN40_INTERNAL_65c3c01b_4_k_cu_580d6171_174954cuda3std3__442_GLOBAL__N__65c3c01b_4_k_cu_580d6171_174956ignoreE - _ZN40_INTERNAL_65c3c01b_4_k_cu_580d6171_174954cuda3std3__45__cpo5beginE)
_ZN40_INTERNAL_65c3c01b_4_k_cu_580d6171_174954cuda3std3__45__cpo5beginE:
	.zero		1
	.type		_ZN40_INTERNAL_65c3c01b_4_k_cu_580d6171_174954cuda3std3__442_GLOBAL__N__65c3c01b_4_k_cu_580d6171_174956ignoreE,@object
	.size		_ZN40_INTERNAL_65c3c01b_4_k_cu_580d6171_174954cuda3std3__442_GLOBAL__N__65c3c01b_4_k_cu_580d6171_174956ignoreE,(_ZN40_INTERNAL_65c3c01b_4_k_cu_580d6171_174954cute7productE - _ZN40_INTERNAL_65c3c01b_4_k_cu_580d6171_174954cuda3std3__442_GLOBAL__N__65c3c01b_4_k_cu_580d6171_174956ignoreE)
_ZN40_INTERNAL_65c3c01b_4_k_cu_580d6171_174954cuda3std3__442_GLOBAL__N__65c3c01b_4_k_cu_580d6171_174956ignoreE:
	.zero		1
	.type		_ZN40_INTERNAL_65c3c01b_4_k_cu_580d6171_174954cute7productE,@object
	.size		_ZN40_INTERNAL_65c3c01b_4_k_cu_580d6171_174954cute7productE,(_ZN40_INTERNAL_65c3c01b_4_k_cu_580d6171_174954cuda3std3__45__cpo3endE - _ZN40_INTERNAL_65c3c01b_4_k_cu_580d6171_174954cute7productE)
_ZN40_INTERNAL_65c3c01b_4_k_cu_580d6171_174954cute7productE:
	.zero		1
	.type		_ZN40_INTERNAL_65c3c01b_4_k_cu_580d6171_174954cuda3std3__45__cpo3endE,@object
	.size		_ZN40_INTERNAL_65c3c01b_4_k_cu_580d6171_174954cuda3std3__45__cpo3endE,(_ZN40_INTERNAL_65c3c01b_4_k_cu_580d6171_174954cuda3std3__419piecewise_constructE - _ZN40_INTERNAL_65c3c01b_4_k_cu_580d6171_174954cuda3std3__45__cpo3endE)
_ZN40_INTERNAL_65c3c01b_4_k_cu_580d6171_174954cuda3std3__45__cpo3endE:
	.zero		1
	.type		_ZN40_INTERNAL_65c3c01b_4_k_cu_580d6171_174954cuda3std3__419piecewise_constructE,@object
	.size		_ZN40_INTERNAL_65c3c01b_4_k_cu_580d6171_174954cuda3std3__419piecewise_constructE,(_ZN40_INTERNAL_65c3c01b_4_k_cu_580d6171_174954cuda3std3__45__cpo4cendE - _ZN40_INTERNAL_65c3c01b_4_k_cu_580d6171_174954cuda3std3__419piecewise_constructE)
_ZN40_INTERNAL_65c3c01b_4_k_cu_580d6171_174954cuda3std3__419piecewise_constructE:
	.zero		1
	.type		_ZN40_INTERNAL_65c3c01b_4_k_cu_580d6171_174954cuda3std3__45__cpo4cendE,@object
	.size		_ZN40_INTERNAL_65c3c01b_4_k_cu_580d6171_174954cuda3std3__45__cpo4cendE,(_ZN40_INTERNAL_65c3c01b_4_k_cu_580d6171_174954cuda3std6ranges3__45__cpo4swapE - _ZN40_INTERNAL_65c3c01b_4_k_cu_580d6171_174954cuda3std3__45__cpo4cendE)
_ZN40_INTERNAL_65c3c01b_4_k_cu_580d6171_174954cuda3std3__45__cpo4cendE:
	.zero		1
	.type		_ZN40_INTERNAL_65c3c01b_4_k_cu_580d6171_174954cuda3std6ranges3__45__cpo4swapE,@object
	.size		_ZN40_INTERNAL_65c3c01b_4_k_cu_580d6171_174954cuda3std6ranges3__45__cpo4swapE,(.L_8 - _ZN40_INTERNAL_65c3c01b_4_k_cu_580d6171_174954cuda3std6ranges3__45__cpo4swapE)
_ZN40_INTERNAL_65c3c01b_4_k_cu_580d6171_174954cuda3std6ranges3__45__cpo4swapE:
	.zero		1
.L_8:


//--------------------- .nv.constant0._ZN7cutlass13device_kernelINS_4gemm6kernel13GemmUniversalIN4cute5tupleIJiiiiEEENS1_10collective13CollectiveMmaINS1_34MainloopSm90TmaGmmaWarpSpecializedILi3ENS5_IJNS4_1CILi2EEENSA_ILi1EEESC_EEENS1_35KernelTmaWarpSpecializedCooperativeEEENS5_IJNSA_ILi384EEENSA_ILi176EEENSA_ILi64EEEEEENS_10bfloat16_tENS5_IJlSC_lEEESK_SL_NS4_8TiledMMAINS4_8MMA_AtomIJNS4_4SM904GMMA27MMA_64x16x16_F32BF16BF16_SSILNSP_5MajorE0ELSR_0ELNSP_7ScaleInE1ELSS_1EEEEEENS4_6LayoutISD_NS5_IJSC_NSA_ILi0EEESW_EEEEENS5_IJNS4_10UnderscoreESZ_SZ_EEEEENS4_13SM90_TMA_LOADENS4_14ComposedLayoutINS4_7SwizzleILi3ELi4ELi3EEENS4_18smem_ptr_flag_bitsILi16EEENSV_INS5_IJNSA_ILi8EEESI_EEENS5_IJSI_SC_EEEEEEEvNS4_8identityENS4_23SM90_TMA_LOAD_MULTICASTES1C_vS1D_EENS_8epilogue10collective6detail29Sm90TmaWarpSpecializedAdapterINS1H_15DefaultEpilogueISK_SL_SL_NS1G_6thread17LinearCombinationISK_Li1EffLNS1L_9ScaleType4KindE0ELNS_15FloatRoundStyleE2ESK_EENS1_15EpilogueDefaultEEEEEvvEEEEvNT_6ParamsE --------------------------
	.section	.nv.constant0._ZN7cutlass13device_kernelINS_4gemm6kernel13GemmUniversalIN4cute5tupleIJiiiiEEENS1_10collective13CollectiveMmaINS1_34MainloopSm90TmaGmmaWarpSpecializedILi3ENS5_IJNS4_1CILi2EEENSA_ILi1EEESC_EEENS1_35KernelTmaWarpSpecializedCooperativeEEENS5_IJNSA_ILi384EEENSA_ILi176EEENSA_ILi64EEEEEENS_10bfloat16_tENS5_IJlSC_lEEESK_SL_NS4_8TiledMMAINS4_8MMA_AtomIJNS4_4SM904GMMA27MMA_64x16x16_F32BF16BF16_SSILNSP_5MajorE0ELSR_0ELNSP_7ScaleInE1ELSS_1EEEEEENS4_6LayoutISD_NS5_IJSC_NSA_ILi0EEESW_EEEEENS5_IJNS4_10UnderscoreESZ_SZ_EEEEENS4_13SM90_TMA_LOADENS4_14ComposedLayoutINS4_7SwizzleILi3ELi4ELi3EEENS4_18smem_ptr_flag_bitsILi16EEENSV_INS5_IJNSA_ILi8EEESI_EEENS5_IJSI_SC_EEEEEEEvNS4_8identityENS4_23SM90_TMA_LOAD_MULTICASTES1C_vS1D_EENS_8epilogue10collective6detail29Sm90TmaWarpSpecializedAdapterINS1H_15DefaultEpilogueISK_SL_SL_NS1G_6thread17LinearCombinationISK_Li1EffLNS1L_9ScaleType4KindE0ELNS_15FloatRoundStyleE2ESK_EENS1_15EpilogueDefaultEEEEEvvEEEEvNT_6ParamsE,"a",@progbits
	.sectionflags	@""
	.align	4
.nv.constant0._ZN7cutlass13device_kernelINS_4gemm6kernel13GemmUniversalIN4cute5tupleIJiiiiEEENS1_10collective13CollectiveMmaINS1_34MainloopSm90TmaGmmaWarpSpecializedILi3ENS5_IJNS4_1CILi2EEENSA_ILi1EEESC_EEENS1_35KernelTmaWarpSpecializedCooperativeEEENS5_IJNSA_ILi384EEENSA_ILi176EEENSA_ILi64EEEEEENS_10bfloat16_tENS5_IJlSC_lEEESK_SL_NS4_8TiledMMAINS4_8MMA_AtomIJNS4_4SM904GMMA27MMA_64x16x16_F32BF16BF16_SSILNSP_5MajorE0ELSR_0ELNSP_7ScaleInE1ELSS_1EEEEEENS4_6LayoutISD_NS5_IJSC_NSA_ILi0EEESW_EEEEENS5_IJNS4_10UnderscoreESZ_SZ_EEEEENS4_13SM90_TMA_LOADENS4_14ComposedLayoutINS4_7SwizzleILi3ELi4ELi3EEENS4_18smem_ptr_flag_bitsILi16EEENSV_INS5_IJNSA_ILi8EEESI_EEENS5_IJSI_SC_EEEEEEEvNS4_8identityENS4_23SM90_TMA_LOAD_MULTICASTES1C_vS1D_EENS_8epilogue10collective6detail29Sm90TmaWarpSpecializedAdapterINS1H_15DefaultEpilogueISK_SL_SL_NS1G_6thread17LinearCombinationISK_Li1EffLNS1L_9ScaleType4KindE0ELNS_15FloatRoundStyleE2ESK_EENS1_15EpilogueDefaultEEEEEvvEEEEvNT_6ParamsE:
	.zero		1664


//--------------------- SYMBOLS --------------------------

	.type		.nv.reservedSmem.offset0,@object
	.size		.nv.reservedSmem.offset0,0x4
	.type		__assertfail,@function
